//
// Generated by NVIDIA NVVM Compiler
//
// Compiler Build ID: CL-36424714
// Cuda compilation tools, release 13.0, V13.0.88
// Based on NVVM 20.0.0
//

.version 9.0
.target sm_100
.address_size 64

	// .globl	_Z20selectZerosEfficientPKfPiS1_i
// _ZZ20selectZerosEfficientPKfPiS1_iE12block_offset has been demoted
// _ZZ11find_argminPKfPiPfiE7min_val has been demoted
// _ZZ11find_argminPKfPiPfiE7min_idx has been demoted
.global .align 4 .f32 d_min;
.global .align 4 .u32 d_changed;
.global .align 4 .f32 d_epsilon;
.global .align 4 .u32 d_found;
.global .align 4 .u32 d_flag;
.global .align 4 .u32 d_b_kl_neg;
// _ZZ18find_most_negativePKfiPiS1_E6s_rows has been demoted
// _ZZ18find_most_negativePKfiPiS1_E6s_cols has been demoted
.global .align 4 .u32 d_outstanding;
.global .align 4 .u32 d_progress;
.global .align 4 .u32 d_stop;
.global .align 4 .u32 d_done;
.global .align 4 .u32 d_moving;
// _ZZ34solve_1bc_rowseq_async_parallel_nbiPKiS0_S0_S0_S0_PiS1_S1_E11block_doing has been demoted
// _ZZ34solve_1bc_rowseq_async_parallel_sbiPKiS0_S0_S0_S0_PiS1_E7changed has been demoted
// _ZZ35solve_1bc_rowseq_async_parallel_sbaiPKiS0_S0_S0_S0_PiS1_E7changed has been demoted
// _ZZ27collectZeroIndicesSharedMemPKfiPiS1_S1_E14prefix_counter has been demoted
// _ZZ27collectZeroIndicesSharedMemPKfiPiS1_S1_E11total_zeros has been demoted
// _ZZ29identify_and_flip_singleblockPKiS0_PiiS0_S0_S1_S1_PhS2_S2_S2_E4repR has been demoted
// _ZZ29identify_and_flip_singleblockPKiS0_PiiS0_S0_S1_S1_PhS2_S2_S2_E4repQ has been demoted
// _ZZ27solve_1bc_persistent_globaliPKiPiS1_PKfS1_S1_E13block_changed has been demoted
.global .align 4 .u32 d_active_count;
.global .align 4 .u32 d_next_count;
// _ZZ27solve_1bc_persistent_3xslowiPKiPiS1_PKfS1_S1_S1_S1_E13block_changed has been demoted
// _ZZ12select_zerosPKfiPiS1_E10block_base has been demoted
// _ZZ27solve_1bc_sparse_indices_1DiPKiS0_S0_PiS1_PKfS1_S1_E13block_changed has been demoted
// _ZZ29solve_1bc_sparse_single_blockiPKiS0_S0_PiS1_PKfS1_S1_E13block_changed has been demoted
.global .align 1 .b8 _ZN34_INTERNAL_823f61ab_4_k_cu_9efb0bfd4cuda3std3__45__cpo5beginE[1];
.global .align 1 .b8 _ZN34_INTERNAL_823f61ab_4_k_cu_9efb0bfd4cuda3std3__45__cpo3endE[1];
.global .align 1 .b8 _ZN34_INTERNAL_823f61ab_4_k_cu_9efb0bfd4cuda3std3__45__cpo6cbeginE[1];
.global .align 1 .b8 _ZN34_INTERNAL_823f61ab_4_k_cu_9efb0bfd4cuda3std3__45__cpo4cendE[1];
.global .align 1 .b8 _ZN34_INTERNAL_823f61ab_4_k_cu_9efb0bfd4cuda3std3__45__cpo6rbeginE[1];
.global .align 1 .b8 _ZN34_INTERNAL_823f61ab_4_k_cu_9efb0bfd4cuda3std3__45__cpo4rendE[1];
.global .align 1 .b8 _ZN34_INTERNAL_823f61ab_4_k_cu_9efb0bfd4cuda3std3__45__cpo7crbeginE[1];
.global .align 1 .b8 _ZN34_INTERNAL_823f61ab_4_k_cu_9efb0bfd4cuda3std3__45__cpo5crendE[1];
.global .align 1 .b8 _ZN34_INTERNAL_823f61ab_4_k_cu_9efb0bfd4cuda3std3__436_GLOBAL__N__823f61ab_4_k_cu_9efb0bfd6ignoreE[1];
.global .align 1 .b8 _ZN34_INTERNAL_823f61ab_4_k_cu_9efb0bfd4cuda3std3__419piecewise_constructE[1];
.global .align 1 .b8 _ZN34_INTERNAL_823f61ab_4_k_cu_9efb0bfd4cuda3std3__48in_placeE[1];
.global .align 1 .b8 _ZN34_INTERNAL_823f61ab_4_k_cu_9efb0bfd4cuda3std3__420unreachable_sentinelE[1];
.global .align 1 .b8 _ZN34_INTERNAL_823f61ab_4_k_cu_9efb0bfd4cuda3std3__47nulloptE[1];
.global .align 1 .b8 _ZN34_INTERNAL_823f61ab_4_k_cu_9efb0bfd4cuda3std3__48unexpectE[1];
.global .align 1 .b8 _ZN34_INTERNAL_823f61ab_4_k_cu_9efb0bfd4cuda3std6ranges3__45__cpo4swapE[1];
.global .align 1 .b8 _ZN34_INTERNAL_823f61ab_4_k_cu_9efb0bfd4cuda3std6ranges3__45__cpo9iter_moveE[1];
.global .align 1 .b8 _ZN34_INTERNAL_823f61ab_4_k_cu_9efb0bfd4cuda3std6ranges3__45__cpo5beginE[1];
.global .align 1 .b8 _ZN34_INTERNAL_823f61ab_4_k_cu_9efb0bfd4cuda3std6ranges3__45__cpo3endE[1];
.global .align 1 .b8 _ZN34_INTERNAL_823f61ab_4_k_cu_9efb0bfd4cuda3std6ranges3__45__cpo6cbeginE[1];
.global .align 1 .b8 _ZN34_INTERNAL_823f61ab_4_k_cu_9efb0bfd4cuda3std6ranges3__45__cpo4cendE[1];
.global .align 1 .b8 _ZN34_INTERNAL_823f61ab_4_k_cu_9efb0bfd4cuda3std6ranges3__45__cpo7advanceE[1];
.global .align 1 .b8 _ZN34_INTERNAL_823f61ab_4_k_cu_9efb0bfd4cuda3std6ranges3__45__cpo9iter_swapE[1];
.global .align 1 .b8 _ZN34_INTERNAL_823f61ab_4_k_cu_9efb0bfd4cuda3std6ranges3__45__cpo4nextE[1];
.global .align 1 .b8 _ZN34_INTERNAL_823f61ab_4_k_cu_9efb0bfd4cuda3std6ranges3__45__cpo4prevE[1];
.global .align 1 .b8 _ZN34_INTERNAL_823f61ab_4_k_cu_9efb0bfd4cuda3std6ranges3__45__cpo4dataE[1];
.global .align 1 .b8 _ZN34_INTERNAL_823f61ab_4_k_cu_9efb0bfd4cuda3std6ranges3__45__cpo5cdataE[1];
.global .align 1 .b8 _ZN34_INTERNAL_823f61ab_4_k_cu_9efb0bfd4cuda3std6ranges3__45__cpo4sizeE[1];
.global .align 1 .b8 _ZN34_INTERNAL_823f61ab_4_k_cu_9efb0bfd4cuda3std6ranges3__45__cpo5ssizeE[1];
.global .align 1 .b8 _ZN34_INTERNAL_823f61ab_4_k_cu_9efb0bfd4cuda3std6ranges3__45__cpo8distanceE[1];
.global .align 1 .b8 _ZN34_INTERNAL_823f61ab_4_k_cu_9efb0bfd6thrust24THRUST_300001_SM_1000_NS6system6detail10sequential3seqE[1];
.global .align 1 .b8 _ZN34_INTERNAL_823f61ab_4_k_cu_9efb0bfd6thrust24THRUST_300001_SM_1000_NS12placeholders2_1E[1];
.global .align 1 .b8 _ZN34_INTERNAL_823f61ab_4_k_cu_9efb0bfd6thrust24THRUST_300001_SM_1000_NS12placeholders2_2E[1];
.global .align 1 .b8 _ZN34_INTERNAL_823f61ab_4_k_cu_9efb0bfd6thrust24THRUST_300001_SM_1000_NS12placeholders2_3E[1];
.global .align 1 .b8 _ZN34_INTERNAL_823f61ab_4_k_cu_9efb0bfd6thrust24THRUST_300001_SM_1000_NS12placeholders2_4E[1];
.global .align 1 .b8 _ZN34_INTERNAL_823f61ab_4_k_cu_9efb0bfd6thrust24THRUST_300001_SM_1000_NS12placeholders2_5E[1];
.global .align 1 .b8 _ZN34_INTERNAL_823f61ab_4_k_cu_9efb0bfd6thrust24THRUST_300001_SM_1000_NS12placeholders2_6E[1];
.global .align 1 .b8 _ZN34_INTERNAL_823f61ab_4_k_cu_9efb0bfd6thrust24THRUST_300001_SM_1000_NS12placeholders2_7E[1];
.global .align 1 .b8 _ZN34_INTERNAL_823f61ab_4_k_cu_9efb0bfd6thrust24THRUST_300001_SM_1000_NS12placeholders2_8E[1];
.global .align 1 .b8 _ZN34_INTERNAL_823f61ab_4_k_cu_9efb0bfd6thrust24THRUST_300001_SM_1000_NS12placeholders2_9E[1];
.global .align 1 .b8 _ZN34_INTERNAL_823f61ab_4_k_cu_9efb0bfd6thrust24THRUST_300001_SM_1000_NS12placeholders3_10E[1];
.extern .shared .align 16 .b8 s_flags[];
.extern .shared .align 16 .b8 s_vals[];
.extern .shared .align 16 .b8 sdata[];

.visible .entry _Z20selectZerosEfficientPKfPiS1_i(
	.param .u64 .ptr .align 1 _Z20selectZerosEfficientPKfPiS1_i_param_0,
	.param .u64 .ptr .align 1 _Z20selectZerosEfficientPKfPiS1_i_param_1,
	.param .u64 .ptr .align 1 _Z20selectZerosEfficientPKfPiS1_i_param_2,
	.param .u32 _Z20selectZerosEfficientPKfPiS1_i_param_3
)
{
	.reg .pred 	%p<10>;
	.reg .b32 	%r<39>;
	.reg .b32 	%f<2>;
	.reg .b64 	%rd<11>;
	// demoted variable
	.shared .align 4 .u32 _ZZ20selectZerosEfficientPKfPiS1_iE12block_offset;
	ld.param.u64 	%rd1, [_Z20selectZerosEfficientPKfPiS1_i_param_0];
	ld.param.u64 	%rd2, [_Z20selectZerosEfficientPKfPiS1_i_param_1];
	ld.param.u64 	%rd3, [_Z20selectZerosEfficientPKfPiS1_i_param_2];
	ld.param.u32 	%r13, [_Z20selectZerosEfficientPKfPiS1_i_param_3];
	mov.u32 	%r1, %tid.x;
	mov.u32 	%r15, %ctaid.x;
	mov.u32 	%r2, %ntid.x;
	mad.lo.s32 	%r3, %r15, %r2, %r1;
	setp.ge.s32 	%p1, %r3, %r13;
	mov.b32 	%r36, 0;
	@%p1 bra 	$L__BB0_2;
	cvta.to.global.u64 	%rd4, %rd1;
	mul.wide.s32 	%rd5, %r3, 4;
	add.s64 	%rd6, %rd4, %rd5;
	ld.global.nc.f32 	%f1, [%rd6];
	setp.eq.f32 	%p2, %f1, 0f00000000;
	selp.u32 	%r36, 1, 0, %p2;
$L__BB0_2:
	shl.b32 	%r16, %r1, 2;
	mov.u32 	%r17, s_flags;
	add.s32 	%r6, %r17, %r16;
	st.shared.u32 	[%r6], %r36;
	bar.sync 	0;
	setp.lt.u32 	%p3, %r2, 2;
	@%p3 bra 	$L__BB0_7;
	mov.b32 	%r37, 1;
$L__BB0_4:
	setp.lt.s32 	%p4, %r1, %r37;
	mov.b32 	%r38, 0;
	@%p4 bra 	$L__BB0_6;
	sub.s32 	%r20, %r1, %r37;
	shl.b32 	%r21, %r20, 2;
	add.s32 	%r23, %r17, %r21;
	ld.shared.u32 	%r38, [%r23];
$L__BB0_6:
	bar.sync 	0;
	ld.shared.u32 	%r24, [%r6];
	add.s32 	%r25, %r24, %r38;
	st.shared.u32 	[%r6], %r25;
	bar.sync 	0;
	shl.b32 	%r37, %r37, 1;
	setp.lt.s32 	%p5, %r37, %r2;
	@%p5 bra 	$L__BB0_4;
$L__BB0_7:
	setp.lt.s32 	%p6, %r3, %r13;
	ld.shared.u32 	%r11, [%r6];
	add.s32 	%r26, %r2, -1;
	shl.b32 	%r27, %r2, 2;
	add.s32 	%r29, %r17, %r27;
	ld.shared.u32 	%r30, [%r29+-4];
	setp.eq.s32 	%p7, %r1, %r26;
	selp.b32 	%r31, %r11, %r30, %p6;
	selp.b32 	%r12, %r31, %r30, %p7;
	setp.ne.s32 	%p8, %r1, 0;
	@%p8 bra 	$L__BB0_9;
	cvta.to.global.u64 	%rd7, %rd3;
	atom.global.add.u32 	%r32, [%rd7], %r12;
	st.shared.u32 	[_ZZ20selectZerosEfficientPKfPiS1_iE12block_offset], %r32;
$L__BB0_9:
	bar.sync 	0;
	setp.eq.s32 	%p9, %r36, 0;
	@%p9 bra 	$L__BB0_11;
	ld.shared.u32 	%r33, [_ZZ20selectZerosEfficientPKfPiS1_iE12block_offset];
	add.s32 	%r34, %r11, %r33;
	add.s32 	%r35, %r34, -1;
	cvta.to.global.u64 	%rd8, %rd2;
	mul.wide.s32 	%rd9, %r35, 4;
	add.s64 	%rd10, %rd8, %rd9;
	st.global.u32 	[%rd10], %r3;
$L__BB0_11:
	ret;

}
	// .globl	_Z9compute_BPKfS0_S0_Pfi
.visible .entry _Z9compute_BPKfS0_S0_Pfi(
	.param .u64 .ptr .align 1 _Z9compute_BPKfS0_S0_Pfi_param_0,
	.param .u64 .ptr .align 1 _Z9compute_BPKfS0_S0_Pfi_param_1,
	.param .u64 .ptr .align 1 _Z9compute_BPKfS0_S0_Pfi_param_2,
	.param .u64 .ptr .align 1 _Z9compute_BPKfS0_S0_Pfi_param_3,
	.param .u32 _Z9compute_BPKfS0_S0_Pfi_param_4
)
{
	.reg .pred 	%p<2>;
	.reg .b32 	%r<12>;
	.reg .b32 	%f<6>;
	.reg .b64 	%rd<16>;

	ld.param.u64 	%rd1, [_Z9compute_BPKfS0_S0_Pfi_param_0];
	ld.param.u64 	%rd2, [_Z9compute_BPKfS0_S0_Pfi_param_1];
	ld.param.u64 	%rd3, [_Z9compute_BPKfS0_S0_Pfi_param_2];
	ld.param.u64 	%rd4, [_Z9compute_BPKfS0_S0_Pfi_param_3];
	ld.param.u32 	%r3, [_Z9compute_BPKfS0_S0_Pfi_param_4];
	mov.u32 	%r4, %ctaid.y;
	mov.u32 	%r5, %ntid.y;
	mov.u32 	%r6, %tid.y;
	mad.lo.s32 	%r1, %r4, %r5, %r6;
	mov.u32 	%r7, %ctaid.x;
	mov.u32 	%r8, %ntid.x;
	mov.u32 	%r9, %tid.x;
	mad.lo.s32 	%r2, %r7, %r8, %r9;
	max.s32 	%r10, %r1, %r2;
	setp.ge.s32 	%p1, %r10, %r3;
	@%p1 bra 	$L__BB1_2;
	cvta.to.global.u64 	%rd5, %rd1;
	cvta.to.global.u64 	%rd6, %rd2;
	cvta.to.global.u64 	%rd7, %rd3;
	cvta.to.global.u64 	%rd8, %rd4;
	mad.lo.s32 	%r11, %r3, %r2, %r1;
	mul.wide.s32 	%rd9, %r11, 4;
	add.s64 	%rd10, %rd5, %rd9;
	ld.global.f32 	%f1, [%rd10];
	mul.wide.u32 	%rd11, %r1, 4;
	add.s64 	%rd12, %rd6, %rd11;
	ld.global.f32 	%f2, [%rd12];
	sub.f32 	%f3, %f1, %f2;
	mul.wide.s32 	%rd13, %r2, 4;
	add.s64 	%rd14, %rd7, %rd13;
	ld.global.f32 	%f4, [%rd14];
	sub.f32 	%f5, %f3, %f4;
	add.s64 	%rd15, %rd8, %rd9;
	st.global.f32 	[%rd15], %f5;
$L__BB1_2:
	ret;

}
	// .globl	_Z11find_argminPKfPiPfi
.visible .entry _Z11find_argminPKfPiPfi(
	.param .u64 .ptr .align 1 _Z11find_argminPKfPiPfi_param_0,
	.param .u64 .ptr .align 1 _Z11find_argminPKfPiPfi_param_1,
	.param .u64 .ptr .align 1 _Z11find_argminPKfPiPfi_param_2,
	.param .u32 _Z11find_argminPKfPiPfi_param_3
)
{
	.reg .pred 	%p<7>;
	.reg .b32 	%r<20>;
	.reg .b32 	%f<8>;
	.reg .b64 	%rd<12>;
	// demoted variable
	.shared .align 4 .b8 _ZZ11find_argminPKfPiPfiE7min_val[1024];
	// demoted variable
	.shared .align 4 .b8 _ZZ11find_argminPKfPiPfiE7min_idx[1024];
	ld.param.u64 	%rd1, [_Z11find_argminPKfPiPfi_param_0];
	ld.param.u64 	%rd2, [_Z11find_argminPKfPiPfi_param_1];
	ld.param.u64 	%rd3, [_Z11find_argminPKfPiPfi_param_2];
	ld.param.u32 	%r10, [_Z11find_argminPKfPiPfi_param_3];
	mov.u32 	%r1, %tid.x;
	mov.u32 	%r2, %ctaid.x;
	mov.u32 	%r19, %ntid.x;
	mad.lo.s32 	%r4, %r2, %r19, %r1;
	mul.lo.s32 	%r11, %r10, %r10;
	setp.ge.s32 	%p1, %r4, %r11;
	mov.f32 	%f7, 0f7F7FFFFF;
	@%p1 bra 	$L__BB2_2;
	cvta.to.global.u64 	%rd4, %rd1;
	mul.wide.s32 	%rd5, %r4, 4;
	add.s64 	%rd6, %rd4, %rd5;
	ld.global.f32 	%f7, [%rd6];
$L__BB2_2:
	shl.b32 	%r12, %r1, 2;
	mov.u32 	%r13, _ZZ11find_argminPKfPiPfiE7min_val;
	add.s32 	%r5, %r13, %r12;
	st.shared.f32 	[%r5], %f7;
	mov.u32 	%r14, _ZZ11find_argminPKfPiPfiE7min_idx;
	add.s32 	%r6, %r14, %r12;
	st.shared.u32 	[%r6], %r4;
	bar.sync 	0;
	setp.lt.u32 	%p2, %r19, 2;
	@%p2 bra 	$L__BB2_7;
$L__BB2_3:
	mov.u32 	%r7, %r19;
	shr.u32 	%r19, %r7, 1;
	setp.ge.u32 	%p3, %r1, %r19;
	@%p3 bra 	$L__BB2_6;
	shl.b32 	%r9, %r19, 2;
	add.s32 	%r15, %r5, %r9;
	ld.shared.f32 	%f3, [%r15];
	ld.shared.f32 	%f5, [%r5];
	setp.geu.f32 	%p4, %f3, %f5;
	@%p4 bra 	$L__BB2_6;
	st.shared.f32 	[%r5], %f3;
	add.s32 	%r16, %r6, %r9;
	ld.shared.u32 	%r17, [%r16];
	st.shared.u32 	[%r6], %r17;
$L__BB2_6:
	bar.sync 	0;
	setp.gt.u32 	%p5, %r7, 3;
	@%p5 bra 	$L__BB2_3;
$L__BB2_7:
	setp.ne.s32 	%p6, %r1, 0;
	@%p6 bra 	$L__BB2_9;
	ld.shared.f32 	%f6, [_ZZ11find_argminPKfPiPfiE7min_val];
	cvta.to.global.u64 	%rd7, %rd3;
	mul.wide.u32 	%rd8, %r2, 4;
	add.s64 	%rd9, %rd7, %rd8;
	st.global.f32 	[%rd9], %f6;
	ld.shared.u32 	%r18, [_ZZ11find_argminPKfPiPfiE7min_idx];
	cvta.to.global.u64 	%rd10, %rd2;
	add.s64 	%rd11, %rd10, %rd8;
	st.global.u32 	[%rd11], %r18;
$L__BB2_9:
	ret;

}
	// .globl	_Z16solve_1bc_kerneliPKiPiS1_PKfS1_S1_
.visible .entry _Z16solve_1bc_kerneliPKiPiS1_PKfS1_S1_(
	.param .u32 _Z16solve_1bc_kerneliPKiPiS1_PKfS1_S1__param_0,
	.param .u64 .ptr .align 1 _Z16solve_1bc_kerneliPKiPiS1_PKfS1_S1__param_1,
	.param .u64 .ptr .align 1 _Z16solve_1bc_kerneliPKiPiS1_PKfS1_S1__param_2,
	.param .u64 .ptr .align 1 _Z16solve_1bc_kerneliPKiPiS1_PKfS1_S1__param_3,
	.param .u64 .ptr .align 1 _Z16solve_1bc_kerneliPKiPiS1_PKfS1_S1__param_4,
	.param .u64 .ptr .align 1 _Z16solve_1bc_kerneliPKiPiS1_PKfS1_S1__param_5,
	.param .u64 .ptr .align 1 _Z16solve_1bc_kerneliPKiPiS1_PKfS1_S1__param_6
)
{
	.reg .pred 	%p<10>;
	.reg .b32 	%r<22>;
	.reg .b32 	%f<2>;
	.reg .b64 	%rd<19>;

	ld.param.u32 	%r3, [_Z16solve_1bc_kerneliPKiPiS1_PKfS1_S1__param_0];
	ld.param.u64 	%rd3, [_Z16solve_1bc_kerneliPKiPiS1_PKfS1_S1__param_1];
	ld.param.u64 	%rd4, [_Z16solve_1bc_kerneliPKiPiS1_PKfS1_S1__param_2];
	ld.param.u64 	%rd5, [_Z16solve_1bc_kerneliPKiPiS1_PKfS1_S1__param_4];
	ld.param.u64 	%rd6, [_Z16solve_1bc_kerneliPKiPiS1_PKfS1_S1__param_5];
	ld.param.u64 	%rd7, [_Z16solve_1bc_kerneliPKiPiS1_PKfS1_S1__param_6];
	mov.u32 	%r4, %ctaid.y;
	mov.u32 	%r5, %ntid.y;
	mov.u32 	%r6, %tid.y;
	mad.lo.s32 	%r1, %r4, %r5, %r6;
	mov.u32 	%r7, %ctaid.x;
	mov.u32 	%r8, %ntid.x;
	mov.u32 	%r9, %tid.x;
	mad.lo.s32 	%r2, %r7, %r8, %r9;
	max.s32 	%r10, %r1, %r2;
	setp.ge.s32 	%p1, %r10, %r3;
	@%p1 bra 	$L__BB3_11;
	cvta.to.global.u64 	%rd8, %rd6;
	cvta.to.global.u64 	%rd9, %rd7;
	mul.wide.s32 	%rd10, %r2, 4;
	add.s64 	%rd1, %rd9, %rd10;
	ld.global.u32 	%r11, [%rd1];
	setp.eq.s32 	%p2, %r11, %r3;
	mul.wide.u32 	%rd11, %r1, 4;
	add.s64 	%rd2, %rd8, %rd11;
	@%p2 bra 	$L__BB3_5;
	mad.lo.s32 	%r12, %r2, %r3, %r1;
	cvta.to.global.u64 	%rd12, %rd3;
	mul.wide.s32 	%rd13, %r12, 4;
	add.s64 	%rd14, %rd12, %rd13;
	ld.global.u32 	%r13, [%rd14];
	setp.ne.s32 	%p3, %r13, 1;
	@%p3 bra 	$L__BB3_5;
	atom.relaxed.global.cas.b32 	%r14, [%rd2], %r3, %r2;
	setp.ne.s32 	%p4, %r14, %r3;
	@%p4 bra 	$L__BB3_5;
	mov.b32 	%r15, 1;
	st.global.u32 	[d_changed], %r15;
$L__BB3_5:
	cvta.to.global.u64 	%rd15, %rd4;
	ld.global.u32 	%r16, [%rd15];
	setp.eq.s32 	%p5, %r1, %r16;
	@%p5 bra 	$L__BB3_11;
	ld.global.u32 	%r17, [%rd2];
	setp.eq.s32 	%p6, %r17, %r3;
	@%p6 bra 	$L__BB3_11;
	ld.global.u32 	%r18, [%rd1];
	setp.ne.s32 	%p7, %r18, %r3;
	@%p7 bra 	$L__BB3_11;
	mad.lo.s32 	%r19, %r2, %r3, %r1;
	cvta.to.global.u64 	%rd16, %rd5;
	mul.wide.s32 	%rd17, %r19, 4;
	add.s64 	%rd18, %rd16, %rd17;
	ld.global.f32 	%f1, [%rd18];
	setp.neu.f32 	%p8, %f1, 0f00000000;
	@%p8 bra 	$L__BB3_11;
	atom.global.min.s32 	%r20, [%rd1], %r1;
	setp.le.s32 	%p9, %r20, %r1;
	@%p9 bra 	$L__BB3_11;
	mov.b32 	%r21, 1;
	st.global.u32 	[d_changed], %r21;
$L__BB3_11:
	ret;

}
	// .globl	_Z15set_array_valuePiii
.visible .entry _Z15set_array_valuePiii(
	.param .u64 .ptr .align 1 _Z15set_array_valuePiii_param_0,
	.param .u32 _Z15set_array_valuePiii_param_1,
	.param .u32 _Z15set_array_valuePiii_param_2
)
{
	.reg .pred 	%p<2>;
	.reg .b32 	%r<7>;
	.reg .b64 	%rd<5>;

	ld.param.u64 	%rd1, [_Z15set_array_valuePiii_param_0];
	ld.param.u32 	%r2, [_Z15set_array_valuePiii_param_1];
	ld.param.u32 	%r3, [_Z15set_array_valuePiii_param_2];
	mov.u32 	%r4, %ctaid.x;
	mov.u32 	%r5, %ntid.x;
	mov.u32 	%r6, %tid.x;
	mad.lo.s32 	%r1, %r4, %r5, %r6;
	setp.ge.s32 	%p1, %r1, %r3;
	@%p1 bra 	$L__BB4_2;
	cvta.to.global.u64 	%rd2, %rd1;
	mul.wide.s32 	%rd3, %r1, 4;
	add.s64 	%rd4, %rd2, %rd3;
	st.global.u32 	[%rd4], %r2;
$L__BB4_2:
	ret;

}
	// .globl	_Z12update_dualsPiS_PfS0_i
.visible .entry _Z12update_dualsPiS_PfS0_i(
	.param .u64 .ptr .align 1 _Z12update_dualsPiS_PfS0_i_param_0,
	.param .u64 .ptr .align 1 _Z12update_dualsPiS_PfS0_i_param_1,
	.param .u64 .ptr .align 1 _Z12update_dualsPiS_PfS0_i_param_2,
	.param .u64 .ptr .align 1 _Z12update_dualsPiS_PfS0_i_param_3,
	.param .u32 _Z12update_dualsPiS_PfS0_i_param_4
)
{
	.reg .pred 	%p<4>;
	.reg .b32 	%r<8>;
	.reg .b32 	%f<7>;
	.reg .b64 	%rd<17>;

	ld.param.u64 	%rd1, [_Z12update_dualsPiS_PfS0_i_param_0];
	ld.param.u64 	%rd2, [_Z12update_dualsPiS_PfS0_i_param_1];
	ld.param.u64 	%rd3, [_Z12update_dualsPiS_PfS0_i_param_2];
	ld.param.u64 	%rd4, [_Z12update_dualsPiS_PfS0_i_param_3];
	ld.param.u32 	%r2, [_Z12update_dualsPiS_PfS0_i_param_4];
	mov.u32 	%r3, %ctaid.x;
	mov.u32 	%r4, %ntid.x;
	mov.u32 	%r5, %tid.x;
	mad.lo.s32 	%r1, %r3, %r4, %r5;
	setp.ge.s32 	%p1, %r1, %r2;
	@%p1 bra 	$L__BB5_5;
	cvta.to.global.u64 	%rd5, %rd1;
	mul.wide.s32 	%rd6, %r1, 4;
	add.s64 	%rd7, %rd5, %rd6;
	ld.global.u32 	%r6, [%rd7];
	setp.eq.s32 	%p2, %r6, %r2;
	@%p2 bra 	$L__BB5_3;
	ld.global.f32 	%f1, [d_epsilon];
	cvta.to.global.u64 	%rd8, %rd3;
	add.s64 	%rd10, %rd8, %rd6;
	ld.global.f32 	%f2, [%rd10];
	add.f32 	%f3, %f1, %f2;
	st.global.f32 	[%rd10], %f3;
$L__BB5_3:
	cvta.to.global.u64 	%rd11, %rd2;
	add.s64 	%rd13, %rd11, %rd6;
	ld.global.u32 	%r7, [%rd13];
	setp.eq.s32 	%p3, %r7, %r2;
	@%p3 bra 	$L__BB5_5;
	ld.global.f32 	%f4, [d_epsilon];
	cvta.to.global.u64 	%rd14, %rd4;
	add.s64 	%rd16, %rd14, %rd6;
	ld.global.f32 	%f5, [%rd16];
	sub.f32 	%f6, %f5, %f4;
	st.global.f32 	[%rd16], %f6;
$L__BB5_5:
	ret;

}
	// .globl	_Z11init_minvalv
.visible .entry _Z11init_minvalv()
{
	.reg .b32 	%r<2>;

	mov.b32 	%r1, 2139095040;
	st.global.u32 	[d_min], %r1;
	ret;

}
	// .globl	_Z18find_most_negativePKfiPiS1_
.visible .entry _Z18find_most_negativePKfiPiS1_(
	.param .u64 .ptr .align 1 _Z18find_most_negativePKfiPiS1__param_0,
	.param .u32 _Z18find_most_negativePKfiPiS1__param_1,
	.param .u64 .ptr .align 1 _Z18find_most_negativePKfiPiS1__param_2,
	.param .u64 .ptr .align 1 _Z18find_most_negativePKfiPiS1__param_3
)
{
	.reg .pred 	%p<12>;
	.reg .b32 	%r<45>;
	.reg .b32 	%f<10>;
	.reg .b64 	%rd<9>;
	// demoted variable
	.shared .align 4 .b8 _ZZ18find_most_negativePKfiPiS1_E6s_rows[1024];
	// demoted variable
	.shared .align 4 .b8 _ZZ18find_most_negativePKfiPiS1_E6s_cols[1024];
	ld.param.u64 	%rd1, [_Z18find_most_negativePKfiPiS1__param_0];
	ld.param.u32 	%r19, [_Z18find_most_negativePKfiPiS1__param_1];
	ld.param.u64 	%rd2, [_Z18find_most_negativePKfiPiS1__param_2];
	ld.param.u64 	%rd3, [_Z18find_most_negativePKfiPiS1__param_3];
	mov.u32 	%r21, %ctaid.y;
	mov.u32 	%r22, %ntid.y;
	mov.u32 	%r23, %tid.y;
	mad.lo.s32 	%r1, %r21, %r22, %r23;
	mov.u32 	%r24, %ctaid.x;
	mov.u32 	%r25, %ntid.x;
	mov.u32 	%r26, %tid.x;
	mad.lo.s32 	%r2, %r24, %r25, %r26;
	mad.lo.s32 	%r3, %r23, %r25, %r26;
	mul.lo.s32 	%r43, %r25, %r22;
	mov.b32 	%r41, -1;
	mov.f32 	%f9, 0f7F800000;
	max.s32 	%r27, %r1, %r2;
	setp.ge.s32 	%p1, %r27, %r19;
	mov.u32 	%r42, %r41;
	@%p1 bra 	$L__BB7_2;
	cvta.to.global.u64 	%rd4, %rd1;
	mad.lo.s32 	%r28, %r19, %r2, %r1;
	mul.wide.s32 	%rd5, %r28, 4;
	add.s64 	%rd6, %rd4, %rd5;
	ld.global.nc.f32 	%f7, [%rd6];
	setp.lt.f32 	%p2, %f7, 0f00000000;
	selp.f32 	%f9, %f7, 0f7F800000, %p2;
	selp.b32 	%r41, %r1, -1, %p2;
	selp.b32 	%r42, %r2, -1, %p2;
$L__BB7_2:
	shl.b32 	%r29, %r3, 2;
	mov.u32 	%r30, s_vals;
	add.s32 	%r9, %r30, %r29;
	st.shared.f32 	[%r9], %f9;
	mov.u32 	%r31, _ZZ18find_most_negativePKfiPiS1_E6s_rows;
	add.s32 	%r10, %r31, %r29;
	st.shared.u32 	[%r10], %r41;
	mov.u32 	%r32, _ZZ18find_most_negativePKfiPiS1_E6s_cols;
	add.s32 	%r11, %r32, %r29;
	st.shared.u32 	[%r11], %r42;
	bar.sync 	0;
	setp.lt.u32 	%p3, %r43, 2;
	@%p3 bra 	$L__BB7_7;
$L__BB7_3:
	mov.u32 	%r12, %r43;
	shr.u32 	%r43, %r12, 1;
	setp.ge.u32 	%p4, %r3, %r43;
	@%p4 bra 	$L__BB7_6;
	shl.b32 	%r14, %r43, 2;
	add.s32 	%r33, %r9, %r14;
	ld.shared.f32 	%f3, [%r33];
	ld.shared.f32 	%f8, [%r9];
	setp.geu.f32 	%p5, %f3, %f8;
	@%p5 bra 	$L__BB7_6;
	st.shared.f32 	[%r9], %f3;
	add.s32 	%r34, %r10, %r14;
	ld.shared.u32 	%r35, [%r34];
	st.shared.u32 	[%r10], %r35;
	add.s32 	%r36, %r11, %r14;
	ld.shared.u32 	%r37, [%r36];
	st.shared.u32 	[%r11], %r37;
$L__BB7_6:
	bar.sync 	0;
	setp.gt.u32 	%p6, %r12, 3;
	@%p6 bra 	$L__BB7_3;
$L__BB7_7:
	setp.ne.s32 	%p7, %r3, 0;
	@%p7 bra 	$L__BB7_14;
	ld.shared.f32 	%f4, [s_vals];
	setp.equ.f32 	%p8, %f4, 0f7F800000;
	@%p8 bra 	$L__BB7_14;
	mov.b32 	%r38, 1;
	st.global.u32 	[d_found], %r38;
	ld.global.u32 	%r44, [d_min];
	mov.b32 	%r16, %f4;
$L__BB7_10:
	mov.b32 	%f5, %r44;
	setp.ge.f32 	%p9, %f4, %f5;
	@%p9 bra 	$L__BB7_12;
	atom.relaxed.global.cas.b32 	%r18, [d_min], %r44, %r16;
	setp.ne.s32 	%p10, %r44, %r18;
	mov.u32 	%r44, %r18;
	@%p10 bra 	$L__BB7_10;
$L__BB7_12:
	setp.geu.f32 	%p11, %f4, %f5;
	@%p11 bra 	$L__BB7_14;
	ld.shared.u32 	%r39, [_ZZ18find_most_negativePKfiPiS1_E6s_rows];
	cvta.to.global.u64 	%rd7, %rd2;
	st.global.u32 	[%rd7], %r39;
	ld.shared.u32 	%r40, [_ZZ18find_most_negativePKfiPiS1_E6s_cols];
	cvta.to.global.u64 	%rd8, %rd3;
	st.global.u32 	[%rd8], %r40;
$L__BB7_14:
	ret;

}
	// .globl	_Z23find_min_valid_atomic2dPKfPKiS2_i
.visible .entry _Z23find_min_valid_atomic2dPKfPKiS2_i(
	.param .u64 .ptr .align 1 _Z23find_min_valid_atomic2dPKfPKiS2_i_param_0,
	.param .u64 .ptr .align 1 _Z23find_min_valid_atomic2dPKfPKiS2_i_param_1,
	.param .u64 .ptr .align 1 _Z23find_min_valid_atomic2dPKfPKiS2_i_param_2,
	.param .u32 _Z23find_min_valid_atomic2dPKfPKiS2_i_param_3
)
{
	.reg .pred 	%p<10>;
	.reg .b32 	%r<26>;
	.reg .b32 	%f<13>;
	.reg .b64 	%rd<13>;

	ld.param.u64 	%rd1, [_Z23find_min_valid_atomic2dPKfPKiS2_i_param_0];
	ld.param.u64 	%rd2, [_Z23find_min_valid_atomic2dPKfPKiS2_i_param_1];
	ld.param.u64 	%rd3, [_Z23find_min_valid_atomic2dPKfPKiS2_i_param_2];
	ld.param.u32 	%r8, [_Z23find_min_valid_atomic2dPKfPKiS2_i_param_3];
	mov.u32 	%r9, %ctaid.y;
	mov.u32 	%r10, %ntid.y;
	mov.u32 	%r11, %tid.y;
	mad.lo.s32 	%r1, %r9, %r10, %r11;
	mov.u32 	%r12, %ctaid.x;
	mov.u32 	%r13, %ntid.x;
	mov.u32 	%r14, %tid.x;
	mad.lo.s32 	%r2, %r12, %r13, %r14;
	mad.lo.s32 	%r3, %r11, %r13, %r14;
	mul.lo.s32 	%r25, %r13, %r10;
	max.s32 	%r15, %r1, %r2;
	setp.ge.s32 	%p1, %r15, %r8;
	mov.f32 	%f12, 0f7F800000;
	@%p1 bra 	$L__BB8_4;
	cvta.to.global.u64 	%rd4, %rd2;
	mul.wide.u32 	%rd5, %r1, 4;
	add.s64 	%rd6, %rd4, %rd5;
	ld.global.nc.u32 	%r16, [%rd6];
	setp.eq.s32 	%p2, %r16, %r8;
	@%p2 bra 	$L__BB8_4;
	cvta.to.global.u64 	%rd7, %rd3;
	mul.wide.s32 	%rd8, %r2, 4;
	add.s64 	%rd9, %rd7, %rd8;
	ld.global.nc.u32 	%r17, [%rd9];
	setp.ne.s32 	%p3, %r17, %r8;
	@%p3 bra 	$L__BB8_4;
	mad.lo.s32 	%r18, %r8, %r2, %r1;
	cvta.to.global.u64 	%rd10, %rd1;
	mul.wide.s32 	%rd11, %r18, 4;
	add.s64 	%rd12, %rd10, %rd11;
	ld.global.nc.f32 	%f7, [%rd12];
	setp.ge.f32 	%p4, %f7, 0f00000000;
	selp.f32 	%f12, %f7, 0f7F800000, %p4;
$L__BB8_4:
	shl.b32 	%r19, %r3, 2;
	mov.u32 	%r20, sdata;
	add.s32 	%r5, %r20, %r19;
	st.shared.f32 	[%r5], %f12;
	bar.sync 	0;
	setp.lt.u32 	%p5, %r25, 2;
	@%p5 bra 	$L__BB8_8;
$L__BB8_5:
	shr.u32 	%r7, %r25, 1;
	setp.ge.u32 	%p6, %r3, %r7;
	@%p6 bra 	$L__BB8_7;
	ld.shared.f32 	%f8, [%r5];
	shl.b32 	%r21, %r7, 2;
	add.s32 	%r22, %r5, %r21;
	ld.shared.f32 	%f9, [%r22];
	min.f32 	%f10, %f8, %f9;
	st.shared.f32 	[%r5], %f10;
$L__BB8_7:
	bar.sync 	0;
	setp.gt.u32 	%p7, %r25, 3;
	mov.u32 	%r25, %r7;
	@%p7 bra 	$L__BB8_5;
$L__BB8_8:
	setp.ne.s32 	%p8, %r3, 0;
	@%p8 bra 	$L__BB8_11;
	ld.shared.f32 	%f3, [sdata];
	setp.equ.f32 	%p9, %f3, 0f7F800000;
	@%p9 bra 	$L__BB8_11;
	mov.b32 	%r23, %f3;
	atom.global.min.u32 	%r24, [d_min], %r23;
$L__BB8_11:
	ret;

}
	// .globl	_Z13process_cyclePfS_PiPKiS2_iS0_S0_
.visible .entry _Z13process_cyclePfS_PiPKiS2_iS0_S0_(
	.param .u64 .ptr .align 1 _Z13process_cyclePfS_PiPKiS2_iS0_S0__param_0,
	.param .u64 .ptr .align 1 _Z13process_cyclePfS_PiPKiS2_iS0_S0__param_1,
	.param .u64 .ptr .align 1 _Z13process_cyclePfS_PiPKiS2_iS0_S0__param_2,
	.param .u64 .ptr .align 1 _Z13process_cyclePfS_PiPKiS2_iS0_S0__param_3,
	.param .u64 .ptr .align 1 _Z13process_cyclePfS_PiPKiS2_iS0_S0__param_4,
	.param .u32 _Z13process_cyclePfS_PiPKiS2_iS0_S0__param_5,
	.param .u64 .ptr .align 1 _Z13process_cyclePfS_PiPKiS2_iS0_S0__param_6,
	.param .u64 .ptr .align 1 _Z13process_cyclePfS_PiPKiS2_iS0_S0__param_7
)
{
	.reg .pred 	%p<3>;
	.reg .b32 	%r<18>;
	.reg .b32 	%f<4>;
	.reg .b64 	%rd<27>;

	ld.param.u64 	%rd6, [_Z13process_cyclePfS_PiPKiS2_iS0_S0__param_0];
	ld.param.u64 	%rd7, [_Z13process_cyclePfS_PiPKiS2_iS0_S0__param_1];
	ld.param.u64 	%rd8, [_Z13process_cyclePfS_PiPKiS2_iS0_S0__param_2];
	ld.param.u64 	%rd9, [_Z13process_cyclePfS_PiPKiS2_iS0_S0__param_3];
	ld.param.u64 	%rd10, [_Z13process_cyclePfS_PiPKiS2_iS0_S0__param_4];
	ld.param.u32 	%r8, [_Z13process_cyclePfS_PiPKiS2_iS0_S0__param_5];
	ld.param.u64 	%rd11, [_Z13process_cyclePfS_PiPKiS2_iS0_S0__param_6];
	ld.param.u64 	%rd12, [_Z13process_cyclePfS_PiPKiS2_iS0_S0__param_7];
	cvta.to.global.u64 	%rd1, %rd10;
	cvta.to.global.u64 	%rd2, %rd9;
	cvta.to.global.u64 	%rd3, %rd8;
	cvta.to.global.u64 	%rd4, %rd12;
	cvta.to.global.u64 	%rd5, %rd11;
	ld.global.u32 	%r16, [%rd5];
	ld.global.u32 	%r17, [%rd4];
$L__BB9_1:
	mad.lo.s32 	%r9, %r17, %r8, %r16;
	mul.wide.s32 	%rd13, %r9, 4;
	add.s64 	%rd14, %rd3, %rd13;
	mov.b32 	%r10, 1;
	st.global.u32 	[%rd14], %r10;
	mul.wide.s32 	%rd15, %r16, 4;
	add.s64 	%rd16, %rd2, %rd15;
	ld.global.u32 	%r17, [%rd16];
	mul.lo.s32 	%r6, %r17, %r8;
	add.s32 	%r11, %r6, %r16;
	mul.wide.s32 	%rd17, %r11, 4;
	add.s64 	%rd18, %rd3, %rd17;
	mov.b32 	%r12, 0;
	st.global.u32 	[%rd18], %r12;
	mul.wide.s32 	%rd19, %r17, 4;
	add.s64 	%rd20, %rd1, %rd19;
	ld.global.u32 	%r16, [%rd20];
	ld.global.u32 	%r13, [%rd5];
	setp.ne.s32 	%p1, %r16, %r13;
	@%p1 bra 	$L__BB9_1;
	ld.global.u32 	%r14, [%rd4];
	setp.ne.s32 	%p2, %r17, %r14;
	@%p2 bra 	$L__BB9_1;
	cvta.to.global.u64 	%rd21, %rd6;
	cvta.to.global.u64 	%rd22, %rd7;
	add.s32 	%r15, %r6, %r16;
	mul.wide.s32 	%rd23, %r15, 4;
	add.s64 	%rd24, %rd21, %rd23;
	ld.global.f32 	%f1, [%rd24];
	add.s64 	%rd26, %rd22, %rd19;
	ld.global.f32 	%f2, [%rd26];
	add.f32 	%f3, %f1, %f2;
	st.global.f32 	[%rd26], %f3;
	ret;

}
	// .globl	_Z8update_VPfS_PiPKiS2_iS0_S0_
.visible .entry _Z8update_VPfS_PiPKiS2_iS0_S0_(
	.param .u64 .ptr .align 1 _Z8update_VPfS_PiPKiS2_iS0_S0__param_0,
	.param .u64 .ptr .align 1 _Z8update_VPfS_PiPKiS2_iS0_S0__param_1,
	.param .u64 .ptr .align 1 _Z8update_VPfS_PiPKiS2_iS0_S0__param_2,
	.param .u64 .ptr .align 1 _Z8update_VPfS_PiPKiS2_iS0_S0__param_3,
	.param .u64 .ptr .align 1 _Z8update_VPfS_PiPKiS2_iS0_S0__param_4,
	.param .u32 _Z8update_VPfS_PiPKiS2_iS0_S0__param_5,
	.param .u64 .ptr .align 1 _Z8update_VPfS_PiPKiS2_iS0_S0__param_6,
	.param .u64 .ptr .align 1 _Z8update_VPfS_PiPKiS2_iS0_S0__param_7
)
{
	.reg .b32 	%r<5>;
	.reg .b32 	%f<4>;
	.reg .b64 	%rd<13>;

	ld.param.u64 	%rd1, [_Z8update_VPfS_PiPKiS2_iS0_S0__param_0];
	ld.param.u64 	%rd2, [_Z8update_VPfS_PiPKiS2_iS0_S0__param_1];
	ld.param.u32 	%r1, [_Z8update_VPfS_PiPKiS2_iS0_S0__param_5];
	ld.param.u64 	%rd3, [_Z8update_VPfS_PiPKiS2_iS0_S0__param_6];
	ld.param.u64 	%rd4, [_Z8update_VPfS_PiPKiS2_iS0_S0__param_7];
	cvta.to.global.u64 	%rd5, %rd2;
	cvta.to.global.u64 	%rd6, %rd1;
	cvta.to.global.u64 	%rd7, %rd3;
	cvta.to.global.u64 	%rd8, %rd4;
	ld.global.u32 	%r2, [%rd8];
	ld.global.u32 	%r3, [%rd7];
	mad.lo.s32 	%r4, %r2, %r1, %r3;
	mul.wide.s32 	%rd9, %r4, 4;
	add.s64 	%rd10, %rd6, %rd9;
	ld.global.f32 	%f1, [%rd10];
	mul.wide.s32 	%rd11, %r2, 4;
	add.s64 	%rd12, %rd5, %rd11;
	ld.global.f32 	%f2, [%rd12];
	add.f32 	%f3, %f1, %f2;
	st.global.f32 	[%rd12], %f3;
	ret;

}
	// .globl	_Z12init_mappingPKiS0_PiS1_S1_i
.visible .entry _Z12init_mappingPKiS0_PiS1_S1_i(
	.param .u64 .ptr .align 1 _Z12init_mappingPKiS0_PiS1_S1_i_param_0,
	.param .u64 .ptr .align 1 _Z12init_mappingPKiS0_PiS1_S1_i_param_1,
	.param .u64 .ptr .align 1 _Z12init_mappingPKiS0_PiS1_S1_i_param_2,
	.param .u64 .ptr .align 1 _Z12init_mappingPKiS0_PiS1_S1_i_param_3,
	.param .u64 .ptr .align 1 _Z12init_mappingPKiS0_PiS1_S1_i_param_4,
	.param .u32 _Z12init_mappingPKiS0_PiS1_S1_i_param_5
)
{
	.reg .pred 	%p<2>;
	.reg .b32 	%r<15>;
	.reg .b64 	%rd<19>;

	ld.param.u64 	%rd1, [_Z12init_mappingPKiS0_PiS1_S1_i_param_0];
	ld.param.u64 	%rd2, [_Z12init_mappingPKiS0_PiS1_S1_i_param_1];
	ld.param.u64 	%rd3, [_Z12init_mappingPKiS0_PiS1_S1_i_param_2];
	ld.param.u64 	%rd4, [_Z12init_mappingPKiS0_PiS1_S1_i_param_3];
	ld.param.u64 	%rd5, [_Z12init_mappingPKiS0_PiS1_S1_i_param_4];
	ld.param.u32 	%r3, [_Z12init_mappingPKiS0_PiS1_S1_i_param_5];
	mov.u32 	%r4, %ctaid.y;
	mov.u32 	%r5, %ntid.y;
	mov.u32 	%r6, %tid.y;
	mad.lo.s32 	%r1, %r4, %r5, %r6;
	mov.u32 	%r7, %ctaid.x;
	mov.u32 	%r8, %ntid.x;
	mov.u32 	%r9, %tid.x;
	mad.lo.s32 	%r2, %r7, %r8, %r9;
	max.s32 	%r10, %r1, %r2;
	setp.ge.s32 	%p1, %r10, %r3;
	@%p1 bra 	$L__BB11_2;
	cvta.to.global.u64 	%rd6, %rd2;
	cvta.to.global.u64 	%rd7, %rd3;
	cvta.to.global.u64 	%rd8, %rd1;
	cvta.to.global.u64 	%rd9, %rd4;
	cvta.to.global.u64 	%rd10, %rd5;
	mad.lo.s32 	%r11, %r3, %r1, %r2;
	mul.wide.s32 	%rd11, %r2, 4;
	add.s64 	%rd12, %rd6, %rd11;
	ld.global.u32 	%r12, [%rd12];
	mul.wide.s32 	%rd13, %r11, 4;
	add.s64 	%rd14, %rd7, %rd13;
	st.global.u32 	[%rd14], %r12;
	mul.wide.u32 	%rd15, %r1, 4;
	add.s64 	%rd16, %rd8, %rd15;
	ld.global.u32 	%r13, [%rd16];
	add.s64 	%rd17, %rd9, %rd13;
	st.global.u32 	[%rd17], %r13;
	add.s64 	%rd18, %rd10, %rd13;
	mov.b32 	%r14, 1;
	st.global.u32 	[%rd18], %r14;
$L__BB11_2:
	ret;

}
	// .globl	_Z18pointer_jump_cyclePiS_S_i
.visible .entry _Z18pointer_jump_cyclePiS_S_i(
	.param .u64 .ptr .align 1 _Z18pointer_jump_cyclePiS_S_i_param_0,
	.param .u64 .ptr .align 1 _Z18pointer_jump_cyclePiS_S_i_param_1,
	.param .u64 .ptr .align 1 _Z18pointer_jump_cyclePiS_S_i_param_2,
	.param .u32 _Z18pointer_jump_cyclePiS_S_i_param_3
)
{
	.reg .pred 	%p<8>;
	.reg .b32 	%r<67>;
	.reg .b32 	%f<22>;
	.reg .b64 	%rd<31>;

	ld.param.u64 	%rd7, [_Z18pointer_jump_cyclePiS_S_i_param_0];
	ld.param.u64 	%rd8, [_Z18pointer_jump_cyclePiS_S_i_param_1];
	ld.param.u64 	%rd9, [_Z18pointer_jump_cyclePiS_S_i_param_2];
	ld.param.u32 	%r12, [_Z18pointer_jump_cyclePiS_S_i_param_3];
	cvta.to.global.u64 	%rd1, %rd9;
	cvta.to.global.u64 	%rd2, %rd8;
	cvta.to.global.u64 	%rd3, %rd7;
	mov.u32 	%r13, %ctaid.y;
	mov.u32 	%r14, %ntid.y;
	mov.u32 	%r15, %tid.y;
	mad.lo.s32 	%r1, %r13, %r14, %r15;
	mov.u32 	%r16, %ctaid.x;
	mov.u32 	%r17, %ntid.x;
	mov.u32 	%r18, %tid.x;
	mad.lo.s32 	%r2, %r16, %r17, %r18;
	max.s32 	%r19, %r1, %r2;
	setp.ge.s32 	%p1, %r19, %r12;
	@%p1 bra 	$L__BB12_8;
	mad.lo.s32 	%r3, %r12, %r1, %r2;
	cvt.rn.f32.u32 	%f1, %r12;
	mov.b32 	%r20, %f1;
	add.s32 	%r21, %r20, -1060439283;
	and.b32  	%r22, %r21, -8388608;
	sub.s32 	%r23, %r20, %r22;
	mov.b32 	%f2, %r23;
	cvt.rn.f32.s32 	%f3, %r22;
	fma.rn.f32 	%f4, %f3, 0f34000000, 0f00000000;
	add.f32 	%f5, %f2, 0fBF800000;
	fma.rn.f32 	%f6, %f5, 0f3DC6B27F, 0fBE2C7F30;
	fma.rn.f32 	%f7, %f6, %f5, 0f3E2FCF2A;
	fma.rn.f32 	%f8, %f7, %f5, 0fBE374E43;
	fma.rn.f32 	%f9, %f8, %f5, 0f3E520BF4;
	fma.rn.f32 	%f10, %f9, %f5, 0fBE763C8B;
	fma.rn.f32 	%f11, %f10, %f5, 0f3E93BF99;
	fma.rn.f32 	%f12, %f11, %f5, 0fBEB8AA49;
	fma.rn.f32 	%f13, %f12, %f5, 0f3EF6384A;
	fma.rn.f32 	%f14, %f13, %f5, 0fBF38AA3B;
	mul.f32 	%f15, %f5, %f14;
	mul.f32 	%f16, %f5, %f15;
	fma.rn.f32 	%f17, %f5, 0f3FB8AA3B, %f16;
	add.f32 	%f18, %f4, %f17;
	setp.gt.u32 	%p2, %r20, 2139095039;
	fma.rn.f32 	%f19, %f1, 0f7F800000, 0f7F800000;
	selp.f32 	%f20, %f19, %f18, %p2;
	cvt.rpi.f32.f32 	%f21, %f20;
	cvt.rzi.s32.f32 	%r4, %f21;
	setp.lt.s32 	%p3, %r4, 1;
	@%p3 bra 	$L__BB12_8;
	mul.wide.s32 	%rd10, %r3, 4;
	add.s64 	%rd4, %rd3, %rd10;
	add.s64 	%rd5, %rd2, %rd10;
	add.s64 	%rd6, %rd1, %rd10;
	and.b32  	%r5, %r4, 3;
	setp.lt.u32 	%p4, %r4, 4;
	@%p4 bra 	$L__BB12_5;
	and.b32  	%r24, %r4, 2147483644;
	neg.s32 	%r65, %r24;
$L__BB12_4:
	ld.global.u32 	%r25, [%rd4];
	ld.global.u32 	%r26, [%rd5];
	mad.lo.s32 	%r27, %r25, %r12, %r26;
	mul.wide.s32 	%rd11, %r27, 4;
	add.s64 	%rd12, %rd3, %rd11;
	ld.global.u32 	%r28, [%rd12];
	add.s64 	%rd13, %rd2, %rd11;
	ld.global.u32 	%r29, [%rd13];
	st.global.u32 	[%rd4], %r28;
	st.global.u32 	[%rd5], %r29;
	add.s64 	%rd14, %rd1, %rd11;
	ld.global.u32 	%r30, [%rd14];
	ld.global.u32 	%r31, [%rd6];
	xor.b32  	%r32, %r31, %r30;
	st.global.u32 	[%rd6], %r32;
	bar.sync 	0;
	ld.global.u32 	%r33, [%rd4];
	ld.global.u32 	%r34, [%rd5];
	mad.lo.s32 	%r35, %r33, %r12, %r34;
	mul.wide.s32 	%rd15, %r35, 4;
	add.s64 	%rd16, %rd3, %rd15;
	ld.global.u32 	%r36, [%rd16];
	add.s64 	%rd17, %rd2, %rd15;
	ld.global.u32 	%r37, [%rd17];
	st.global.u32 	[%rd4], %r36;
	st.global.u32 	[%rd5], %r37;
	add.s64 	%rd18, %rd1, %rd15;
	ld.global.u32 	%r38, [%rd18];
	ld.global.u32 	%r39, [%rd6];
	xor.b32  	%r40, %r39, %r38;
	st.global.u32 	[%rd6], %r40;
	bar.sync 	0;
	ld.global.u32 	%r41, [%rd4];
	ld.global.u32 	%r42, [%rd5];
	mad.lo.s32 	%r43, %r41, %r12, %r42;
	mul.wide.s32 	%rd19, %r43, 4;
	add.s64 	%rd20, %rd3, %rd19;
	ld.global.u32 	%r44, [%rd20];
	add.s64 	%rd21, %rd2, %rd19;
	ld.global.u32 	%r45, [%rd21];
	st.global.u32 	[%rd4], %r44;
	st.global.u32 	[%rd5], %r45;
	add.s64 	%rd22, %rd1, %rd19;
	ld.global.u32 	%r46, [%rd22];
	ld.global.u32 	%r47, [%rd6];
	xor.b32  	%r48, %r47, %r46;
	st.global.u32 	[%rd6], %r48;
	bar.sync 	0;
	ld.global.u32 	%r49, [%rd4];
	ld.global.u32 	%r50, [%rd5];
	mad.lo.s32 	%r51, %r49, %r12, %r50;
	mul.wide.s32 	%rd23, %r51, 4;
	add.s64 	%rd24, %rd3, %rd23;
	ld.global.u32 	%r52, [%rd24];
	add.s64 	%rd25, %rd2, %rd23;
	ld.global.u32 	%r53, [%rd25];
	st.global.u32 	[%rd4], %r52;
	st.global.u32 	[%rd5], %r53;
	add.s64 	%rd26, %rd1, %rd23;
	ld.global.u32 	%r54, [%rd26];
	ld.global.u32 	%r55, [%rd6];
	xor.b32  	%r56, %r55, %r54;
	st.global.u32 	[%rd6], %r56;
	bar.sync 	0;
	add.s32 	%r65, %r65, 4;
	setp.ne.s32 	%p5, %r65, 0;
	@%p5 bra 	$L__BB12_4;
$L__BB12_5:
	setp.eq.s32 	%p6, %r5, 0;
	@%p6 bra 	$L__BB12_8;
	neg.s32 	%r66, %r5;
$L__BB12_7:
	.pragma "nounroll";
	ld.global.u32 	%r57, [%rd4];
	ld.global.u32 	%r58, [%rd5];
	mad.lo.s32 	%r59, %r57, %r12, %r58;
	mul.wide.s32 	%rd27, %r59, 4;
	add.s64 	%rd28, %rd3, %rd27;
	ld.global.u32 	%r60, [%rd28];
	add.s64 	%rd29, %rd2, %rd27;
	ld.global.u32 	%r61, [%rd29];
	st.global.u32 	[%rd4], %r60;
	st.global.u32 	[%rd5], %r61;
	add.s64 	%rd30, %rd1, %rd27;
	ld.global.u32 	%r62, [%rd30];
	ld.global.u32 	%r63, [%rd6];
	xor.b32  	%r64, %r63, %r62;
	st.global.u32 	[%rd6], %r64;
	bar.sync 	0;
	add.s32 	%r66, %r66, 1;
	setp.ne.s32 	%p7, %r66, 0;
	@%p7 bra 	$L__BB12_7;
$L__BB12_8:
	ret;

}
	// .globl	_Z9update_dXPKiS0_S0_Pii
.visible .entry _Z9update_dXPKiS0_S0_Pii(
	.param .u64 .ptr .align 1 _Z9update_dXPKiS0_S0_Pii_param_0,
	.param .u64 .ptr .align 1 _Z9update_dXPKiS0_S0_Pii_param_1,
	.param .u64 .ptr .align 1 _Z9update_dXPKiS0_S0_Pii_param_2,
	.param .u64 .ptr .align 1 _Z9update_dXPKiS0_S0_Pii_param_3,
	.param .u32 _Z9update_dXPKiS0_S0_Pii_param_4
)
{
	.reg .pred 	%p<4>;
	.reg .b32 	%r<15>;
	.reg .b64 	%rd<16>;

	ld.param.u64 	%rd1, [_Z9update_dXPKiS0_S0_Pii_param_0];
	ld.param.u64 	%rd2, [_Z9update_dXPKiS0_S0_Pii_param_1];
	ld.param.u64 	%rd3, [_Z9update_dXPKiS0_S0_Pii_param_2];
	ld.param.u64 	%rd4, [_Z9update_dXPKiS0_S0_Pii_param_3];
	ld.param.u32 	%r4, [_Z9update_dXPKiS0_S0_Pii_param_4];
	mov.u32 	%r5, %ctaid.y;
	mov.u32 	%r6, %ntid.y;
	mov.u32 	%r7, %tid.y;
	mad.lo.s32 	%r1, %r5, %r6, %r7;
	mov.u32 	%r8, %ctaid.x;
	mov.u32 	%r9, %ntid.x;
	mov.u32 	%r10, %tid.x;
	mad.lo.s32 	%r2, %r8, %r9, %r10;
	max.s32 	%r11, %r1, %r2;
	setp.ge.s32 	%p1, %r11, %r4;
	@%p1 bra 	$L__BB13_4;
	cvta.to.global.u64 	%rd5, %rd1;
	mad.lo.s32 	%r3, %r4, %r1, %r2;
	mul.wide.s32 	%rd6, %r3, 4;
	add.s64 	%rd7, %rd5, %rd6;
	ld.global.u32 	%r12, [%rd7];
	setp.ne.s32 	%p2, %r12, %r1;
	@%p2 bra 	$L__BB13_4;
	cvta.to.global.u64 	%rd8, %rd2;
	add.s64 	%rd10, %rd8, %rd6;
	ld.global.u32 	%r13, [%rd10];
	setp.ne.s32 	%p3, %r13, %r2;
	@%p3 bra 	$L__BB13_4;
	cvta.to.global.u64 	%rd11, %rd3;
	add.s64 	%rd13, %rd11, %rd6;
	ld.global.u32 	%r14, [%rd13];
	cvta.to.global.u64 	%rd14, %rd4;
	add.s64 	%rd15, %rd14, %rd6;
	st.global.u32 	[%rd15], %r14;
$L__BB13_4:
	ret;

}
	// .globl	_Z16finalize_epsilonPKfiPiS1_
.visible .entry _Z16finalize_epsilonPKfiPiS1_(
	.param .u64 .ptr .align 1 _Z16finalize_epsilonPKfiPiS1__param_0,
	.param .u32 _Z16finalize_epsilonPKfiPiS1__param_1,
	.param .u64 .ptr .align 1 _Z16finalize_epsilonPKfiPiS1__param_2,
	.param .u64 .ptr .align 1 _Z16finalize_epsilonPKfiPiS1__param_3
)
{
	.reg .pred 	%p<2>;
	.reg .b32 	%r<5>;
	.reg .b32 	%f<7>;
	.reg .b64 	%rd<9>;

	ld.param.u64 	%rd1, [_Z16finalize_epsilonPKfiPiS1__param_0];
	ld.param.u32 	%r1, [_Z16finalize_epsilonPKfiPiS1__param_1];
	ld.param.u64 	%rd2, [_Z16finalize_epsilonPKfiPiS1__param_2];
	ld.param.u64 	%rd3, [_Z16finalize_epsilonPKfiPiS1__param_3];
	ld.global.f32 	%f6, [d_min];
	abs.f32 	%f4, %f6;
	setp.neu.f32 	%p1, %f4, 0f7F800000;
	@%p1 bra 	$L__BB14_2;
	cvta.to.global.u64 	%rd4, %rd3;
	cvta.to.global.u64 	%rd5, %rd2;
	cvta.to.global.u64 	%rd6, %rd1;
	ld.global.u32 	%r2, [%rd4];
	ld.global.u32 	%r3, [%rd5];
	mad.lo.s32 	%r4, %r2, %r1, %r3;
	mul.wide.s32 	%rd7, %r4, 4;
	add.s64 	%rd8, %rd6, %rd7;
	ld.global.f32 	%f5, [%rd8];
	neg.f32 	%f6, %f5;
$L__BB14_2:
	st.global.f32 	[d_epsilon], %f6;
	ret;

}
	// .globl	_Z8update_QPiPKiS1_
.visible .entry _Z8update_QPiPKiS1_(
	.param .u64 .ptr .align 1 _Z8update_QPiPKiS1__param_0,
	.param .u64 .ptr .align 1 _Z8update_QPiPKiS1__param_1,
	.param .u64 .ptr .align 1 _Z8update_QPiPKiS1__param_2
)
{
	.reg .b32 	%r<3>;
	.reg .b64 	%rd<9>;

	ld.param.u64 	%rd1, [_Z8update_QPiPKiS1__param_0];
	ld.param.u64 	%rd2, [_Z8update_QPiPKiS1__param_1];
	ld.param.u64 	%rd3, [_Z8update_QPiPKiS1__param_2];
	cvta.to.global.u64 	%rd4, %rd1;
	cvta.to.global.u64 	%rd5, %rd3;
	cvta.to.global.u64 	%rd6, %rd2;
	ld.global.u32 	%r1, [%rd6];
	ld.global.u32 	%r2, [%rd5];
	mul.wide.s32 	%rd7, %r2, 4;
	add.s64 	%rd8, %rd4, %rd7;
	st.global.u32 	[%rd8], %r1;
	ret;

}
	// .globl	_Z9update_RQPiS_PKiS1_S_
.visible .entry _Z9update_RQPiS_PKiS1_S_(
	.param .u64 .ptr .align 1 _Z9update_RQPiS_PKiS1_S__param_0,
	.param .u64 .ptr .align 1 _Z9update_RQPiS_PKiS1_S__param_1,
	.param .u64 .ptr .align 1 _Z9update_RQPiS_PKiS1_S__param_2,
	.param .u64 .ptr .align 1 _Z9update_RQPiS_PKiS1_S__param_3,
	.param .u64 .ptr .align 1 _Z9update_RQPiS_PKiS1_S__param_4
)
{
	.reg .b32 	%r<5>;
	.reg .b64 	%rd<17>;

	ld.param.u64 	%rd1, [_Z9update_RQPiS_PKiS1_S__param_0];
	ld.param.u64 	%rd2, [_Z9update_RQPiS_PKiS1_S__param_1];
	ld.param.u64 	%rd3, [_Z9update_RQPiS_PKiS1_S__param_2];
	ld.param.u64 	%rd4, [_Z9update_RQPiS_PKiS1_S__param_3];
	ld.param.u64 	%rd5, [_Z9update_RQPiS_PKiS1_S__param_4];
	cvta.to.global.u64 	%rd6, %rd1;
	cvta.to.global.u64 	%rd7, %rd5;
	cvta.to.global.u64 	%rd8, %rd2;
	cvta.to.global.u64 	%rd9, %rd4;
	cvta.to.global.u64 	%rd10, %rd3;
	ld.global.u32 	%r1, [%rd10];
	ld.global.u32 	%r2, [%rd9];
	mul.wide.s32 	%rd11, %r2, 4;
	add.s64 	%rd12, %rd8, %rd11;
	st.global.u32 	[%rd12], %r1;
	ld.global.u32 	%r3, [%rd9];
	mul.wide.s32 	%rd13, %r3, 4;
	add.s64 	%rd14, %rd7, %rd13;
	ld.global.u32 	%r4, [%rd14];
	mul.wide.s32 	%rd15, %r4, 4;
	add.s64 	%rd16, %rd6, %rd15;
	st.global.u32 	[%rd16], %r3;
	ret;

}
	// .globl	_Z15reset_d_changedv
.visible .entry _Z15reset_d_changedv()
{
	.reg .b32 	%r<2>;

	mov.b32 	%r1, 0;
	st.global.u32 	[d_changed], %r1;
	ret;

}
	// .globl	_Z8check_RkPKiS0_S0_i
.visible .entry _Z8check_RkPKiS0_S0_i(
	.param .u64 .ptr .align 1 _Z8check_RkPKiS0_S0_i_param_0,
	.param .u64 .ptr .align 1 _Z8check_RkPKiS0_S0_i_param_1,
	.param .u64 .ptr .align 1 _Z8check_RkPKiS0_S0_i_param_2,
	.param .u32 _Z8check_RkPKiS0_S0_i_param_3
)
{
	.reg .pred 	%p<4>;
	.reg .b32 	%r<12>;
	.reg .b64 	%rd<9>;

	ld.param.u64 	%rd1, [_Z8check_RkPKiS0_S0_i_param_0];
	ld.param.u64 	%rd2, [_Z8check_RkPKiS0_S0_i_param_1];
	ld.param.u64 	%rd3, [_Z8check_RkPKiS0_S0_i_param_2];
	ld.param.u32 	%r4, [_Z8check_RkPKiS0_S0_i_param_3];
	mov.u32 	%r5, %tid.x;
	mov.u32 	%r6, %ctaid.x;
	or.b32  	%r7, %r5, %r6;
	setp.ne.s32 	%p1, %r7, 0;
	@%p1 bra 	$L__BB18_4;
	cvta.to.global.u64 	%rd4, %rd2;
	cvta.to.global.u64 	%rd5, %rd1;
	ld.global.u32 	%r9, [%rd4];
	mul.wide.s32 	%rd6, %r9, 4;
	add.s64 	%rd7, %rd5, %rd6;
	ld.global.u32 	%r1, [%rd7];
	setp.eq.s32 	%p2, %r1, %r4;
	mov.b32 	%r11, 0;
	@%p2 bra 	$L__BB18_3;
	cvta.to.global.u64 	%rd8, %rd3;
	ld.global.u32 	%r10, [%rd8];
	setp.ne.s32 	%p3, %r1, %r10;
	selp.u32 	%r11, 1, 0, %p3;
$L__BB18_3:
	st.global.u32 	[d_flag], %r11;
$L__BB18_4:
	ret;

}
	// .globl	_Z9check_bklPKfPKiS2_i
.visible .entry _Z9check_bklPKfPKiS2_i(
	.param .u64 .ptr .align 1 _Z9check_bklPKfPKiS2_i_param_0,
	.param .u64 .ptr .align 1 _Z9check_bklPKfPKiS2_i_param_1,
	.param .u64 .ptr .align 1 _Z9check_bklPKfPKiS2_i_param_2,
	.param .u32 _Z9check_bklPKfPKiS2_i_param_3
)
{
	.reg .pred 	%p<3>;
	.reg .b32 	%r<9>;
	.reg .b32 	%f<2>;
	.reg .b64 	%rd<9>;

	ld.param.u64 	%rd1, [_Z9check_bklPKfPKiS2_i_param_0];
	ld.param.u64 	%rd2, [_Z9check_bklPKfPKiS2_i_param_1];
	ld.param.u64 	%rd3, [_Z9check_bklPKfPKiS2_i_param_2];
	ld.param.u32 	%r1, [_Z9check_bklPKfPKiS2_i_param_3];
	mov.u32 	%r2, %tid.x;
	mov.u32 	%r3, %ctaid.x;
	or.b32  	%r4, %r2, %r3;
	setp.ne.s32 	%p1, %r4, 0;
	@%p1 bra 	$L__BB19_2;
	cvta.to.global.u64 	%rd4, %rd2;
	cvta.to.global.u64 	%rd5, %rd3;
	cvta.to.global.u64 	%rd6, %rd1;
	ld.global.u32 	%r5, [%rd4];
	ld.global.u32 	%r6, [%rd5];
	mad.lo.s32 	%r7, %r6, %r1, %r5;
	mul.wide.s32 	%rd7, %r7, 4;
	add.s64 	%rd8, %rd6, %rd7;
	ld.global.f32 	%f1, [%rd8];
	setp.lt.f32 	%p2, %f1, 0f00000000;
	selp.u32 	%r8, 1, 0, %p2;
	st.global.u32 	[d_b_kl_neg], %r8;
$L__BB19_2:
	ret;

}
	// .globl	_Z13reset_d_foundv
.visible .entry _Z13reset_d_foundv()
{
	.reg .pred 	%p<2>;
	.reg .b32 	%r<5>;

	mov.u32 	%r1, %tid.x;
	mov.u32 	%r2, %ctaid.x;
	or.b32  	%r3, %r1, %r2;
	setp.ne.s32 	%p1, %r3, 0;
	@%p1 bra 	$L__BB20_2;
	mov.b32 	%r4, 0;
	st.global.u32 	[d_found], %r4;
$L__BB20_2:
	ret;

}
	// .globl	_Z18reset_device_flagsv
.visible .entry _Z18reset_device_flagsv()
{
	.reg .b32 	%r<3>;

	mov.b32 	%r1, 0;
	st.global.u32 	[d_outstanding], %r1;
	st.global.u32 	[d_progress], %r1;
	st.global.u32 	[d_stop], %r1;
	st.global.u32 	[d_done], %r1;
	mov.b32 	%r2, 1;
	st.global.u32 	[d_moving], %r2;
	ret;

}
	// .globl	_Z18count_done_entriesiPKf
.visible .entry _Z18count_done_entriesiPKf(
	.param .u32 _Z18count_done_entriesiPKf_param_0,
	.param .u64 .ptr .align 1 _Z18count_done_entriesiPKf_param_1
)
{
	.reg .pred 	%p<3>;
	.reg .b32 	%r<13>;
	.reg .b32 	%f<2>;
	.reg .b64 	%rd<5>;

	ld.param.u32 	%r3, [_Z18count_done_entriesiPKf_param_0];
	ld.param.u64 	%rd1, [_Z18count_done_entriesiPKf_param_1];
	mov.u32 	%r4, %ctaid.y;
	mov.u32 	%r5, %ntid.y;
	mov.u32 	%r6, %tid.y;
	mad.lo.s32 	%r1, %r4, %r5, %r6;
	mov.u32 	%r7, %ctaid.x;
	mov.u32 	%r8, %ntid.x;
	mov.u32 	%r9, %tid.x;
	mad.lo.s32 	%r2, %r7, %r8, %r9;
	max.s32 	%r10, %r1, %r2;
	setp.ge.s32 	%p1, %r10, %r3;
	@%p1 bra 	$L__BB22_3;
	cvta.to.global.u64 	%rd2, %rd1;
	mad.lo.s32 	%r11, %r2, %r3, %r1;
	mul.wide.s32 	%rd3, %r11, 4;
	add.s64 	%rd4, %rd2, %rd3;
	ld.global.f32 	%f1, [%rd4];
	setp.eq.f32 	%p2, %f1, 0f00000000;
	@%p2 bra 	$L__BB22_3;
	atom.global.add.u32 	%r12, [d_done], 1;
$L__BB22_3:
	ret;

}
	// .globl	_Z21solve_1bc_kernel_fulliPKiS0_PKfPiS3_
.visible .entry _Z21solve_1bc_kernel_fulliPKiS0_PKfPiS3_(
	.param .u32 _Z21solve_1bc_kernel_fulliPKiS0_PKfPiS3__param_0,
	.param .u64 .ptr .align 1 _Z21solve_1bc_kernel_fulliPKiS0_PKfPiS3__param_1,
	.param .u64 .ptr .align 1 _Z21solve_1bc_kernel_fulliPKiS0_PKfPiS3__param_2,
	.param .u64 .ptr .align 1 _Z21solve_1bc_kernel_fulliPKiS0_PKfPiS3__param_3,
	.param .u64 .ptr .align 1 _Z21solve_1bc_kernel_fulliPKiS0_PKfPiS3__param_4,
	.param .u64 .ptr .align 1 _Z21solve_1bc_kernel_fulliPKiS0_PKfPiS3__param_5
)
{
	.reg .pred 	%p<25>;
	.reg .b32 	%r<50>;
	.reg .b32 	%f<2>;
	.reg .b64 	%rd<19>;

	ld.param.u32 	%r16, [_Z21solve_1bc_kernel_fulliPKiS0_PKfPiS3__param_0];
	ld.param.u64 	%rd5, [_Z21solve_1bc_kernel_fulliPKiS0_PKfPiS3__param_1];
	ld.param.u64 	%rd6, [_Z21solve_1bc_kernel_fulliPKiS0_PKfPiS3__param_2];
	ld.param.u64 	%rd7, [_Z21solve_1bc_kernel_fulliPKiS0_PKfPiS3__param_3];
	ld.param.u64 	%rd8, [_Z21solve_1bc_kernel_fulliPKiS0_PKfPiS3__param_4];
	ld.param.u64 	%rd9, [_Z21solve_1bc_kernel_fulliPKiS0_PKfPiS3__param_5];
	mov.u32 	%r17, %ctaid.y;
	mov.u32 	%r18, %ntid.y;
	mov.u32 	%r19, %tid.y;
	mad.lo.s32 	%r1, %r17, %r18, %r19;
	mov.u32 	%r20, %ctaid.x;
	mov.u32 	%r21, %ntid.x;
	mov.u32 	%r22, %tid.x;
	mad.lo.s32 	%r2, %r20, %r21, %r22;
	max.s32 	%r23, %r1, %r2;
	setp.ge.s32 	%p2, %r23, %r16;
	@%p2 bra 	$L__BB23_18;
	cvta.to.global.u64 	%rd10, %rd7;
	mad.lo.s32 	%r3, %r2, %r16, %r1;
	mul.wide.s32 	%rd11, %r3, 4;
	add.s64 	%rd12, %rd10, %rd11;
	ld.global.f32 	%f1, [%rd12];
	setp.neu.f32 	%p3, %f1, 0f00000000;
	@%p3 bra 	$L__BB23_18;
	mul.lo.s32 	%r26, %r16, %r16;
	ld.global.u32 	%r27, [d_done];
	sub.s32 	%r4, %r26, %r27;
	cvta.to.global.u64 	%rd13, %rd9;
	mul.wide.s32 	%rd14, %r2, 4;
	add.s64 	%rd1, %rd13, %rd14;
	cvta.to.global.u64 	%rd15, %rd5;
	add.s64 	%rd2, %rd15, %rd11;
	cvta.to.global.u64 	%rd17, %rd8;
	mul.wide.u32 	%rd18, %r1, 4;
	add.s64 	%rd3, %rd17, %rd18;
	cvta.to.global.u64 	%rd4, %rd6;
	mov.b32 	%r48, 0;
	mov.b32 	%r47, 1;
	mov.u32 	%r49, %r48;
$L__BB23_3:
	ld.global.u32 	%r8, [%rd1];
	setp.eq.s32 	%p4, %r8, %r16;
	@%p4 bra 	$L__BB23_7;
	ld.global.u32 	%r28, [%rd2];
	setp.ne.s32 	%p5, %r28, 1;
	@%p5 bra 	$L__BB23_7;
	ld.global.u32 	%r29, [%rd3];
	setp.ne.s32 	%p6, %r29, %r16;
	@%p6 bra 	$L__BB23_7;
	st.global.u32 	[%rd3], %r2;
	mov.pred 	%p24, 0;
	bra.uni 	$L__BB23_10;
$L__BB23_7:
	ld.global.u32 	%r30, [%rd4];
	setp.eq.s32 	%p8, %r1, %r30;
	mov.pred 	%p24, -1;
	@%p8 bra 	$L__BB23_10;
	setp.ne.s32 	%p10, %r8, %r16;
	ld.global.u32 	%r31, [%rd3];
	setp.eq.s32 	%p11, %r31, %r16;
	or.pred  	%p12, %p11, %p10;
	@%p12 bra 	$L__BB23_10;
	st.global.u32 	[%rd1], %r1;
	mov.pred 	%p24, 0;
$L__BB23_10:
	membar.sys;
	atom.global.add.u32 	%r9, [d_progress], %r47;
	setp.ne.s32 	%p15, %r47, 1;
	not.pred 	%p16, %p24;
	or.pred  	%p17, %p15, %p16;
	@%p17 bra 	$L__BB23_12;
	atom.global.add.u32 	%r32, [d_outstanding], 1;
$L__BB23_12:
	membar.gl;
	add.s32 	%r10, %r9, %r47;
	div.s32 	%r34, %r10, %r4;
	setp.le.s32 	%p18, %r34, %r48;
	ld.global.u32 	%r35, [d_moving];
	setp.le.s32 	%p19, %r35, %r49;
	mov.b32 	%r47, 0;
	or.pred  	%p20, %p18, %p19;
	@%p20 bra 	$L__BB23_17;
	add.s32 	%r48, %r48, 1;
	add.s32 	%r49, %r49, 1;
	rem.s32 	%r38, %r10, %r4;
	setp.ne.s32 	%p21, %r38, 0;
	mov.b32 	%r47, 1;
	@%p21 bra 	$L__BB23_17;
	atom.global.exch.b32 	%r39, [d_outstanding], 0;
	membar.gl;
	setp.ne.s32 	%p22, %r39, %r4;
	@%p22 bra 	$L__BB23_16;
	atom.global.add.u32 	%r40, [d_stop], 1;
$L__BB23_16:
	atom.global.add.u32 	%r42, [d_moving], 1;
	membar.sys;
$L__BB23_17:
	ld.global.u32 	%r43, [d_stop];
	setp.eq.s32 	%p23, %r43, 0;
	@%p23 bra 	$L__BB23_3;
$L__BB23_18:
	ret;

}
	// .globl	_Z30collectZeroIndicesSingleKernelPKfiPiS1_S1_S1_
.visible .entry _Z30collectZeroIndicesSingleKernelPKfiPiS1_S1_S1_(
	.param .u64 .ptr .align 1 _Z30collectZeroIndicesSingleKernelPKfiPiS1_S1_S1__param_0,
	.param .u32 _Z30collectZeroIndicesSingleKernelPKfiPiS1_S1_S1__param_1,
	.param .u64 .ptr .align 1 _Z30collectZeroIndicesSingleKernelPKfiPiS1_S1_S1__param_2,
	.param .u64 .ptr .align 1 _Z30collectZeroIndicesSingleKernelPKfiPiS1_S1_S1__param_3,
	.param .u64 .ptr .align 1 _Z30collectZeroIndicesSingleKernelPKfiPiS1_S1_S1__param_4,
	.param .u64 .ptr .align 1 _Z30collectZeroIndicesSingleKernelPKfiPiS1_S1_S1__param_5
)
{
	.reg .pred 	%p<26>;
	.reg .b32 	%r<117>;
	.reg .b32 	%f<16>;
	.reg .b64 	%rd<66>;

	ld.param.u64 	%rd19, [_Z30collectZeroIndicesSingleKernelPKfiPiS1_S1_S1__param_0];
	ld.param.u32 	%r50, [_Z30collectZeroIndicesSingleKernelPKfiPiS1_S1_S1__param_1];
	ld.param.u64 	%rd20, [_Z30collectZeroIndicesSingleKernelPKfiPiS1_S1_S1__param_2];
	ld.param.u64 	%rd16, [_Z30collectZeroIndicesSingleKernelPKfiPiS1_S1_S1__param_3];
	ld.param.u64 	%rd17, [_Z30collectZeroIndicesSingleKernelPKfiPiS1_S1_S1__param_4];
	ld.param.u64 	%rd18, [_Z30collectZeroIndicesSingleKernelPKfiPiS1_S1_S1__param_5];
	cvta.to.global.u64 	%rd1, %rd20;
	cvta.to.global.u64 	%rd2, %rd19;
	mov.u32 	%r51, %ctaid.x;
	mov.u32 	%r52, %ntid.x;
	mov.u32 	%r53, %tid.x;
	mad.lo.s32 	%r1, %r51, %r52, %r53;
	setp.ge.s32 	%p1, %r1, %r50;
	@%p1 bra 	$L__BB24_43;
	cvta.to.global.u64 	%rd21, %rd18;
	atom.global.add.u32 	%r2, [%rd21], %r50;
	setp.lt.s32 	%p2, %r50, 1;
	mov.b32 	%r93, 0;
	@%p2 bra 	$L__BB24_42;
	and.b32  	%r3, %r50, 7;
	setp.lt.u32 	%p3, %r50, 8;
	mov.b32 	%r109, 0;
	mov.u32 	%r93, %r109;
	@%p3 bra 	$L__BB24_21;
	and.b32  	%r109, %r50, 2147483640;
	mov.b32 	%r91, 0;
	mul.wide.u32 	%rd4, %r50, 4;
	mov.u32 	%r93, %r91;
$L__BB24_4:
	.pragma "nounroll";
	mad.lo.s32 	%r58, %r91, %r50, %r1;
	mul.wide.s32 	%rd22, %r58, 4;
	add.s64 	%rd3, %rd2, %rd22;
	ld.global.f32 	%f1, [%rd3];
	setp.neu.f32 	%p4, %f1, 0f00000000;
	@%p4 bra 	$L__BB24_6;
	add.s32 	%r7, %r93, 1;
	add.s32 	%r59, %r93, %r2;
	mul.wide.s32 	%rd23, %r59, 4;
	add.s64 	%rd24, %rd1, %rd23;
	st.global.u32 	[%rd24], %r91;
	mov.u32 	%r93, %r7;
$L__BB24_6:
	add.s64 	%rd5, %rd3, %rd4;
	ld.global.f32 	%f2, [%rd5];
	setp.neu.f32 	%p5, %f2, 0f00000000;
	@%p5 bra 	$L__BB24_8;
	add.s32 	%r60, %r91, 1;
	add.s32 	%r9, %r93, 1;
	add.s32 	%r61, %r93, %r2;
	mul.wide.s32 	%rd25, %r61, 4;
	add.s64 	%rd26, %rd1, %rd25;
	st.global.u32 	[%rd26], %r60;
	mov.u32 	%r93, %r9;
$L__BB24_8:
	add.s64 	%rd6, %rd5, %rd4;
	ld.global.f32 	%f3, [%rd6];
	setp.neu.f32 	%p6, %f3, 0f00000000;
	@%p6 bra 	$L__BB24_10;
	add.s32 	%r62, %r91, 2;
	add.s32 	%r11, %r93, 1;
	add.s32 	%r63, %r93, %r2;
	mul.wide.s32 	%rd27, %r63, 4;
	add.s64 	%rd28, %rd1, %rd27;
	st.global.u32 	[%rd28], %r62;
	mov.u32 	%r93, %r11;
$L__BB24_10:
	add.s64 	%rd7, %rd6, %rd4;
	ld.global.f32 	%f4, [%rd7];
	setp.neu.f32 	%p7, %f4, 0f00000000;
	@%p7 bra 	$L__BB24_12;
	add.s32 	%r64, %r91, 3;
	add.s32 	%r13, %r93, 1;
	add.s32 	%r65, %r93, %r2;
	mul.wide.s32 	%rd29, %r65, 4;
	add.s64 	%rd30, %rd1, %rd29;
	st.global.u32 	[%rd30], %r64;
	mov.u32 	%r93, %r13;
$L__BB24_12:
	add.s64 	%rd8, %rd7, %rd4;
	ld.global.f32 	%f5, [%rd8];
	setp.neu.f32 	%p8, %f5, 0f00000000;
	@%p8 bra 	$L__BB24_14;
	add.s32 	%r66, %r91, 4;
	add.s32 	%r15, %r93, 1;
	add.s32 	%r67, %r93, %r2;
	mul.wide.s32 	%rd31, %r67, 4;
	add.s64 	%rd32, %rd1, %rd31;
	st.global.u32 	[%rd32], %r66;
	mov.u32 	%r93, %r15;
$L__BB24_14:
	add.s64 	%rd9, %rd8, %rd4;
	ld.global.f32 	%f6, [%rd9];
	setp.neu.f32 	%p9, %f6, 0f00000000;
	@%p9 bra 	$L__BB24_16;
	add.s32 	%r68, %r91, 5;
	add.s32 	%r17, %r93, 1;
	add.s32 	%r69, %r93, %r2;
	mul.wide.s32 	%rd33, %r69, 4;
	add.s64 	%rd34, %rd1, %rd33;
	st.global.u32 	[%rd34], %r68;
	mov.u32 	%r93, %r17;
$L__BB24_16:
	add.s64 	%rd10, %rd9, %rd4;
	ld.global.f32 	%f7, [%rd10];
	setp.neu.f32 	%p10, %f7, 0f00000000;
	@%p10 bra 	$L__BB24_18;
	add.s32 	%r70, %r91, 6;
	add.s32 	%r19, %r93, 1;
	add.s32 	%r71, %r93, %r2;
	mul.wide.s32 	%rd35, %r71, 4;
	add.s64 	%rd36, %rd1, %rd35;
	st.global.u32 	[%rd36], %r70;
	mov.u32 	%r93, %r19;
$L__BB24_18:
	add.s64 	%rd37, %rd10, %rd4;
	ld.global.f32 	%f8, [%rd37];
	setp.neu.f32 	%p11, %f8, 0f00000000;
	@%p11 bra 	$L__BB24_20;
	add.s32 	%r72, %r91, 7;
	add.s32 	%r21, %r93, 1;
	add.s32 	%r73, %r93, %r2;
	mul.wide.s32 	%rd38, %r73, 4;
	add.s64 	%rd39, %rd1, %rd38;
	st.global.u32 	[%rd39], %r72;
	mov.u32 	%r93, %r21;
$L__BB24_20:
	add.s32 	%r91, %r91, 8;
	setp.ne.s32 	%p12, %r91, %r109;
	@%p12 bra 	$L__BB24_4;
$L__BB24_21:
	setp.eq.s32 	%p13, %r3, 0;
	@%p13 bra 	$L__BB24_42;
	and.b32  	%r27, %r50, 3;
	setp.lt.u32 	%p14, %r3, 4;
	@%p14 bra 	$L__BB24_32;
	mad.lo.s32 	%r75, %r109, %r50, %r1;
	mul.wide.s32 	%rd40, %r75, 4;
	add.s64 	%rd11, %rd2, %rd40;
	ld.global.f32 	%f9, [%rd11];
	setp.neu.f32 	%p15, %f9, 0f00000000;
	@%p15 bra 	$L__BB24_25;
	add.s32 	%r28, %r93, 1;
	add.s32 	%r76, %r93, %r2;
	mul.wide.s32 	%rd41, %r76, 4;
	add.s64 	%rd42, %rd1, %rd41;
	st.global.u32 	[%rd42], %r109;
	mov.u32 	%r93, %r28;
$L__BB24_25:
	mul.wide.u32 	%rd12, %r50, 4;
	add.s64 	%rd13, %rd11, %rd12;
	ld.global.f32 	%f10, [%rd13];
	setp.neu.f32 	%p16, %f10, 0f00000000;
	@%p16 bra 	$L__BB24_27;
	add.s32 	%r77, %r109, 1;
	add.s32 	%r30, %r93, 1;
	add.s32 	%r78, %r93, %r2;
	mul.wide.s32 	%rd43, %r78, 4;
	add.s64 	%rd44, %rd1, %rd43;
	st.global.u32 	[%rd44], %r77;
	mov.u32 	%r93, %r30;
$L__BB24_27:
	add.s64 	%rd14, %rd13, %rd12;
	ld.global.f32 	%f11, [%rd14];
	setp.neu.f32 	%p17, %f11, 0f00000000;
	@%p17 bra 	$L__BB24_29;
	add.s32 	%r79, %r109, 2;
	add.s32 	%r32, %r93, 1;
	add.s32 	%r80, %r93, %r2;
	mul.wide.s32 	%rd45, %r80, 4;
	add.s64 	%rd46, %rd1, %rd45;
	st.global.u32 	[%rd46], %r79;
	mov.u32 	%r93, %r32;
$L__BB24_29:
	add.s64 	%rd47, %rd14, %rd12;
	ld.global.f32 	%f12, [%rd47];
	setp.neu.f32 	%p18, %f12, 0f00000000;
	@%p18 bra 	$L__BB24_31;
	add.s32 	%r81, %r109, 3;
	add.s32 	%r34, %r93, 1;
	add.s32 	%r82, %r93, %r2;
	mul.wide.s32 	%rd48, %r82, 4;
	add.s64 	%rd49, %rd1, %rd48;
	st.global.u32 	[%rd49], %r81;
	mov.u32 	%r93, %r34;
$L__BB24_31:
	add.s32 	%r109, %r109, 4;
$L__BB24_32:
	setp.eq.s32 	%p19, %r27, 0;
	@%p19 bra 	$L__BB24_42;
	setp.eq.s32 	%p20, %r27, 1;
	@%p20 bra 	$L__BB24_39;
	mad.lo.s32 	%r84, %r109, %r50, %r1;
	mul.wide.s32 	%rd50, %r84, 4;
	add.s64 	%rd15, %rd2, %rd50;
	ld.global.f32 	%f13, [%rd15];
	setp.neu.f32 	%p21, %f13, 0f00000000;
	@%p21 bra 	$L__BB24_36;
	add.s32 	%r40, %r93, 1;
	add.s32 	%r85, %r93, %r2;
	mul.wide.s32 	%rd51, %r85, 4;
	add.s64 	%rd52, %rd1, %rd51;
	st.global.u32 	[%rd52], %r109;
	mov.u32 	%r93, %r40;
$L__BB24_36:
	mul.wide.u32 	%rd53, %r50, 4;
	add.s64 	%rd54, %rd15, %rd53;
	ld.global.f32 	%f14, [%rd54];
	setp.neu.f32 	%p22, %f14, 0f00000000;
	@%p22 bra 	$L__BB24_38;
	add.s32 	%r86, %r109, 1;
	add.s32 	%r42, %r93, 1;
	add.s32 	%r87, %r93, %r2;
	mul.wide.s32 	%rd55, %r87, 4;
	add.s64 	%rd56, %rd1, %rd55;
	st.global.u32 	[%rd56], %r86;
	mov.u32 	%r93, %r42;
$L__BB24_38:
	add.s32 	%r109, %r109, 2;
$L__BB24_39:
	and.b32  	%r88, %r50, 1;
	setp.eq.b32 	%p23, %r88, 1;
	not.pred 	%p24, %p23;
	@%p24 bra 	$L__BB24_42;
	mad.lo.s32 	%r89, %r109, %r50, %r1;
	mul.wide.s32 	%rd57, %r89, 4;
	add.s64 	%rd58, %rd2, %rd57;
	ld.global.f32 	%f15, [%rd58];
	setp.neu.f32 	%p25, %f15, 0f00000000;
	@%p25 bra 	$L__BB24_42;
	add.s32 	%r48, %r93, 1;
	add.s32 	%r90, %r93, %r2;
	mul.wide.s32 	%rd59, %r90, 4;
	add.s64 	%rd60, %rd1, %rd59;
	st.global.u32 	[%rd60], %r109;
	mov.u32 	%r93, %r48;
$L__BB24_42:
	cvta.to.global.u64 	%rd61, %rd16;
	mul.wide.s32 	%rd62, %r1, 4;
	add.s64 	%rd63, %rd61, %rd62;
	st.global.u32 	[%rd63], %r2;
	cvta.to.global.u64 	%rd64, %rd17;
	add.s64 	%rd65, %rd64, %rd62;
	st.global.u32 	[%rd65], %r93;
$L__BB24_43:
	ret;

}
	// .globl	_Z18compute_col_to_rowiPKiPi
.visible .entry _Z18compute_col_to_rowiPKiPi(
	.param .u32 _Z18compute_col_to_rowiPKiPi_param_0,
	.param .u64 .ptr .align 1 _Z18compute_col_to_rowiPKiPi_param_1,
	.param .u64 .ptr .align 1 _Z18compute_col_to_rowiPKiPi_param_2
)
{
	.reg .pred 	%p<3>;
	.reg .b32 	%r<13>;
	.reg .b64 	%rd<9>;

	ld.param.u32 	%r3, [_Z18compute_col_to_rowiPKiPi_param_0];
	ld.param.u64 	%rd1, [_Z18compute_col_to_rowiPKiPi_param_1];
	ld.param.u64 	%rd2, [_Z18compute_col_to_rowiPKiPi_param_2];
	mov.u32 	%r4, %ctaid.y;
	mov.u32 	%r5, %ntid.y;
	mov.u32 	%r6, %tid.y;
	mad.lo.s32 	%r1, %r4, %r5, %r6;
	mov.u32 	%r7, %ctaid.x;
	mov.u32 	%r8, %ntid.x;
	mov.u32 	%r9, %tid.x;
	mad.lo.s32 	%r2, %r7, %r8, %r9;
	max.s32 	%r10, %r1, %r2;
	setp.ge.s32 	%p1, %r10, %r3;
	@%p1 bra 	$L__BB25_3;
	cvta.to.global.u64 	%rd3, %rd1;
	mad.lo.s32 	%r11, %r2, %r3, %r1;
	mul.wide.s32 	%rd4, %r11, 4;
	add.s64 	%rd5, %rd3, %rd4;
	ld.global.u32 	%r12, [%rd5];
	setp.ne.s32 	%p2, %r12, 1;
	@%p2 bra 	$L__BB25_3;
	cvta.to.global.u64 	%rd6, %rd2;
	mul.wide.s32 	%rd7, %r2, 4;
	add.s64 	%rd8, %rd6, %rd7;
	st.global.u32 	[%rd8], %r1;
$L__BB25_3:
	ret;

}
	// .globl	_Z34solve_1bc_rowseq_async_parallel_nbiPKiS0_S0_S0_S0_PiS1_S1_
.visible .entry _Z34solve_1bc_rowseq_async_parallel_nbiPKiS0_S0_S0_S0_PiS1_S1_(
	.param .u32 _Z34solve_1bc_rowseq_async_parallel_nbiPKiS0_S0_S0_S0_PiS1_S1__param_0,
	.param .u64 .ptr .align 1 _Z34solve_1bc_rowseq_async_parallel_nbiPKiS0_S0_S0_S0_PiS1_S1__param_1,
	.param .u64 .ptr .align 1 _Z34solve_1bc_rowseq_async_parallel_nbiPKiS0_S0_S0_S0_PiS1_S1__param_2,
	.param .u64 .ptr .align 1 _Z34solve_1bc_rowseq_async_parallel_nbiPKiS0_S0_S0_S0_PiS1_S1__param_3,
	.param .u64 .ptr .align 1 _Z34solve_1bc_rowseq_async_parallel_nbiPKiS0_S0_S0_S0_PiS1_S1__param_4,
	.param .u64 .ptr .align 1 _Z34solve_1bc_rowseq_async_parallel_nbiPKiS0_S0_S0_S0_PiS1_S1__param_5,
	.param .u64 .ptr .align 1 _Z34solve_1bc_rowseq_async_parallel_nbiPKiS0_S0_S0_S0_PiS1_S1__param_6,
	.param .u64 .ptr .align 1 _Z34solve_1bc_rowseq_async_parallel_nbiPKiS0_S0_S0_S0_PiS1_S1__param_7,
	.param .u64 .ptr .align 1 _Z34solve_1bc_rowseq_async_parallel_nbiPKiS0_S0_S0_S0_PiS1_S1__param_8
)
{
	.reg .pred 	%p<21>;
	.reg .b32 	%r<53>;
	.reg .b64 	%rd<33>;
	// demoted variable
	.shared .align 4 .u32 _ZZ34solve_1bc_rowseq_async_parallel_nbiPKiS0_S0_S0_S0_PiS1_S1_E11block_doing;
	ld.param.u32 	%r19, [_Z34solve_1bc_rowseq_async_parallel_nbiPKiS0_S0_S0_S0_PiS1_S1__param_0];
	ld.param.u64 	%rd10, [_Z34solve_1bc_rowseq_async_parallel_nbiPKiS0_S0_S0_S0_PiS1_S1__param_2];
	ld.param.u64 	%rd11, [_Z34solve_1bc_rowseq_async_parallel_nbiPKiS0_S0_S0_S0_PiS1_S1__param_3];
	ld.param.u64 	%rd12, [_Z34solve_1bc_rowseq_async_parallel_nbiPKiS0_S0_S0_S0_PiS1_S1__param_4];
	ld.param.u64 	%rd13, [_Z34solve_1bc_rowseq_async_parallel_nbiPKiS0_S0_S0_S0_PiS1_S1__param_5];
	ld.param.u64 	%rd16, [_Z34solve_1bc_rowseq_async_parallel_nbiPKiS0_S0_S0_S0_PiS1_S1__param_6];
	ld.param.u64 	%rd15, [_Z34solve_1bc_rowseq_async_parallel_nbiPKiS0_S0_S0_S0_PiS1_S1__param_8];
	cvta.to.global.u64 	%rd1, %rd16;
	mov.u32 	%r1, %ctaid.x;
	setp.ge.s32 	%p1, %r1, %r19;
	@%p1 bra 	$L__BB26_25;
	ld.param.u64 	%rd32, [_Z34solve_1bc_rowseq_async_parallel_nbiPKiS0_S0_S0_S0_PiS1_S1__param_7];
	ld.param.u64 	%rd31, [_Z34solve_1bc_rowseq_async_parallel_nbiPKiS0_S0_S0_S0_PiS1_S1__param_1];
	cvta.to.global.u64 	%rd17, %rd15;
	cvta.to.global.u64 	%rd18, %rd11;
	cvta.to.global.u64 	%rd19, %rd12;
	mov.u32 	%r2, %tid.x;
	mul.wide.u32 	%rd20, %r1, 4;
	add.s64 	%rd2, %rd17, %rd20;
	add.s64 	%rd3, %rd18, %rd20;
	add.s64 	%rd4, %rd19, %rd20;
	mov.u32 	%r3, %ntid.x;
	cvta.to.global.u64 	%rd5, %rd13;
	cvta.to.global.u64 	%rd6, %rd10;
	cvta.to.global.u64 	%rd7, %rd32;
	cvta.to.global.u64 	%rd8, %rd31;
	mov.b32 	%r52, 1;
	mov.b32 	%r50, 0;
	mov.u32 	%r51, %r50;
$L__BB26_2:
	setp.ne.s32 	%p2, %r2, 0;
	@%p2 bra 	$L__BB26_4;
	mov.b32 	%r22, 0;
	st.shared.u32 	[_ZZ34solve_1bc_rowseq_async_parallel_nbiPKiS0_S0_S0_S0_PiS1_S1_E11block_doing], %r22;
$L__BB26_4:
	mul.wide.u32 	%rd21, %r1, 4;
	add.s64 	%rd22, %rd1, %rd21;
	ld.global.u32 	%r23, [%rd22];
	setp.eq.s32 	%p3, %r23, %r19;
	@%p3 bra 	$L__BB26_14;
	ld.global.u32 	%r24, [%rd2];
	setp.ne.s32 	%p4, %r24, 0;
	@%p4 bra 	$L__BB26_14;
	setp.ne.s32 	%p5, %r2, 0;
	@%p5 bra 	$L__BB26_8;
	mov.b32 	%r25, 1;
	st.global.u32 	[%rd2], %r25;
$L__BB26_8:
	ld.global.u32 	%r26, [%rd5];
	setp.eq.s32 	%p6, %r1, %r26;
	@%p6 bra 	$L__BB26_14;
	ld.global.nc.u32 	%r7, [%rd4];
	setp.ge.s32 	%p7, %r2, %r7;
	@%p7 bra 	$L__BB26_14;
	ld.global.nc.u32 	%r8, [%rd3];
	mov.u32 	%r49, %r2;
$L__BB26_11:
	add.s32 	%r27, %r49, %r8;
	mul.wide.s32 	%rd23, %r27, 4;
	add.s64 	%rd24, %rd6, %rd23;
	ld.global.nc.u32 	%r10, [%rd24];
	mul.wide.s32 	%rd25, %r10, 4;
	add.s64 	%rd26, %rd7, %rd25;
	atom.relaxed.global.cas.b32 	%r28, [%rd26], %r19, %r1;
	setp.ne.s32 	%p8, %r28, %r19;
	@%p8 bra 	$L__BB26_13;
	mul.wide.s32 	%rd27, %r10, 4;
	add.s64 	%rd28, %rd8, %rd27;
	ld.global.nc.u32 	%r29, [%rd28];
	mul.wide.s32 	%rd29, %r29, 4;
	add.s64 	%rd30, %rd1, %rd29;
	st.global.u32 	[%rd30], %r10;
	mov.b32 	%r30, 1;
	st.shared.u32 	[_ZZ34solve_1bc_rowseq_async_parallel_nbiPKiS0_S0_S0_S0_PiS1_S1_E11block_doing], %r30;
$L__BB26_13:
	add.s32 	%r49, %r49, %r3;
	setp.lt.s32 	%p9, %r49, %r7;
	@%p9 bra 	$L__BB26_11;
$L__BB26_14:
	setp.ne.s32 	%p10, %r2, 0;
	@%p10 bra 	$L__BB26_22;
	ld.shared.u32 	%r31, [_ZZ34solve_1bc_rowseq_async_parallel_nbiPKiS0_S0_S0_S0_PiS1_S1_E11block_doing];
	atom.global.add.u32 	%r12, [d_progress], %r52;
	setp.ne.s32 	%p11, %r52, 1;
	setp.ne.s32 	%p12, %r31, 0;
	or.pred  	%p13, %p11, %p12;
	@%p13 bra 	$L__BB26_17;
	atom.global.add.u32 	%r33, [d_outstanding], 1;
$L__BB26_17:
	add.s32 	%r13, %r12, %r52;
	div.s32 	%r35, %r13, %r19;
	setp.le.s32 	%p14, %r35, %r50;
	ld.global.u32 	%r36, [d_moving];
	setp.le.s32 	%p15, %r36, %r51;
	mov.b32 	%r52, 0;
	or.pred  	%p16, %p14, %p15;
	@%p16 bra 	$L__BB26_22;
	add.s32 	%r50, %r50, 1;
	add.s32 	%r51, %r51, 1;
	rem.s32 	%r39, %r13, %r19;
	setp.ne.s32 	%p17, %r39, 0;
	mov.b32 	%r52, 1;
	@%p17 bra 	$L__BB26_22;
	atom.global.exch.b32 	%r40, [d_outstanding], 0;
	setp.ne.s32 	%p18, %r40, %r19;
	@%p18 bra 	$L__BB26_21;
	atom.global.add.u32 	%r41, [d_stop], 1;
$L__BB26_21:
	atom.global.add.u32 	%r43, [d_moving], 1;
	membar.gl;
$L__BB26_22:
	ld.global.u32 	%r44, [d_stop];
	setp.eq.s32 	%p19, %r44, 0;
	@%p19 bra 	$L__BB26_2;
	setp.ne.s32 	%p20, %r2, 0;
	@%p20 bra 	$L__BB26_25;
	mov.b32 	%r45, 0;
	st.global.u32 	[%rd2], %r45;
$L__BB26_25:
	ret;

}
	// .globl	_Z34solve_1bc_rowseq_async_parallel_sbiPKiS0_S0_S0_S0_PiS1_
.visible .entry _Z34solve_1bc_rowseq_async_parallel_sbiPKiS0_S0_S0_S0_PiS1_(
	.param .u32 _Z34solve_1bc_rowseq_async_parallel_sbiPKiS0_S0_S0_S0_PiS1__param_0,
	.param .u64 .ptr .align 1 _Z34solve_1bc_rowseq_async_parallel_sbiPKiS0_S0_S0_S0_PiS1__param_1,
	.param .u64 .ptr .align 1 _Z34solve_1bc_rowseq_async_parallel_sbiPKiS0_S0_S0_S0_PiS1__param_2,
	.param .u64 .ptr .align 1 _Z34solve_1bc_rowseq_async_parallel_sbiPKiS0_S0_S0_S0_PiS1__param_3,
	.param .u64 .ptr .align 1 _Z34solve_1bc_rowseq_async_parallel_sbiPKiS0_S0_S0_S0_PiS1__param_4,
	.param .u64 .ptr .align 1 _Z34solve_1bc_rowseq_async_parallel_sbiPKiS0_S0_S0_S0_PiS1__param_5,
	.param .u64 .ptr .align 1 _Z34solve_1bc_rowseq_async_parallel_sbiPKiS0_S0_S0_S0_PiS1__param_6,
	.param .u64 .ptr .align 1 _Z34solve_1bc_rowseq_async_parallel_sbiPKiS0_S0_S0_S0_PiS1__param_7
)
{
	.reg .pred 	%p<21>;
	.reg .b32 	%r<55>;
	.reg .b64 	%rd<67>;
	// demoted variable
	.shared .align 4 .u32 _ZZ34solve_1bc_rowseq_async_parallel_sbiPKiS0_S0_S0_S0_PiS1_E7changed;
	ld.param.u32 	%r22, [_Z34solve_1bc_rowseq_async_parallel_sbiPKiS0_S0_S0_S0_PiS1__param_0];
	ld.param.u64 	%rd14, [_Z34solve_1bc_rowseq_async_parallel_sbiPKiS0_S0_S0_S0_PiS1__param_1];
	ld.param.u64 	%rd15, [_Z34solve_1bc_rowseq_async_parallel_sbiPKiS0_S0_S0_S0_PiS1__param_2];
	ld.param.u64 	%rd11, [_Z34solve_1bc_rowseq_async_parallel_sbiPKiS0_S0_S0_S0_PiS1__param_3];
	ld.param.u64 	%rd12, [_Z34solve_1bc_rowseq_async_parallel_sbiPKiS0_S0_S0_S0_PiS1__param_4];
	ld.param.u64 	%rd13, [_Z34solve_1bc_rowseq_async_parallel_sbiPKiS0_S0_S0_S0_PiS1__param_5];
	ld.param.u64 	%rd16, [_Z34solve_1bc_rowseq_async_parallel_sbiPKiS0_S0_S0_S0_PiS1__param_6];
	ld.param.u64 	%rd17, [_Z34solve_1bc_rowseq_async_parallel_sbiPKiS0_S0_S0_S0_PiS1__param_7];
	cvta.to.global.u64 	%rd1, %rd14;
	cvta.to.global.u64 	%rd2, %rd17;
	cvta.to.global.u64 	%rd3, %rd15;
	cvta.to.global.u64 	%rd4, %rd16;
	mov.u32 	%r1, %tid.x;
	mov.u32 	%r23, %ctaid.x;
	setp.ne.s32 	%p1, %r23, 0;
	@%p1 bra 	$L__BB27_31;
	add.s64 	%rd5, %rd3, 8;
	mov.u32 	%r2, %ntid.x;
	cvta.to.global.u64 	%rd6, %rd13;
	cvta.to.global.u64 	%rd7, %rd11;
	cvta.to.global.u64 	%rd8, %rd12;
$L__BB27_2:
	setp.ne.s32 	%p2, %r1, 0;
	@%p2 bra 	$L__BB27_4;
	mov.b32 	%r24, 0;
	st.shared.u32 	[_ZZ34solve_1bc_rowseq_async_parallel_sbiPKiS0_S0_S0_S0_PiS1_E7changed], %r24;
$L__BB27_4:
	setp.ge.s32 	%p3, %r1, %r22;
	bar.sync 	0;
	@%p3 bra 	$L__BB27_30;
	mov.u32 	%r51, %r1;
$L__BB27_6:
	mul.wide.u32 	%rd18, %r51, 4;
	add.s64 	%rd19, %rd4, %rd18;
	ld.global.u32 	%r25, [%rd19];
	setp.eq.s32 	%p4, %r25, %r22;
	@%p4 bra 	$L__BB27_29;
	ld.global.u32 	%r26, [%rd6];
	setp.eq.s32 	%p5, %r51, %r26;
	@%p5 bra 	$L__BB27_29;
	add.s64 	%rd21, %rd7, %rd18;
	ld.global.nc.u32 	%r4, [%rd21];
	add.s64 	%rd22, %rd8, %rd18;
	ld.global.nc.u32 	%r5, [%rd22];
	setp.lt.s32 	%p6, %r5, 1;
	@%p6 bra 	$L__BB27_29;
	and.b32  	%r6, %r5, 3;
	setp.lt.u32 	%p7, %r5, 4;
	mov.b32 	%r54, 0;
	@%p7 bra 	$L__BB27_20;
	and.b32  	%r54, %r5, 2147483644;
	neg.s32 	%r53, %r54;
	mov.u32 	%r52, %r4;
$L__BB27_11:
	mul.wide.s32 	%rd23, %r52, 4;
	add.s64 	%rd9, %rd5, %rd23;
	ld.global.nc.u32 	%r11, [%rd9+-8];
	mul.wide.s32 	%rd24, %r11, 4;
	add.s64 	%rd25, %rd2, %rd24;
	atom.relaxed.global.cas.b32 	%r28, [%rd25], %r22, %r51;
	setp.ne.s32 	%p8, %r28, %r22;
	@%p8 bra 	$L__BB27_13;
	mul.wide.s32 	%rd26, %r11, 4;
	add.s64 	%rd27, %rd1, %rd26;
	ld.global.nc.u32 	%r29, [%rd27];
	mul.wide.s32 	%rd28, %r29, 4;
	add.s64 	%rd29, %rd4, %rd28;
	st.global.u32 	[%rd29], %r11;
	mov.b32 	%r30, 1;
	st.shared.u32 	[_ZZ34solve_1bc_rowseq_async_parallel_sbiPKiS0_S0_S0_S0_PiS1_E7changed], %r30;
$L__BB27_13:
	ld.global.nc.u32 	%r12, [%rd9+-4];
	mul.wide.s32 	%rd30, %r12, 4;
	add.s64 	%rd31, %rd2, %rd30;
	atom.relaxed.global.cas.b32 	%r31, [%rd31], %r22, %r51;
	setp.ne.s32 	%p9, %r31, %r22;
	@%p9 bra 	$L__BB27_15;
	mul.wide.s32 	%rd32, %r12, 4;
	add.s64 	%rd33, %rd1, %rd32;
	ld.global.nc.u32 	%r32, [%rd33];
	mul.wide.s32 	%rd34, %r32, 4;
	add.s64 	%rd35, %rd4, %rd34;
	st.global.u32 	[%rd35], %r12;
	mov.b32 	%r33, 1;
	st.shared.u32 	[_ZZ34solve_1bc_rowseq_async_parallel_sbiPKiS0_S0_S0_S0_PiS1_E7changed], %r33;
$L__BB27_15:
	ld.global.nc.u32 	%r13, [%rd9];
	mul.wide.s32 	%rd36, %r13, 4;
	add.s64 	%rd37, %rd2, %rd36;
	atom.relaxed.global.cas.b32 	%r34, [%rd37], %r22, %r51;
	setp.ne.s32 	%p10, %r34, %r22;
	@%p10 bra 	$L__BB27_17;
	mul.wide.s32 	%rd38, %r13, 4;
	add.s64 	%rd39, %rd1, %rd38;
	ld.global.nc.u32 	%r35, [%rd39];
	mul.wide.s32 	%rd40, %r35, 4;
	add.s64 	%rd41, %rd4, %rd40;
	st.global.u32 	[%rd41], %r13;
	mov.b32 	%r36, 1;
	st.shared.u32 	[_ZZ34solve_1bc_rowseq_async_parallel_sbiPKiS0_S0_S0_S0_PiS1_E7changed], %r36;
$L__BB27_17:
	ld.global.nc.u32 	%r14, [%rd9+4];
	mul.wide.s32 	%rd42, %r14, 4;
	add.s64 	%rd43, %rd2, %rd42;
	atom.relaxed.global.cas.b32 	%r37, [%rd43], %r22, %r51;
	setp.ne.s32 	%p11, %r37, %r22;
	@%p11 bra 	$L__BB27_19;
	add.s64 	%rd45, %rd1, %rd42;
	ld.global.nc.u32 	%r38, [%rd45];
	mul.wide.s32 	%rd46, %r38, 4;
	add.s64 	%rd47, %rd4, %rd46;
	st.global.u32 	[%rd47], %r14;
	mov.b32 	%r39, 1;
	st.shared.u32 	[_ZZ34solve_1bc_rowseq_async_parallel_sbiPKiS0_S0_S0_S0_PiS1_E7changed], %r39;
$L__BB27_19:
	add.s32 	%r53, %r53, 4;
	add.s32 	%r52, %r52, 4;
	setp.ne.s32 	%p12, %r53, 0;
	@%p12 bra 	$L__BB27_11;
$L__BB27_20:
	setp.eq.s32 	%p13, %r6, 0;
	@%p13 bra 	$L__BB27_29;
	add.s32 	%r40, %r54, %r4;
	mul.wide.s32 	%rd48, %r40, 4;
	add.s64 	%rd10, %rd3, %rd48;
	ld.global.nc.u32 	%r18, [%rd10];
	mul.wide.s32 	%rd49, %r18, 4;
	add.s64 	%rd50, %rd2, %rd49;
	atom.relaxed.global.cas.b32 	%r41, [%rd50], %r22, %r51;
	setp.ne.s32 	%p14, %r41, %r22;
	@%p14 bra 	$L__BB27_23;
	add.s64 	%rd52, %rd1, %rd49;
	ld.global.nc.u32 	%r42, [%rd52];
	mul.wide.s32 	%rd53, %r42, 4;
	add.s64 	%rd54, %rd4, %rd53;
	st.global.u32 	[%rd54], %r18;
	mov.b32 	%r43, 1;
	st.shared.u32 	[_ZZ34solve_1bc_rowseq_async_parallel_sbiPKiS0_S0_S0_S0_PiS1_E7changed], %r43;
$L__BB27_23:
	setp.eq.s32 	%p15, %r6, 1;
	@%p15 bra 	$L__BB27_29;
	ld.global.nc.u32 	%r19, [%rd10+4];
	mul.wide.s32 	%rd55, %r19, 4;
	add.s64 	%rd56, %rd2, %rd55;
	atom.relaxed.global.cas.b32 	%r44, [%rd56], %r22, %r51;
	setp.ne.s32 	%p16, %r44, %r22;
	@%p16 bra 	$L__BB27_26;
	add.s64 	%rd58, %rd1, %rd55;
	ld.global.nc.u32 	%r45, [%rd58];
	mul.wide.s32 	%rd59, %r45, 4;
	add.s64 	%rd60, %rd4, %rd59;
	st.global.u32 	[%rd60], %r19;
	mov.b32 	%r46, 1;
	st.shared.u32 	[_ZZ34solve_1bc_rowseq_async_parallel_sbiPKiS0_S0_S0_S0_PiS1_E7changed], %r46;
$L__BB27_26:
	setp.eq.s32 	%p17, %r6, 2;
	@%p17 bra 	$L__BB27_29;
	ld.global.nc.u32 	%r20, [%rd10+8];
	mul.wide.s32 	%rd61, %r20, 4;
	add.s64 	%rd62, %rd2, %rd61;
	atom.relaxed.global.cas.b32 	%r47, [%rd62], %r22, %r51;
	setp.ne.s32 	%p18, %r47, %r22;
	@%p18 bra 	$L__BB27_29;
	add.s64 	%rd64, %rd1, %rd61;
	ld.global.nc.u32 	%r48, [%rd64];
	mul.wide.s32 	%rd65, %r48, 4;
	add.s64 	%rd66, %rd4, %rd65;
	st.global.u32 	[%rd66], %r20;
	mov.b32 	%r49, 1;
	st.shared.u32 	[_ZZ34solve_1bc_rowseq_async_parallel_sbiPKiS0_S0_S0_S0_PiS1_E7changed], %r49;
$L__BB27_29:
	add.s32 	%r51, %r51, %r2;
	setp.lt.s32 	%p19, %r51, %r22;
	@%p19 bra 	$L__BB27_6;
$L__BB27_30:
	bar.sync 	0;
	ld.shared.u32 	%r50, [_ZZ34solve_1bc_rowseq_async_parallel_sbiPKiS0_S0_S0_S0_PiS1_E7changed];
	setp.ne.s32 	%p20, %r50, 0;
	@%p20 bra 	$L__BB27_2;
$L__BB27_31:
	ret;

}
	// .globl	_Z35solve_1bc_rowseq_async_parallel_sbaiPKiS0_S0_S0_S0_PiS1_
.visible .entry _Z35solve_1bc_rowseq_async_parallel_sbaiPKiS0_S0_S0_S0_PiS1_(
	.param .u32 _Z35solve_1bc_rowseq_async_parallel_sbaiPKiS0_S0_S0_S0_PiS1__param_0,
	.param .u64 .ptr .align 1 _Z35solve_1bc_rowseq_async_parallel_sbaiPKiS0_S0_S0_S0_PiS1__param_1,
	.param .u64 .ptr .align 1 _Z35solve_1bc_rowseq_async_parallel_sbaiPKiS0_S0_S0_S0_PiS1__param_2,
	.param .u64 .ptr .align 1 _Z35solve_1bc_rowseq_async_parallel_sbaiPKiS0_S0_S0_S0_PiS1__param_3,
	.param .u64 .ptr .align 1 _Z35solve_1bc_rowseq_async_parallel_sbaiPKiS0_S0_S0_S0_PiS1__param_4,
	.param .u64 .ptr .align 1 _Z35solve_1bc_rowseq_async_parallel_sbaiPKiS0_S0_S0_S0_PiS1__param_5,
	.param .u64 .ptr .align 1 _Z35solve_1bc_rowseq_async_parallel_sbaiPKiS0_S0_S0_S0_PiS1__param_6,
	.param .u64 .ptr .align 1 _Z35solve_1bc_rowseq_async_parallel_sbaiPKiS0_S0_S0_S0_PiS1__param_7
)
{
	.reg .pred 	%p<28>;
	.reg .b32 	%r<62>;
	.reg .b64 	%rd<67>;
	// demoted variable
	.shared .align 4 .u32 _ZZ35solve_1bc_rowseq_async_parallel_sbaiPKiS0_S0_S0_S0_PiS1_E7changed;
	ld.param.u32 	%r23, [_Z35solve_1bc_rowseq_async_parallel_sbaiPKiS0_S0_S0_S0_PiS1__param_0];
	ld.param.u64 	%rd13, [_Z35solve_1bc_rowseq_async_parallel_sbaiPKiS0_S0_S0_S0_PiS1__param_1];
	ld.param.u64 	%rd14, [_Z35solve_1bc_rowseq_async_parallel_sbaiPKiS0_S0_S0_S0_PiS1__param_2];
	ld.param.u64 	%rd10, [_Z35solve_1bc_rowseq_async_parallel_sbaiPKiS0_S0_S0_S0_PiS1__param_3];
	ld.param.u64 	%rd11, [_Z35solve_1bc_rowseq_async_parallel_sbaiPKiS0_S0_S0_S0_PiS1__param_4];
	ld.param.u64 	%rd12, [_Z35solve_1bc_rowseq_async_parallel_sbaiPKiS0_S0_S0_S0_PiS1__param_5];
	ld.param.u64 	%rd15, [_Z35solve_1bc_rowseq_async_parallel_sbaiPKiS0_S0_S0_S0_PiS1__param_6];
	ld.param.u64 	%rd16, [_Z35solve_1bc_rowseq_async_parallel_sbaiPKiS0_S0_S0_S0_PiS1__param_7];
	cvta.to.global.u64 	%rd1, %rd13;
	cvta.to.global.u64 	%rd2, %rd16;
	cvta.to.global.u64 	%rd3, %rd14;
	cvta.to.global.u64 	%rd4, %rd15;
	mov.u32 	%r24, %ctaid.x;
	setp.ne.s32 	%p1, %r24, 0;
	@%p1 bra 	$L__BB28_38;
	mov.u32 	%r1, %tid.x;
	mov.u32 	%r2, %ntid.x;
	cvta.to.global.u64 	%rd5, %rd12;
	cvta.to.global.u64 	%rd6, %rd10;
	cvta.to.global.u64 	%rd7, %rd11;
$L__BB28_2:
	setp.ne.s32 	%p2, %r1, 0;
	@%p2 bra 	$L__BB28_4;
	mov.b32 	%r25, 0;
	st.shared.u32 	[_ZZ35solve_1bc_rowseq_async_parallel_sbaiPKiS0_S0_S0_S0_PiS1_E7changed], %r25;
$L__BB28_4:
	setp.ge.s32 	%p3, %r1, %r23;
	bar.sync 	0;
	@%p3 bra 	$L__BB28_37;
	ld.global.u32 	%r3, [%rd5];
	mov.u32 	%r58, %r1;
$L__BB28_6:
	setp.eq.s32 	%p4, %r58, %r3;
	@%p4 bra 	$L__BB28_36;
	mul.wide.u32 	%rd17, %r58, 4;
	add.s64 	%rd18, %rd4, %rd17;
	ld.global.u32 	%r26, [%rd18];
	setp.eq.s32 	%p5, %r26, %r23;
	@%p5 bra 	$L__BB28_36;
	add.s64 	%rd20, %rd6, %rd17;
	ld.global.nc.u32 	%r5, [%rd20];
	add.s64 	%rd21, %rd7, %rd17;
	ld.global.nc.u32 	%r6, [%rd21];
	setp.lt.s32 	%p6, %r6, 1;
	@%p6 bra 	$L__BB28_36;
	and.b32  	%r7, %r6, 3;
	setp.lt.u32 	%p7, %r6, 4;
	mov.b32 	%r61, 0;
	@%p7 bra 	$L__BB28_24;
	and.b32  	%r61, %r6, 2147483644;
	neg.s32 	%r60, %r61;
	mov.u32 	%r59, %r5;
$L__BB28_11:
	mul.wide.s32 	%rd22, %r59, 4;
	add.s64 	%rd23, %rd3, %rd22;
	add.s64 	%rd8, %rd23, 8;
	ld.global.nc.u32 	%r12, [%rd23];
	mul.wide.s32 	%rd24, %r12, 4;
	add.s64 	%rd25, %rd2, %rd24;
	atom.relaxed.global.cas.b32 	%r28, [%rd25], %r23, %r58;
	setp.ne.s32 	%p8, %r28, %r23;
	@%p8 bra 	$L__BB28_14;
	mul.wide.s32 	%rd26, %r12, 4;
	add.s64 	%rd27, %rd1, %rd26;
	ld.global.nc.u32 	%r29, [%rd27];
	mul.wide.s32 	%rd28, %r29, 4;
	add.s64 	%rd29, %rd4, %rd28;
	atom.relaxed.global.cas.b32 	%r30, [%rd29], %r23, %r12;
	setp.ne.s32 	%p9, %r30, %r23;
	@%p9 bra 	$L__BB28_14;
	atom.shared.exch.b32 	%r31, [_ZZ35solve_1bc_rowseq_async_parallel_sbaiPKiS0_S0_S0_S0_PiS1_E7changed], 1;
$L__BB28_14:
	ld.global.nc.u32 	%r13, [%rd8+-4];
	mul.wide.s32 	%rd30, %r13, 4;
	add.s64 	%rd31, %rd2, %rd30;
	atom.relaxed.global.cas.b32 	%r32, [%rd31], %r23, %r58;
	setp.ne.s32 	%p10, %r32, %r23;
	@%p10 bra 	$L__BB28_17;
	mul.wide.s32 	%rd32, %r13, 4;
	add.s64 	%rd33, %rd1, %rd32;
	ld.global.nc.u32 	%r33, [%rd33];
	mul.wide.s32 	%rd34, %r33, 4;
	add.s64 	%rd35, %rd4, %rd34;
	atom.relaxed.global.cas.b32 	%r34, [%rd35], %r23, %r13;
	setp.ne.s32 	%p11, %r34, %r23;
	@%p11 bra 	$L__BB28_17;
	atom.shared.exch.b32 	%r35, [_ZZ35solve_1bc_rowseq_async_parallel_sbaiPKiS0_S0_S0_S0_PiS1_E7changed], 1;
$L__BB28_17:
	ld.global.nc.u32 	%r14, [%rd8];
	mul.wide.s32 	%rd36, %r14, 4;
	add.s64 	%rd37, %rd2, %rd36;
	atom.relaxed.global.cas.b32 	%r36, [%rd37], %r23, %r58;
	setp.ne.s32 	%p12, %r36, %r23;
	@%p12 bra 	$L__BB28_20;
	mul.wide.s32 	%rd38, %r14, 4;
	add.s64 	%rd39, %rd1, %rd38;
	ld.global.nc.u32 	%r37, [%rd39];
	mul.wide.s32 	%rd40, %r37, 4;
	add.s64 	%rd41, %rd4, %rd40;
	atom.relaxed.global.cas.b32 	%r38, [%rd41], %r23, %r14;
	setp.ne.s32 	%p13, %r38, %r23;
	@%p13 bra 	$L__BB28_20;
	atom.shared.exch.b32 	%r39, [_ZZ35solve_1bc_rowseq_async_parallel_sbaiPKiS0_S0_S0_S0_PiS1_E7changed], 1;
$L__BB28_20:
	ld.global.nc.u32 	%r15, [%rd8+4];
	mul.wide.s32 	%rd42, %r15, 4;
	add.s64 	%rd43, %rd2, %rd42;
	atom.relaxed.global.cas.b32 	%r40, [%rd43], %r23, %r58;
	setp.ne.s32 	%p14, %r40, %r23;
	@%p14 bra 	$L__BB28_23;
	add.s64 	%rd45, %rd1, %rd42;
	ld.global.nc.u32 	%r41, [%rd45];
	mul.wide.s32 	%rd46, %r41, 4;
	add.s64 	%rd47, %rd4, %rd46;
	atom.relaxed.global.cas.b32 	%r42, [%rd47], %r23, %r15;
	setp.ne.s32 	%p15, %r42, %r23;
	@%p15 bra 	$L__BB28_23;
	atom.shared.exch.b32 	%r43, [_ZZ35solve_1bc_rowseq_async_parallel_sbaiPKiS0_S0_S0_S0_PiS1_E7changed], 1;
$L__BB28_23:
	add.s32 	%r60, %r60, 4;
	add.s32 	%r59, %r59, 4;
	setp.ne.s32 	%p16, %r60, 0;
	@%p16 bra 	$L__BB28_11;
$L__BB28_24:
	setp.eq.s32 	%p17, %r7, 0;
	@%p17 bra 	$L__BB28_36;
	add.s32 	%r44, %r61, %r5;
	mul.wide.s32 	%rd48, %r44, 4;
	add.s64 	%rd9, %rd3, %rd48;
	ld.global.nc.u32 	%r19, [%rd9];
	mul.wide.s32 	%rd49, %r19, 4;
	add.s64 	%rd50, %rd2, %rd49;
	atom.relaxed.global.cas.b32 	%r45, [%rd50], %r23, %r58;
	setp.ne.s32 	%p18, %r45, %r23;
	@%p18 bra 	$L__BB28_28;
	add.s64 	%rd52, %rd1, %rd49;
	ld.global.nc.u32 	%r46, [%rd52];
	mul.wide.s32 	%rd53, %r46, 4;
	add.s64 	%rd54, %rd4, %rd53;
	atom.relaxed.global.cas.b32 	%r47, [%rd54], %r23, %r19;
	setp.ne.s32 	%p19, %r47, %r23;
	@%p19 bra 	$L__BB28_28;
	atom.shared.exch.b32 	%r48, [_ZZ35solve_1bc_rowseq_async_parallel_sbaiPKiS0_S0_S0_S0_PiS1_E7changed], 1;
$L__BB28_28:
	setp.eq.s32 	%p20, %r7, 1;
	@%p20 bra 	$L__BB28_36;
	ld.global.nc.u32 	%r20, [%rd9+4];
	mul.wide.s32 	%rd55, %r20, 4;
	add.s64 	%rd56, %rd2, %rd55;
	atom.relaxed.global.cas.b32 	%r49, [%rd56], %r23, %r58;
	setp.ne.s32 	%p21, %r49, %r23;
	@%p21 bra 	$L__BB28_32;
	add.s64 	%rd58, %rd1, %rd55;
	ld.global.nc.u32 	%r50, [%rd58];
	mul.wide.s32 	%rd59, %r50, 4;
	add.s64 	%rd60, %rd4, %rd59;
	atom.relaxed.global.cas.b32 	%r51, [%rd60], %r23, %r20;
	setp.ne.s32 	%p22, %r51, %r23;
	@%p22 bra 	$L__BB28_32;
	atom.shared.exch.b32 	%r52, [_ZZ35solve_1bc_rowseq_async_parallel_sbaiPKiS0_S0_S0_S0_PiS1_E7changed], 1;
$L__BB28_32:
	setp.eq.s32 	%p23, %r7, 2;
	@%p23 bra 	$L__BB28_36;
	ld.global.nc.u32 	%r21, [%rd9+8];
	mul.wide.s32 	%rd61, %r21, 4;
	add.s64 	%rd62, %rd2, %rd61;
	atom.relaxed.global.cas.b32 	%r53, [%rd62], %r23, %r58;
	setp.ne.s32 	%p24, %r53, %r23;
	@%p24 bra 	$L__BB28_36;
	add.s64 	%rd64, %rd1, %rd61;
	ld.global.nc.u32 	%r54, [%rd64];
	mul.wide.s32 	%rd65, %r54, 4;
	add.s64 	%rd66, %rd4, %rd65;
	atom.relaxed.global.cas.b32 	%r55, [%rd66], %r23, %r21;
	setp.ne.s32 	%p25, %r55, %r23;
	@%p25 bra 	$L__BB28_36;
	atom.shared.exch.b32 	%r56, [_ZZ35solve_1bc_rowseq_async_parallel_sbaiPKiS0_S0_S0_S0_PiS1_E7changed], 1;
$L__BB28_36:
	add.s32 	%r58, %r58, %r2;
	setp.lt.s32 	%p26, %r58, %r23;
	@%p26 bra 	$L__BB28_6;
$L__BB28_37:
	membar.cta;
	bar.sync 	0;
	ld.shared.u32 	%r57, [_ZZ35solve_1bc_rowseq_async_parallel_sbaiPKiS0_S0_S0_S0_PiS1_E7changed];
	setp.ne.s32 	%p27, %r57, 0;
	@%p27 bra 	$L__BB28_2;
$L__BB28_38:
	ret;

}
	// .globl	_Z34solve_1bc_rowseq_async_parallel_cgiPKiS0_S0_S0_S0_PiS1_
.visible .entry _Z34solve_1bc_rowseq_async_parallel_cgiPKiS0_S0_S0_S0_PiS1_(
	.param .u32 _Z34solve_1bc_rowseq_async_parallel_cgiPKiS0_S0_S0_S0_PiS1__param_0,
	.param .u64 .ptr .align 1 _Z34solve_1bc_rowseq_async_parallel_cgiPKiS0_S0_S0_S0_PiS1__param_1,
	.param .u64 .ptr .align 1 _Z34solve_1bc_rowseq_async_parallel_cgiPKiS0_S0_S0_S0_PiS1__param_2,
	.param .u64 .ptr .align 1 _Z34solve_1bc_rowseq_async_parallel_cgiPKiS0_S0_S0_S0_PiS1__param_3,
	.param .u64 .ptr .align 1 _Z34solve_1bc_rowseq_async_parallel_cgiPKiS0_S0_S0_S0_PiS1__param_4,
	.param .u64 .ptr .align 1 _Z34solve_1bc_rowseq_async_parallel_cgiPKiS0_S0_S0_S0_PiS1__param_5,
	.param .u64 .ptr .align 1 _Z34solve_1bc_rowseq_async_parallel_cgiPKiS0_S0_S0_S0_PiS1__param_6,
	.param .u64 .ptr .align 1 _Z34solve_1bc_rowseq_async_parallel_cgiPKiS0_S0_S0_S0_PiS1__param_7
)
{
	.reg .pred 	%p<21>;
	.reg .b32 	%r<59>;
	.reg .b64 	%rd<39>;

	ld.param.u32 	%r21, [_Z34solve_1bc_rowseq_async_parallel_cgiPKiS0_S0_S0_S0_PiS1__param_0];
	ld.param.u64 	%rd10, [_Z34solve_1bc_rowseq_async_parallel_cgiPKiS0_S0_S0_S0_PiS1__param_1];
	ld.param.u64 	%rd11, [_Z34solve_1bc_rowseq_async_parallel_cgiPKiS0_S0_S0_S0_PiS1__param_2];
	ld.param.u64 	%rd12, [_Z34solve_1bc_rowseq_async_parallel_cgiPKiS0_S0_S0_S0_PiS1__param_3];
	ld.param.u64 	%rd13, [_Z34solve_1bc_rowseq_async_parallel_cgiPKiS0_S0_S0_S0_PiS1__param_4];
	ld.param.u64 	%rd14, [_Z34solve_1bc_rowseq_async_parallel_cgiPKiS0_S0_S0_S0_PiS1__param_5];
	ld.param.u64 	%rd15, [_Z34solve_1bc_rowseq_async_parallel_cgiPKiS0_S0_S0_S0_PiS1__param_6];
	ld.param.u64 	%rd16, [_Z34solve_1bc_rowseq_async_parallel_cgiPKiS0_S0_S0_S0_PiS1__param_7];
	cvta.to.global.u64 	%rd1, %rd10;
	cvta.to.global.u64 	%rd2, %rd16;
	cvta.to.global.u64 	%rd3, %rd11;
	cvta.to.global.u64 	%rd4, %rd13;
	cvta.to.global.u64 	%rd5, %rd12;
	cvta.to.global.u64 	%rd6, %rd15;
	cvta.to.global.u64 	%rd7, %rd14;
	// begin inline asm
	mov.u32 %r22, %envreg2;
	// end inline asm
	cvt.u64.u32 	%rd17, %r22;
	// begin inline asm
	mov.u32 %r23, %envreg1;
	// end inline asm
	cvt.u64.u32 	%rd18, %r23;
	shl.b64 	%rd19, %rd18, 32;
	or.b64  	%rd8, %rd19, %rd17;
	mov.u32 	%r1, %tid.x;
	mov.u32 	%r2, %ntid.x;
	mov.u32 	%r3, %nctaid.x;
	mov.u32 	%r4, %ctaid.x;
	or.b32  	%r5, %r4, %r1;
	add.s64 	%rd9, %rd8, 4;
	mov.u32 	%r24, %tid.y;
	add.s32 	%r25, %r1, %r24;
	mov.u32 	%r26, %tid.z;
	or.b32  	%r6, %r25, %r26;
	mov.u32 	%r27, %nctaid.y;
	mul.lo.s32 	%r28, %r3, %r27;
	mov.u32 	%r29, %nctaid.z;
	mul.lo.s32 	%r30, %r28, %r29;
	mov.u32 	%r31, %ctaid.y;
	add.s32 	%r32, %r4, %r31;
	mov.u32 	%r33, %ctaid.z;
	neg.s32 	%r34, %r33;
	setp.eq.s32 	%p1, %r32, %r34;
	sub.s32 	%r35, -2147483647, %r30;
	selp.b32 	%r7, %r35, 1, %p1;
$L__BB29_1:
	setp.ne.s32 	%p2, %r5, 0;
	@%p2 bra 	$L__BB29_3;
	mov.b32 	%r36, 0;
	st.global.u32 	[d_changed], %r36;
$L__BB29_3:
	setp.ne.s64 	%p3, %rd8, 0;
	@%p3 bra 	$L__BB29_5;
	// begin inline asm
	trap;
	// end inline asm
$L__BB29_5:
	setp.ne.s32 	%p4, %r6, 0;
	barrier.sync 	0;
	@%p4 bra 	$L__BB29_8;
	// begin inline asm
	atom.add.release.gpu.u32 %r37,[%rd9],%r7;
	// end inline asm
$L__BB29_7:
	// begin inline asm
	ld.acquire.gpu.u32 %r39,[%rd9];
	// end inline asm
	xor.b32  	%r40, %r39, %r37;
	setp.gt.s32 	%p5, %r40, -1;
	@%p5 bra 	$L__BB29_7;
$L__BB29_8:
	setp.ge.s32 	%p6, %r4, %r21;
	barrier.sync 	0;
	@%p6 bra 	$L__BB29_19;
	mov.u32 	%r56, %r4;
$L__BB29_10:
	ld.global.u32 	%r41, [%rd7];
	setp.eq.s32 	%p7, %r56, %r41;
	@%p7 bra 	$L__BB29_18;
	mul.wide.u32 	%rd22, %r56, 4;
	add.s64 	%rd23, %rd6, %rd22;
	ld.global.u32 	%r42, [%rd23];
	setp.eq.s32 	%p8, %r42, %r21;
	@%p8 bra 	$L__BB29_18;
	mul.wide.u32 	%rd24, %r56, 4;
	add.s64 	%rd25, %rd5, %rd24;
	ld.global.nc.u32 	%r10, [%rd25];
	add.s64 	%rd26, %rd4, %rd24;
	ld.global.nc.u32 	%r11, [%rd26];
	setp.ge.s32 	%p9, %r1, %r11;
	@%p9 bra 	$L__BB29_18;
	add.s32 	%r57, %r1, %r10;
	mov.u32 	%r58, %r1;
$L__BB29_14:
	mul.wide.s32 	%rd27, %r57, 4;
	add.s64 	%rd28, %rd3, %rd27;
	ld.global.nc.u32 	%r15, [%rd28];
	mul.wide.s32 	%rd29, %r15, 4;
	add.s64 	%rd30, %rd2, %rd29;
	atom.relaxed.global.cas.b32 	%r43, [%rd30], %r21, %r56;
	setp.ne.s32 	%p10, %r43, %r21;
	@%p10 bra 	$L__BB29_17;
	mul.wide.s32 	%rd31, %r15, 4;
	add.s64 	%rd32, %rd1, %rd31;
	ld.global.nc.u32 	%r44, [%rd32];
	mul.wide.s32 	%rd33, %r44, 4;
	add.s64 	%rd34, %rd6, %rd33;
	atom.relaxed.global.cas.b32 	%r45, [%rd34], %r21, %r15;
	setp.ne.s32 	%p11, %r45, %r21;
	@%p11 bra 	$L__BB29_17;
	mov.b32 	%r46, 1;
	st.global.u32 	[d_changed], %r46;
$L__BB29_17:
	add.s32 	%r58, %r58, %r2;
	add.s32 	%r57, %r57, %r2;
	setp.lt.s32 	%p12, %r58, %r11;
	@%p12 bra 	$L__BB29_14;
$L__BB29_18:
	add.s32 	%r56, %r56, %r3;
	setp.lt.s32 	%p13, %r56, %r21;
	@%p13 bra 	$L__BB29_10;
$L__BB29_19:
	membar.gl;
	@%p3 bra 	$L__BB29_21;
	// begin inline asm
	trap;
	// end inline asm
$L__BB29_21:
	barrier.sync 	0;
	@%p4 bra 	$L__BB29_24;
	// begin inline asm
	atom.add.release.gpu.u32 %r47,[%rd9],%r7;
	// end inline asm
$L__BB29_23:
	// begin inline asm
	ld.acquire.gpu.u32 %r49,[%rd9];
	// end inline asm
	xor.b32  	%r50, %r49, %r47;
	setp.gt.s32 	%p16, %r50, -1;
	@%p16 bra 	$L__BB29_23;
$L__BB29_24:
	barrier.sync 	0;
	ld.global.u32 	%r51, [d_changed];
	setp.eq.s32 	%p17, %r51, 0;
	@%p17 bra 	$L__BB29_31;
	@%p3 bra 	$L__BB29_27;
	// begin inline asm
	trap;
	// end inline asm
$L__BB29_27:
	barrier.sync 	0;
	@%p4 bra 	$L__BB29_30;
	// begin inline asm
	atom.add.release.gpu.u32 %r52,[%rd9],%r7;
	// end inline asm
$L__BB29_29:
	// begin inline asm
	ld.acquire.gpu.u32 %r54,[%rd9];
	// end inline asm
	xor.b32  	%r55, %r54, %r52;
	setp.gt.s32 	%p20, %r55, -1;
	@%p20 bra 	$L__BB29_29;
$L__BB29_30:
	barrier.sync 	0;
	bra.uni 	$L__BB29_1;
$L__BB29_31:
	ret;

}
	// .globl	_Z27collectZeroIndicesSharedMemPKfiPiS1_S1_
.visible .entry _Z27collectZeroIndicesSharedMemPKfiPiS1_S1_(
	.param .u64 .ptr .align 1 _Z27collectZeroIndicesSharedMemPKfiPiS1_S1__param_0,
	.param .u32 _Z27collectZeroIndicesSharedMemPKfiPiS1_S1__param_1,
	.param .u64 .ptr .align 1 _Z27collectZeroIndicesSharedMemPKfiPiS1_S1__param_2,
	.param .u64 .ptr .align 1 _Z27collectZeroIndicesSharedMemPKfiPiS1_S1__param_3,
	.param .u64 .ptr .align 1 _Z27collectZeroIndicesSharedMemPKfiPiS1_S1__param_4
)
{
	.reg .pred 	%p<13>;
	.reg .b32 	%r<38>;
	.reg .b32 	%f<3>;
	.reg .b64 	%rd<19>;
	// demoted variable
	.shared .align 4 .u32 _ZZ27collectZeroIndicesSharedMemPKfiPiS1_S1_E14prefix_counter;
	// demoted variable
	.shared .align 4 .u32 _ZZ27collectZeroIndicesSharedMemPKfiPiS1_S1_E11total_zeros;
	ld.param.u64 	%rd8, [_Z27collectZeroIndicesSharedMemPKfiPiS1_S1__param_0];
	ld.param.u32 	%r20, [_Z27collectZeroIndicesSharedMemPKfiPiS1_S1__param_1];
	ld.param.u64 	%rd5, [_Z27collectZeroIndicesSharedMemPKfiPiS1_S1__param_2];
	ld.param.u64 	%rd6, [_Z27collectZeroIndicesSharedMemPKfiPiS1_S1__param_3];
	ld.param.u64 	%rd7, [_Z27collectZeroIndicesSharedMemPKfiPiS1_S1__param_4];
	cvta.to.global.u64 	%rd1, %rd8;
	mov.u32 	%r31, %ctaid.x;
	setp.ge.s32 	%p1, %r31, %r20;
	@%p1 bra 	$L__BB30_19;
	mov.u32 	%r2, %tid.x;
	mov.u32 	%r3, %ntid.x;
	mov.u32 	%r4, %nctaid.x;
	cvta.to.global.u64 	%rd2, %rd6;
	cvta.to.global.u64 	%rd3, %rd7;
	cvta.to.global.u64 	%rd4, %rd5;
$L__BB30_2:
	setp.ne.s32 	%p2, %r2, 0;
	mul.lo.s32 	%r6, %r31, %r20;
	@%p2 bra 	$L__BB30_4;
	mul.wide.s32 	%rd9, %r31, 4;
	add.s64 	%rd10, %rd2, %rd9;
	st.global.u32 	[%rd10], %r6;
$L__BB30_4:
	setp.ge.u32 	%p3, %r2, %r20;
	bar.sync 	0;
	mov.b32 	%r34, 0;
	@%p3 bra 	$L__BB30_7;
	mov.b32 	%r34, 0;
	mov.u32 	%r32, %r2;
$L__BB30_6:
	mad.lo.s32 	%r23, %r32, %r20, %r31;
	mul.wide.s32 	%rd11, %r23, 4;
	add.s64 	%rd12, %rd1, %rd11;
	ld.global.nc.f32 	%f1, [%rd12];
	setp.eq.f32 	%p4, %f1, 0f00000000;
	selp.u32 	%r24, 1, 0, %p4;
	add.s32 	%r34, %r34, %r24;
	add.s32 	%r32, %r32, %r3;
	setp.lt.s32 	%p5, %r32, %r20;
	@%p5 bra 	$L__BB30_6;
$L__BB30_7:
	setp.ne.s32 	%p6, %r2, 0;
	@%p6 bra 	$L__BB30_9;
	mov.b32 	%r25, 0;
	st.shared.u32 	[_ZZ27collectZeroIndicesSharedMemPKfiPiS1_S1_E14prefix_counter], %r25;
$L__BB30_9:
	setp.ne.s32 	%p7, %r2, 0;
	bar.sync 	0;
	atom.shared.add.u32 	%r12, [_ZZ27collectZeroIndicesSharedMemPKfiPiS1_S1_E14prefix_counter], %r34;
	bar.sync 	0;
	@%p7 bra 	$L__BB30_11;
	ld.shared.u32 	%r26, [_ZZ27collectZeroIndicesSharedMemPKfiPiS1_S1_E14prefix_counter];
	st.shared.u32 	[_ZZ27collectZeroIndicesSharedMemPKfiPiS1_S1_E11total_zeros], %r26;
$L__BB30_11:
	setp.ge.u32 	%p8, %r2, %r20;
	bar.sync 	0;
	@%p8 bra 	$L__BB30_16;
	add.s32 	%r13, %r12, %r6;
	mov.b32 	%r37, 0;
	mov.u32 	%r35, %r2;
$L__BB30_13:
	mad.lo.s32 	%r28, %r35, %r20, %r31;
	mul.wide.s32 	%rd13, %r28, 4;
	add.s64 	%rd14, %rd1, %rd13;
	ld.global.nc.f32 	%f2, [%rd14];
	setp.neu.f32 	%p9, %f2, 0f00000000;
	@%p9 bra 	$L__BB30_15;
	add.s32 	%r29, %r13, %r37;
	mul.wide.u32 	%rd15, %r29, 4;
	add.s64 	%rd16, %rd4, %rd15;
	st.global.u32 	[%rd16], %r35;
	add.s32 	%r37, %r37, 1;
$L__BB30_15:
	add.s32 	%r35, %r35, %r3;
	setp.lt.s32 	%p10, %r35, %r20;
	@%p10 bra 	$L__BB30_13;
$L__BB30_16:
	setp.ne.s32 	%p11, %r2, 0;
	bar.sync 	0;
	@%p11 bra 	$L__BB30_18;
	ld.shared.u32 	%r30, [_ZZ27collectZeroIndicesSharedMemPKfiPiS1_S1_E11total_zeros];
	mul.wide.s32 	%rd17, %r31, 4;
	add.s64 	%rd18, %rd3, %rd17;
	st.global.u32 	[%rd18], %r30;
$L__BB30_18:
	bar.sync 	0;
	add.s32 	%r31, %r31, %r4;
	setp.lt.s32 	%p12, %r31, %r20;
	@%p12 bra 	$L__BB30_2;
$L__BB30_19:
	ret;

}
	// .globl	_Z29identify_and_flip_singleblockPKiS0_PiiS0_S0_S1_S1_PhS2_S2_S2_
.visible .entry _Z29identify_and_flip_singleblockPKiS0_PiiS0_S0_S1_S1_PhS2_S2_S2_(
	.param .u64 .ptr .align 1 _Z29identify_and_flip_singleblockPKiS0_PiiS0_S0_S1_S1_PhS2_S2_S2__param_0,
	.param .u64 .ptr .align 1 _Z29identify_and_flip_singleblockPKiS0_PiiS0_S0_S1_S1_PhS2_S2_S2__param_1,
	.param .u64 .ptr .align 1 _Z29identify_and_flip_singleblockPKiS0_PiiS0_S0_S1_S1_PhS2_S2_S2__param_2,
	.param .u32 _Z29identify_and_flip_singleblockPKiS0_PiiS0_S0_S1_S1_PhS2_S2_S2__param_3,
	.param .u64 .ptr .align 1 _Z29identify_and_flip_singleblockPKiS0_PiiS0_S0_S1_S1_PhS2_S2_S2__param_4,
	.param .u64 .ptr .align 1 _Z29identify_and_flip_singleblockPKiS0_PiiS0_S0_S1_S1_PhS2_S2_S2__param_5,
	.param .u64 .ptr .align 1 _Z29identify_and_flip_singleblockPKiS0_PiiS0_S0_S1_S1_PhS2_S2_S2__param_6,
	.param .u64 .ptr .align 1 _Z29identify_and_flip_singleblockPKiS0_PiiS0_S0_S1_S1_PhS2_S2_S2__param_7,
	.param .u64 .ptr .align 1 _Z29identify_and_flip_singleblockPKiS0_PiiS0_S0_S1_S1_PhS2_S2_S2__param_8,
	.param .u64 .ptr .align 1 _Z29identify_and_flip_singleblockPKiS0_PiiS0_S0_S1_S1_PhS2_S2_S2__param_9,
	.param .u64 .ptr .align 1 _Z29identify_and_flip_singleblockPKiS0_PiiS0_S0_S1_S1_PhS2_S2_S2__param_10,
	.param .u64 .ptr .align 1 _Z29identify_and_flip_singleblockPKiS0_PiiS0_S0_S1_S1_PhS2_S2_S2__param_11
)
{
	.reg .pred 	%p<133>;
	.reg .b16 	%rs<63>;
	.reg .b32 	%r<236>;
	.reg .b64 	%rd<294>;
	// demoted variable
	.shared .align 4 .u32 _ZZ29identify_and_flip_singleblockPKiS0_PiiS0_S0_S1_S1_PhS2_S2_S2_E4repR;
	// demoted variable
	.shared .align 4 .u32 _ZZ29identify_and_flip_singleblockPKiS0_PiiS0_S0_S1_S1_PhS2_S2_S2_E4repQ;
	ld.param.u64 	%rd50, [_Z29identify_and_flip_singleblockPKiS0_PiiS0_S0_S1_S1_PhS2_S2_S2__param_0];
	ld.param.u64 	%rd51, [_Z29identify_and_flip_singleblockPKiS0_PiiS0_S0_S1_S1_PhS2_S2_S2__param_1];
	ld.param.u64 	%rd49, [_Z29identify_and_flip_singleblockPKiS0_PiiS0_S0_S1_S1_PhS2_S2_S2__param_2];
	ld.param.u32 	%r98, [_Z29identify_and_flip_singleblockPKiS0_PiiS0_S0_S1_S1_PhS2_S2_S2__param_3];
	ld.param.u64 	%rd52, [_Z29identify_and_flip_singleblockPKiS0_PiiS0_S0_S1_S1_PhS2_S2_S2__param_4];
	ld.param.u64 	%rd53, [_Z29identify_and_flip_singleblockPKiS0_PiiS0_S0_S1_S1_PhS2_S2_S2__param_5];
	ld.param.u64 	%rd54, [_Z29identify_and_flip_singleblockPKiS0_PiiS0_S0_S1_S1_PhS2_S2_S2__param_6];
	ld.param.u64 	%rd55, [_Z29identify_and_flip_singleblockPKiS0_PiiS0_S0_S1_S1_PhS2_S2_S2__param_7];
	ld.param.u64 	%rd56, [_Z29identify_and_flip_singleblockPKiS0_PiiS0_S0_S1_S1_PhS2_S2_S2__param_8];
	ld.param.u64 	%rd57, [_Z29identify_and_flip_singleblockPKiS0_PiiS0_S0_S1_S1_PhS2_S2_S2__param_9];
	ld.param.u64 	%rd58, [_Z29identify_and_flip_singleblockPKiS0_PiiS0_S0_S1_S1_PhS2_S2_S2__param_10];
	ld.param.u64 	%rd59, [_Z29identify_and_flip_singleblockPKiS0_PiiS0_S0_S1_S1_PhS2_S2_S2__param_11];
	cvta.to.global.u64 	%rd1, %rd57;
	cvta.to.global.u64 	%rd2, %rd59;
	cvta.to.global.u64 	%rd3, %rd56;
	cvta.to.global.u64 	%rd4, %rd58;
	cvta.to.global.u64 	%rd5, %rd51;
	cvta.to.global.u64 	%rd6, %rd50;
	cvta.to.global.u64 	%rd7, %rd55;
	cvta.to.global.u64 	%rd8, %rd54;
	cvta.to.global.u64 	%rd60, %rd53;
	cvta.to.global.u64 	%rd61, %rd52;
	mov.u32 	%r1, %tid.x;
	mov.u32 	%r2, %ntid.x;
	ld.global.u32 	%r3, [%rd61];
	ld.global.u32 	%r4, [%rd60];
	setp.ge.s32 	%p21, %r1, %r98;
	@%p21 bra 	$L__BB31_26;
	add.s32 	%r99, %r1, %r2;
	max.u32 	%r100, %r98, %r99;
	setp.lt.u32 	%p22, %r99, %r98;
	selp.u32 	%r101, 1, 0, %p22;
	add.s32 	%r102, %r99, %r101;
	sub.s32 	%r103, %r100, %r102;
	div.u32 	%r104, %r103, %r2;
	add.s32 	%r5, %r104, %r101;
	and.b32  	%r105, %r5, 3;
	setp.eq.s32 	%p23, %r105, 3;
	mov.u32 	%r209, %r1;
	@%p23 bra 	$L__BB31_8;
	mul.wide.u32 	%rd288, %r1, 4;
	mul.wide.u32 	%rd10, %r2, 4;
	add.s32 	%r106, %r5, 1;
	and.b32  	%r107, %r106, 3;
	neg.s32 	%r205, %r107;
	mov.u32 	%r209, %r1;
$L__BB31_3:
	.pragma "nounroll";
	add.s64 	%rd62, %rd6, %rd288;
	ld.global.u32 	%r9, [%rd62];
	setp.ge.s32 	%p24, %r9, %r98;
	mov.u32 	%r207, %r209;
	@%p24 bra 	$L__BB31_5;
	mul.wide.s32 	%rd63, %r9, 4;
	add.s64 	%rd64, %rd5, %rd63;
	ld.global.u32 	%r108, [%rd64];
	setp.lt.s32 	%p25, %r108, %r98;
	selp.b32 	%r207, %r108, %r209, %p25;
$L__BB31_5:
	add.s64 	%rd65, %rd8, %rd288;
	st.global.u32 	[%rd65], %r207;
	add.s64 	%rd66, %rd5, %rd288;
	ld.global.u32 	%r12, [%rd66];
	setp.ge.s32 	%p26, %r12, %r98;
	mov.u32 	%r208, %r209;
	@%p26 bra 	$L__BB31_7;
	mul.wide.s32 	%rd67, %r12, 4;
	add.s64 	%rd68, %rd6, %rd67;
	ld.global.u32 	%r109, [%rd68];
	setp.lt.s32 	%p27, %r109, %r98;
	selp.b32 	%r208, %r109, %r209, %p27;
$L__BB31_7:
	add.s64 	%rd69, %rd7, %rd288;
	st.global.u32 	[%rd69], %r208;
	add.s32 	%r209, %r209, %r2;
	add.s64 	%rd288, %rd288, %rd10;
	add.s32 	%r205, %r205, 1;
	setp.ne.s32 	%p28, %r205, 0;
	@%p28 bra 	$L__BB31_3;
$L__BB31_8:
	setp.lt.u32 	%p29, %r5, 3;
	@%p29 bra 	$L__BB31_26;
$L__BB31_9:
	mul.wide.u32 	%rd70, %r209, 4;
	add.s64 	%rd71, %rd6, %rd70;
	ld.global.u32 	%r19, [%rd71];
	setp.ge.s32 	%p30, %r19, %r98;
	mov.u32 	%r211, %r209;
	@%p30 bra 	$L__BB31_11;
	mul.wide.s32 	%rd72, %r19, 4;
	add.s64 	%rd73, %rd5, %rd72;
	ld.global.u32 	%r110, [%rd73];
	setp.lt.s32 	%p31, %r110, %r98;
	selp.b32 	%r211, %r110, %r209, %p31;
$L__BB31_11:
	add.s64 	%rd75, %rd8, %rd70;
	st.global.u32 	[%rd75], %r211;
	add.s64 	%rd76, %rd5, %rd70;
	ld.global.u32 	%r22, [%rd76];
	setp.ge.s32 	%p32, %r22, %r98;
	mov.u32 	%r212, %r209;
	@%p32 bra 	$L__BB31_13;
	mul.wide.s32 	%rd77, %r22, 4;
	add.s64 	%rd78, %rd6, %rd77;
	ld.global.u32 	%r111, [%rd78];
	setp.lt.s32 	%p33, %r111, %r98;
	selp.b32 	%r212, %r111, %r209, %p33;
$L__BB31_13:
	add.s64 	%rd80, %rd7, %rd70;
	st.global.u32 	[%rd80], %r212;
	add.s32 	%r25, %r209, %r2;
	mul.wide.u32 	%rd81, %r25, 4;
	add.s64 	%rd82, %rd6, %rd81;
	ld.global.u32 	%r26, [%rd82];
	setp.ge.s32 	%p34, %r26, %r98;
	mov.u32 	%r213, %r25;
	@%p34 bra 	$L__BB31_15;
	mul.wide.s32 	%rd83, %r26, 4;
	add.s64 	%rd84, %rd5, %rd83;
	ld.global.u32 	%r112, [%rd84];
	setp.lt.s32 	%p35, %r112, %r98;
	selp.b32 	%r213, %r112, %r25, %p35;
$L__BB31_15:
	add.s64 	%rd86, %rd8, %rd81;
	st.global.u32 	[%rd86], %r213;
	add.s64 	%rd87, %rd5, %rd81;
	ld.global.u32 	%r29, [%rd87];
	setp.ge.s32 	%p36, %r29, %r98;
	mov.u32 	%r214, %r25;
	@%p36 bra 	$L__BB31_17;
	mul.wide.s32 	%rd88, %r29, 4;
	add.s64 	%rd89, %rd6, %rd88;
	ld.global.u32 	%r113, [%rd89];
	setp.lt.s32 	%p37, %r113, %r98;
	selp.b32 	%r214, %r113, %r25, %p37;
$L__BB31_17:
	add.s64 	%rd91, %rd7, %rd81;
	st.global.u32 	[%rd91], %r214;
	add.s32 	%r32, %r25, %r2;
	mul.wide.u32 	%rd92, %r32, 4;
	add.s64 	%rd93, %rd6, %rd92;
	ld.global.u32 	%r33, [%rd93];
	setp.ge.s32 	%p38, %r33, %r98;
	mov.u32 	%r215, %r32;
	@%p38 bra 	$L__BB31_19;
	mul.wide.s32 	%rd94, %r33, 4;
	add.s64 	%rd95, %rd5, %rd94;
	ld.global.u32 	%r114, [%rd95];
	setp.lt.s32 	%p39, %r114, %r98;
	selp.b32 	%r215, %r114, %r32, %p39;
$L__BB31_19:
	add.s64 	%rd97, %rd8, %rd92;
	st.global.u32 	[%rd97], %r215;
	add.s64 	%rd98, %rd5, %rd92;
	ld.global.u32 	%r36, [%rd98];
	setp.ge.s32 	%p40, %r36, %r98;
	mov.u32 	%r216, %r32;
	@%p40 bra 	$L__BB31_21;
	mul.wide.s32 	%rd99, %r36, 4;
	add.s64 	%rd100, %rd6, %rd99;
	ld.global.u32 	%r115, [%rd100];
	setp.lt.s32 	%p41, %r115, %r98;
	selp.b32 	%r216, %r115, %r32, %p41;
$L__BB31_21:
	add.s64 	%rd102, %rd7, %rd92;
	st.global.u32 	[%rd102], %r216;
	add.s32 	%r39, %r32, %r2;
	mul.wide.u32 	%rd103, %r39, 4;
	add.s64 	%rd104, %rd6, %rd103;
	ld.global.u32 	%r40, [%rd104];
	setp.ge.s32 	%p42, %r40, %r98;
	mov.u32 	%r217, %r39;
	@%p42 bra 	$L__BB31_23;
	mul.wide.s32 	%rd105, %r40, 4;
	add.s64 	%rd106, %rd5, %rd105;
	ld.global.u32 	%r116, [%rd106];
	setp.lt.s32 	%p43, %r116, %r98;
	selp.b32 	%r217, %r116, %r39, %p43;
$L__BB31_23:
	add.s64 	%rd108, %rd8, %rd103;
	st.global.u32 	[%rd108], %r217;
	add.s64 	%rd109, %rd5, %rd103;
	ld.global.u32 	%r43, [%rd109];
	setp.ge.s32 	%p44, %r43, %r98;
	mov.u32 	%r218, %r39;
	@%p44 bra 	$L__BB31_25;
	mul.wide.s32 	%rd110, %r43, 4;
	add.s64 	%rd111, %rd6, %rd110;
	ld.global.u32 	%r117, [%rd111];
	setp.lt.s32 	%p45, %r117, %r98;
	selp.b32 	%r218, %r117, %r39, %p45;
$L__BB31_25:
	add.s64 	%rd113, %rd7, %rd103;
	st.global.u32 	[%rd113], %r218;
	add.s32 	%r209, %r39, %r2;
	setp.lt.s32 	%p46, %r209, %r98;
	@%p46 bra 	$L__BB31_9;
$L__BB31_26:
	bar.sync 	0;
	setp.lt.s32 	%p47, %r98, 2;
	mov.b32 	%r221, 0;
	@%p47 bra 	$L__BB31_29;
	mov.b32 	%r221, 0;
	mov.u32 	%r220, %r98;
$L__BB31_28:
	add.s32 	%r221, %r221, 1;
	shr.u32 	%r55, %r220, 1;
	setp.gt.u32 	%p48, %r220, 3;
	mov.u32 	%r220, %r55;
	@%p48 bra 	$L__BB31_28;
$L__BB31_29:
	setp.eq.s32 	%p49, %r221, 0;
	@%p49 bra 	$L__BB31_39;
	add.s32 	%r48, %r1, %r2;
	max.s32 	%r121, %r98, %r48;
	setp.lt.s32 	%p50, %r48, %r98;
	selp.u32 	%r122, 1, 0, %p50;
	add.s32 	%r123, %r48, %r122;
	sub.s32 	%r124, %r121, %r123;
	div.u32 	%r125, %r124, %r2;
	add.s32 	%r49, %r125, %r122;
	and.b32  	%r50, %r49, 3;
	mul.wide.u32 	%rd114, %r1, 4;
	add.s64 	%rd13, %rd8, %rd114;
	add.s64 	%rd14, %rd7, %rd114;
	mul.wide.s32 	%rd115, %r2, 4;
	add.s64 	%rd15, %rd13, %rd115;
	add.s64 	%rd16, %rd14, %rd115;
	add.s32 	%r51, %r48, %r2;
	add.s64 	%rd17, %rd15, %rd115;
	mov.b32 	%r222, 0;
$L__BB31_31:
	setp.ge.s32 	%p51, %r1, %r98;
	@%p51 bra 	$L__BB31_38;
	setp.eq.s32 	%p52, %r50, 3;
	mov.u32 	%r223, %r1;
	@%p52 bra 	$L__BB31_36;
	setp.eq.s32 	%p53, %r50, 0;
	ld.global.u32 	%r126, [%rd13];
	mul.wide.s32 	%rd116, %r126, 4;
	add.s64 	%rd117, %rd8, %rd116;
	ld.global.u32 	%r127, [%rd117];
	st.global.u32 	[%rd13], %r127;
	ld.global.u32 	%r128, [%rd14];
	mul.wide.s32 	%rd118, %r128, 4;
	add.s64 	%rd119, %rd7, %rd118;
	ld.global.u32 	%r129, [%rd119];
	st.global.u32 	[%rd14], %r129;
	mov.u32 	%r223, %r48;
	@%p53 bra 	$L__BB31_36;
	setp.eq.s32 	%p54, %r50, 1;
	ld.global.u32 	%r130, [%rd15];
	mul.wide.s32 	%rd120, %r130, 4;
	add.s64 	%rd121, %rd8, %rd120;
	ld.global.u32 	%r131, [%rd121];
	st.global.u32 	[%rd15], %r131;
	ld.global.u32 	%r132, [%rd16];
	mul.wide.s32 	%rd122, %r132, 4;
	add.s64 	%rd123, %rd7, %rd122;
	ld.global.u32 	%r133, [%rd123];
	st.global.u32 	[%rd16], %r133;
	mov.u32 	%r223, %r51;
	@%p54 bra 	$L__BB31_36;
	add.s32 	%r223, %r51, %r2;
	ld.global.u32 	%r134, [%rd17];
	mul.wide.s32 	%rd124, %r134, 4;
	add.s64 	%rd125, %rd8, %rd124;
	ld.global.u32 	%r135, [%rd125];
	st.global.u32 	[%rd17], %r135;
	mul.wide.s32 	%rd126, %r2, 4;
	add.s64 	%rd127, %rd16, %rd126;
	ld.global.u32 	%r136, [%rd127];
	mul.wide.s32 	%rd128, %r136, 4;
	add.s64 	%rd129, %rd7, %rd128;
	ld.global.u32 	%r137, [%rd129];
	st.global.u32 	[%rd127], %r137;
$L__BB31_36:
	setp.lt.u32 	%p55, %r49, 3;
	@%p55 bra 	$L__BB31_38;
$L__BB31_37:
	mul.wide.u32 	%rd130, %r223, 4;
	add.s64 	%rd131, %rd8, %rd130;
	ld.global.u32 	%r138, [%rd131];
	mul.wide.s32 	%rd132, %r138, 4;
	add.s64 	%rd133, %rd8, %rd132;
	ld.global.u32 	%r139, [%rd133];
	st.global.u32 	[%rd131], %r139;
	add.s64 	%rd134, %rd7, %rd130;
	ld.global.u32 	%r140, [%rd134];
	mul.wide.s32 	%rd135, %r140, 4;
	add.s64 	%rd136, %rd7, %rd135;
	ld.global.u32 	%r141, [%rd136];
	st.global.u32 	[%rd134], %r141;
	add.s32 	%r142, %r223, %r2;
	mul.wide.u32 	%rd137, %r142, 4;
	add.s64 	%rd138, %rd8, %rd137;
	ld.global.u32 	%r143, [%rd138];
	mul.wide.s32 	%rd139, %r143, 4;
	add.s64 	%rd140, %rd8, %rd139;
	ld.global.u32 	%r144, [%rd140];
	st.global.u32 	[%rd138], %r144;
	add.s64 	%rd141, %rd7, %rd137;
	ld.global.u32 	%r145, [%rd141];
	mul.wide.s32 	%rd142, %r145, 4;
	add.s64 	%rd143, %rd7, %rd142;
	ld.global.u32 	%r146, [%rd143];
	st.global.u32 	[%rd141], %r146;
	add.s32 	%r147, %r142, %r2;
	mul.wide.u32 	%rd144, %r147, 4;
	add.s64 	%rd145, %rd8, %rd144;
	ld.global.u32 	%r148, [%rd145];
	mul.wide.s32 	%rd146, %r148, 4;
	add.s64 	%rd147, %rd8, %rd146;
	ld.global.u32 	%r149, [%rd147];
	st.global.u32 	[%rd145], %r149;
	add.s64 	%rd148, %rd7, %rd144;
	ld.global.u32 	%r150, [%rd148];
	mul.wide.s32 	%rd149, %r150, 4;
	add.s64 	%rd150, %rd7, %rd149;
	ld.global.u32 	%r151, [%rd150];
	st.global.u32 	[%rd148], %r151;
	add.s32 	%r152, %r147, %r2;
	mul.wide.u32 	%rd151, %r152, 4;
	add.s64 	%rd152, %rd8, %rd151;
	ld.global.u32 	%r153, [%rd152];
	mul.wide.s32 	%rd153, %r153, 4;
	add.s64 	%rd154, %rd8, %rd153;
	ld.global.u32 	%r154, [%rd154];
	st.global.u32 	[%rd152], %r154;
	add.s64 	%rd155, %rd7, %rd151;
	ld.global.u32 	%r155, [%rd155];
	mul.wide.s32 	%rd156, %r155, 4;
	add.s64 	%rd157, %rd7, %rd156;
	ld.global.u32 	%r156, [%rd157];
	st.global.u32 	[%rd155], %r156;
	add.s32 	%r223, %r152, %r2;
	setp.lt.s32 	%p56, %r223, %r98;
	@%p56 bra 	$L__BB31_37;
$L__BB31_38:
	bar.sync 	0;
	add.s32 	%r222, %r222, 1;
	setp.ne.s32 	%p57, %r222, %r221;
	@%p57 bra 	$L__BB31_31;
$L__BB31_39:
	setp.ne.s32 	%p58, %r1, 0;
	@%p58 bra 	$L__BB31_41;
	mul.wide.s32 	%rd158, %r3, 4;
	add.s64 	%rd159, %rd8, %rd158;
	ld.global.u32 	%r157, [%rd159];
	st.shared.u32 	[_ZZ29identify_and_flip_singleblockPKiS0_PiiS0_S0_S1_S1_PhS2_S2_S2_E4repR], %r157;
	mul.wide.s32 	%rd160, %r4, 4;
	add.s64 	%rd161, %rd7, %rd160;
	ld.global.u32 	%r158, [%rd161];
	st.shared.u32 	[_ZZ29identify_and_flip_singleblockPKiS0_PiiS0_S0_S1_S1_PhS2_S2_S2_E4repQ], %r158;
$L__BB31_41:
	setp.ge.s32 	%p59, %r1, %r98;
	bar.sync 	0;
	@%p59 bra 	$L__BB31_47;
	ld.shared.u32 	%r62, [_ZZ29identify_and_flip_singleblockPKiS0_PiiS0_S0_S1_S1_PhS2_S2_S2_E4repR];
	ld.shared.u32 	%r63, [_ZZ29identify_and_flip_singleblockPKiS0_PiiS0_S0_S1_S1_PhS2_S2_S2_E4repQ];
	add.s32 	%r159, %r1, %r2;
	max.s32 	%r160, %r98, %r159;
	setp.lt.s32 	%p60, %r159, %r98;
	selp.u32 	%r161, 1, 0, %p60;
	add.s32 	%r162, %r159, %r161;
	sub.s32 	%r163, %r160, %r162;
	div.u32 	%r164, %r163, %r2;
	add.s32 	%r64, %r164, %r161;
	and.b32  	%r165, %r64, 3;
	setp.eq.s32 	%p61, %r165, 3;
	mov.u32 	%r227, %r1;
	@%p61 bra 	$L__BB31_45;
	cvt.u64.u32 	%rd290, %r1;
	cvt.u64.u32 	%rd19, %r2;
	mul.wide.u32 	%rd289, %r1, 4;
	mul.wide.u32 	%rd21, %r2, 4;
	add.s32 	%r166, %r64, 1;
	and.b32  	%r167, %r166, 3;
	neg.s32 	%r225, %r167;
$L__BB31_44:
	.pragma "nounroll";
	add.s64 	%rd162, %rd8, %rd289;
	ld.global.u32 	%r168, [%rd162];
	setp.eq.s32 	%p62, %r168, %r62;
	selp.u16 	%rs1, 1, 0, %p62;
	add.s64 	%rd163, %rd4, %rd290;
	st.global.u8 	[%rd163], %rs1;
	add.s64 	%rd164, %rd7, %rd289;
	ld.global.u32 	%r169, [%rd164];
	setp.eq.s32 	%p63, %r169, %r63;
	selp.u16 	%rs2, 1, 0, %p63;
	add.s64 	%rd165, %rd2, %rd290;
	st.global.u8 	[%rd165], %rs2;
	add.s64 	%rd166, %rd3, %rd290;
	mov.b16 	%rs3, 0;
	st.global.u8 	[%rd166], %rs3;
	add.s64 	%rd167, %rd1, %rd290;
	st.global.u8 	[%rd167], %rs3;
	add.s64 	%rd290, %rd290, %rd19;
	cvt.u32.u64 	%r227, %rd290;
	add.s64 	%rd289, %rd289, %rd21;
	add.s32 	%r225, %r225, 1;
	setp.ne.s32 	%p64, %r225, 0;
	@%p64 bra 	$L__BB31_44;
$L__BB31_45:
	setp.lt.u32 	%p65, %r64, 3;
	@%p65 bra 	$L__BB31_47;
$L__BB31_46:
	cvt.u64.u32 	%rd168, %r227;
	mul.wide.u32 	%rd169, %r227, 4;
	add.s64 	%rd170, %rd8, %rd169;
	ld.global.u32 	%r170, [%rd170];
	setp.eq.s32 	%p66, %r170, %r62;
	selp.u16 	%rs4, 1, 0, %p66;
	add.s64 	%rd171, %rd4, %rd168;
	st.global.u8 	[%rd171], %rs4;
	add.s64 	%rd172, %rd7, %rd169;
	ld.global.u32 	%r171, [%rd172];
	setp.eq.s32 	%p67, %r171, %r63;
	selp.u16 	%rs5, 1, 0, %p67;
	add.s64 	%rd173, %rd2, %rd168;
	st.global.u8 	[%rd173], %rs5;
	add.s64 	%rd174, %rd3, %rd168;
	mov.b16 	%rs6, 0;
	st.global.u8 	[%rd174], %rs6;
	add.s64 	%rd175, %rd1, %rd168;
	st.global.u8 	[%rd175], %rs6;
	add.s32 	%r172, %r227, %r2;
	cvt.u64.u32 	%rd176, %r172;
	mul.wide.u32 	%rd177, %r172, 4;
	add.s64 	%rd178, %rd8, %rd177;
	ld.global.u32 	%r173, [%rd178];
	setp.eq.s32 	%p68, %r173, %r62;
	selp.u16 	%rs7, 1, 0, %p68;
	add.s64 	%rd179, %rd4, %rd176;
	st.global.u8 	[%rd179], %rs7;
	add.s64 	%rd180, %rd7, %rd177;
	ld.global.u32 	%r174, [%rd180];
	setp.eq.s32 	%p69, %r174, %r63;
	selp.u16 	%rs8, 1, 0, %p69;
	add.s64 	%rd181, %rd2, %rd176;
	st.global.u8 	[%rd181], %rs8;
	add.s64 	%rd182, %rd3, %rd176;
	st.global.u8 	[%rd182], %rs6;
	add.s64 	%rd183, %rd1, %rd176;
	st.global.u8 	[%rd183], %rs6;
	add.s32 	%r175, %r172, %r2;
	cvt.u64.u32 	%rd184, %r175;
	mul.wide.u32 	%rd185, %r175, 4;
	add.s64 	%rd186, %rd8, %rd185;
	ld.global.u32 	%r176, [%rd186];
	setp.eq.s32 	%p70, %r176, %r62;
	selp.u16 	%rs9, 1, 0, %p70;
	add.s64 	%rd187, %rd4, %rd184;
	st.global.u8 	[%rd187], %rs9;
	add.s64 	%rd188, %rd7, %rd185;
	ld.global.u32 	%r177, [%rd188];
	setp.eq.s32 	%p71, %r177, %r63;
	selp.u16 	%rs10, 1, 0, %p71;
	add.s64 	%rd189, %rd2, %rd184;
	st.global.u8 	[%rd189], %rs10;
	add.s64 	%rd190, %rd3, %rd184;
	st.global.u8 	[%rd190], %rs6;
	add.s64 	%rd191, %rd1, %rd184;
	st.global.u8 	[%rd191], %rs6;
	add.s32 	%r178, %r175, %r2;
	cvt.u64.u32 	%rd192, %r178;
	mul.wide.u32 	%rd193, %r178, 4;
	add.s64 	%rd194, %rd8, %rd193;
	ld.global.u32 	%r179, [%rd194];
	setp.eq.s32 	%p72, %r179, %r62;
	selp.u16 	%rs11, 1, 0, %p72;
	add.s64 	%rd195, %rd4, %rd192;
	st.global.u8 	[%rd195], %rs11;
	add.s64 	%rd196, %rd7, %rd193;
	ld.global.u32 	%r180, [%rd196];
	setp.eq.s32 	%p73, %r180, %r63;
	selp.u16 	%rs12, 1, 0, %p73;
	add.s64 	%rd197, %rd2, %rd192;
	st.global.u8 	[%rd197], %rs12;
	add.s64 	%rd198, %rd3, %rd192;
	st.global.u8 	[%rd198], %rs6;
	add.s64 	%rd199, %rd1, %rd192;
	st.global.u8 	[%rd199], %rs6;
	add.s32 	%r227, %r178, %r2;
	setp.lt.s32 	%p74, %r227, %r98;
	@%p74 bra 	$L__BB31_46;
$L__BB31_47:
	setp.ge.s32 	%p75, %r1, %r98;
	bar.sync 	0;
	@%p75 bra 	$L__BB31_73;
	add.s32 	%r181, %r1, %r2;
	max.s32 	%r182, %r98, %r181;
	setp.lt.s32 	%p76, %r181, %r98;
	selp.u32 	%r183, 1, 0, %p76;
	add.s32 	%r184, %r181, %r183;
	sub.s32 	%r185, %r182, %r184;
	div.u32 	%r186, %r185, %r2;
	add.s32 	%r72, %r186, %r183;
	and.b32  	%r187, %r72, 3;
	setp.eq.s32 	%p77, %r187, 3;
	mov.u32 	%r230, %r1;
	@%p77 bra 	$L__BB31_55;
	cvt.u64.u32 	%rd291, %r1;
	mul.wide.u32 	%rd292, %r1, 4;
	cvt.u64.u32 	%rd28, %r2;
	mul.wide.u32 	%rd29, %r2, 4;
	add.s32 	%r188, %r72, 1;
	and.b32  	%r189, %r188, 3;
	neg.s32 	%r228, %r189;
$L__BB31_50:
	.pragma "nounroll";
	add.s64 	%rd200, %rd4, %rd291;
	ld.global.u8 	%rs13, [%rd200];
	setp.eq.s16 	%p78, %rs13, 0;
	@%p78 bra 	$L__BB31_52;
	add.s64 	%rd201, %rd8, %rd292;
	ld.global.s32 	%rd202, [%rd201];
	add.s64 	%rd203, %rd3, %rd202;
	mov.b16 	%rs14, 1;
	st.global.u8 	[%rd203], %rs14;
$L__BB31_52:
	add.s64 	%rd204, %rd2, %rd291;
	ld.global.u8 	%rs15, [%rd204];
	setp.eq.s16 	%p79, %rs15, 0;
	@%p79 bra 	$L__BB31_54;
	add.s64 	%rd205, %rd7, %rd292;
	ld.global.s32 	%rd206, [%rd205];
	add.s64 	%rd207, %rd1, %rd206;
	mov.b16 	%rs16, 1;
	st.global.u8 	[%rd207], %rs16;
$L__BB31_54:
	add.s64 	%rd291, %rd291, %rd28;
	cvt.u32.u64 	%r230, %rd291;
	add.s64 	%rd292, %rd292, %rd29;
	add.s32 	%r228, %r228, 1;
	setp.ne.s32 	%p80, %r228, 0;
	@%p80 bra 	$L__BB31_50;
$L__BB31_55:
	setp.lt.u32 	%p81, %r72, 3;
	@%p81 bra 	$L__BB31_73;
$L__BB31_56:
	cvt.u64.u32 	%rd208, %r230;
	add.s64 	%rd209, %rd4, %rd208;
	ld.global.u8 	%rs17, [%rd209];
	setp.eq.s16 	%p82, %rs17, 0;
	@%p82 bra 	$L__BB31_58;
	mul.wide.u32 	%rd210, %r230, 4;
	add.s64 	%rd211, %rd8, %rd210;
	ld.global.s32 	%rd212, [%rd211];
	add.s64 	%rd213, %rd3, %rd212;
	mov.b16 	%rs18, 1;
	st.global.u8 	[%rd213], %rs18;
$L__BB31_58:
	add.s64 	%rd215, %rd2, %rd208;
	ld.global.u8 	%rs19, [%rd215];
	setp.eq.s16 	%p83, %rs19, 0;
	@%p83 bra 	$L__BB31_60;
	mul.wide.u32 	%rd216, %r230, 4;
	add.s64 	%rd217, %rd7, %rd216;
	ld.global.s32 	%rd218, [%rd217];
	add.s64 	%rd219, %rd1, %rd218;
	mov.b16 	%rs20, 1;
	st.global.u8 	[%rd219], %rs20;
$L__BB31_60:
	add.s32 	%r79, %r230, %r2;
	cvt.u64.u32 	%rd220, %r79;
	add.s64 	%rd221, %rd4, %rd220;
	ld.global.u8 	%rs21, [%rd221];
	setp.eq.s16 	%p84, %rs21, 0;
	@%p84 bra 	$L__BB31_62;
	mul.wide.u32 	%rd222, %r79, 4;
	add.s64 	%rd223, %rd8, %rd222;
	ld.global.s32 	%rd224, [%rd223];
	add.s64 	%rd225, %rd3, %rd224;
	mov.b16 	%rs22, 1;
	st.global.u8 	[%rd225], %rs22;
$L__BB31_62:
	add.s64 	%rd227, %rd2, %rd220;
	ld.global.u8 	%rs23, [%rd227];
	setp.eq.s16 	%p85, %rs23, 0;
	@%p85 bra 	$L__BB31_64;
	mul.wide.u32 	%rd228, %r79, 4;
	add.s64 	%rd229, %rd7, %rd228;
	ld.global.s32 	%rd230, [%rd229];
	add.s64 	%rd231, %rd1, %rd230;
	mov.b16 	%rs24, 1;
	st.global.u8 	[%rd231], %rs24;
$L__BB31_64:
	add.s32 	%r80, %r79, %r2;
	cvt.u64.u32 	%rd232, %r80;
	add.s64 	%rd233, %rd4, %rd232;
	ld.global.u8 	%rs25, [%rd233];
	setp.eq.s16 	%p86, %rs25, 0;
	@%p86 bra 	$L__BB31_66;
	mul.wide.u32 	%rd234, %r80, 4;
	add.s64 	%rd235, %rd8, %rd234;
	ld.global.s32 	%rd236, [%rd235];
	add.s64 	%rd237, %rd3, %rd236;
	mov.b16 	%rs26, 1;
	st.global.u8 	[%rd237], %rs26;
$L__BB31_66:
	add.s64 	%rd239, %rd2, %rd232;
	ld.global.u8 	%rs27, [%rd239];
	setp.eq.s16 	%p87, %rs27, 0;
	@%p87 bra 	$L__BB31_68;
	mul.wide.u32 	%rd240, %r80, 4;
	add.s64 	%rd241, %rd7, %rd240;
	ld.global.s32 	%rd242, [%rd241];
	add.s64 	%rd243, %rd1, %rd242;
	mov.b16 	%rs28, 1;
	st.global.u8 	[%rd243], %rs28;
$L__BB31_68:
	add.s32 	%r81, %r80, %r2;
	cvt.u64.u32 	%rd244, %r81;
	add.s64 	%rd245, %rd4, %rd244;
	ld.global.u8 	%rs29, [%rd245];
	setp.eq.s16 	%p88, %rs29, 0;
	@%p88 bra 	$L__BB31_70;
	mul.wide.u32 	%rd246, %r81, 4;
	add.s64 	%rd247, %rd8, %rd246;
	ld.global.s32 	%rd248, [%rd247];
	add.s64 	%rd249, %rd3, %rd248;
	mov.b16 	%rs30, 1;
	st.global.u8 	[%rd249], %rs30;
$L__BB31_70:
	add.s64 	%rd251, %rd2, %rd244;
	ld.global.u8 	%rs31, [%rd251];
	setp.eq.s16 	%p89, %rs31, 0;
	@%p89 bra 	$L__BB31_72;
	mul.wide.u32 	%rd252, %r81, 4;
	add.s64 	%rd253, %rd7, %rd252;
	ld.global.s32 	%rd254, [%rd253];
	add.s64 	%rd255, %rd1, %rd254;
	mov.b16 	%rs32, 1;
	st.global.u8 	[%rd255], %rs32;
$L__BB31_72:
	add.s32 	%r230, %r81, %r2;
	setp.lt.s32 	%p90, %r230, %r98;
	@%p90 bra 	$L__BB31_56;
$L__BB31_73:
	setp.ge.s32 	%p91, %r1, %r98;
	bar.sync 	0;
	@%p91 bra 	$L__BB31_99;
	add.s32 	%r190, %r1, %r2;
	max.s32 	%r191, %r98, %r190;
	setp.lt.s32 	%p92, %r190, %r98;
	selp.u32 	%r192, 1, 0, %p92;
	add.s32 	%r193, %r190, %r192;
	sub.s32 	%r194, %r191, %r193;
	div.u32 	%r195, %r194, %r2;
	add.s32 	%r83, %r195, %r192;
	and.b32  	%r196, %r83, 3;
	setp.eq.s32 	%p93, %r196, 3;
	mov.u32 	%r233, %r1;
	@%p93 bra 	$L__BB31_81;
	cvt.u64.u32 	%rd293, %r1;
	cvt.u64.u32 	%rd35, %r2;
	add.s32 	%r197, %r83, 1;
	and.b32  	%r198, %r197, 3;
	neg.s32 	%r231, %r198;
$L__BB31_76:
	.pragma "nounroll";
	add.s64 	%rd37, %rd4, %rd293;
	ld.global.u8 	%rs33, [%rd37];
	setp.eq.s16 	%p95, %rs33, 0;
	mov.pred 	%p123, 0;
	@%p95 bra 	$L__BB31_78;
	add.s64 	%rd256, %rd3, %rd293;
	ld.global.u8 	%rs34, [%rd256];
	setp.ne.s16 	%p123, %rs34, 0;
$L__BB31_78:
	selp.u16 	%rs35, 1, 0, %p123;
	st.global.u8 	[%rd37], %rs35;
	add.s64 	%rd38, %rd2, %rd293;
	ld.global.u8 	%rs36, [%rd38];
	setp.eq.s16 	%p97, %rs36, 0;
	mov.pred 	%p124, 0;
	@%p97 bra 	$L__BB31_80;
	add.s64 	%rd257, %rd1, %rd293;
	ld.global.u8 	%rs37, [%rd257];
	setp.ne.s16 	%p124, %rs37, 0;
$L__BB31_80:
	selp.u16 	%rs38, 1, 0, %p124;
	st.global.u8 	[%rd38], %rs38;
	add.s64 	%rd293, %rd293, %rd35;
	cvt.u32.u64 	%r233, %rd293;
	add.s32 	%r231, %r231, 1;
	setp.ne.s32 	%p98, %r231, 0;
	@%p98 bra 	$L__BB31_76;
$L__BB31_81:
	setp.lt.u32 	%p99, %r83, 3;
	@%p99 bra 	$L__BB31_99;
$L__BB31_82:
	cvt.u64.u32 	%rd258, %r233;
	add.s64 	%rd40, %rd4, %rd258;
	ld.global.u8 	%rs39, [%rd40];
	setp.eq.s16 	%p101, %rs39, 0;
	mov.pred 	%p125, 0;
	@%p101 bra 	$L__BB31_84;
	add.s64 	%rd260, %rd3, %rd258;
	ld.global.u8 	%rs40, [%rd260];
	setp.ne.s16 	%p125, %rs40, 0;
$L__BB31_84:
	selp.u16 	%rs41, 1, 0, %p125;
	st.global.u8 	[%rd40], %rs41;
	add.s64 	%rd41, %rd2, %rd258;
	ld.global.u8 	%rs42, [%rd41];
	setp.eq.s16 	%p103, %rs42, 0;
	mov.pred 	%p126, 0;
	@%p103 bra 	$L__BB31_86;
	add.s64 	%rd263, %rd1, %rd258;
	ld.global.u8 	%rs43, [%rd263];
	setp.ne.s16 	%p126, %rs43, 0;
$L__BB31_86:
	selp.u16 	%rs44, 1, 0, %p126;
	st.global.u8 	[%rd41], %rs44;
	add.s32 	%r90, %r233, %r2;
	cvt.u64.u32 	%rd264, %r90;
	add.s64 	%rd42, %rd4, %rd264;
	ld.global.u8 	%rs45, [%rd42];
	setp.eq.s16 	%p105, %rs45, 0;
	mov.pred 	%p127, 0;
	@%p105 bra 	$L__BB31_88;
	add.s64 	%rd266, %rd3, %rd264;
	ld.global.u8 	%rs46, [%rd266];
	setp.ne.s16 	%p127, %rs46, 0;
$L__BB31_88:
	selp.u16 	%rs47, 1, 0, %p127;
	st.global.u8 	[%rd42], %rs47;
	add.s64 	%rd43, %rd2, %rd264;
	ld.global.u8 	%rs48, [%rd43];
	setp.eq.s16 	%p107, %rs48, 0;
	mov.pred 	%p128, 0;
	@%p107 bra 	$L__BB31_90;
	add.s64 	%rd269, %rd1, %rd264;
	ld.global.u8 	%rs49, [%rd269];
	setp.ne.s16 	%p128, %rs49, 0;
$L__BB31_90:
	selp.u16 	%rs50, 1, 0, %p128;
	st.global.u8 	[%rd43], %rs50;
	add.s32 	%r91, %r90, %r2;
	cvt.u64.u32 	%rd270, %r91;
	add.s64 	%rd44, %rd4, %rd270;
	ld.global.u8 	%rs51, [%rd44];
	setp.eq.s16 	%p109, %rs51, 0;
	mov.pred 	%p129, 0;
	@%p109 bra 	$L__BB31_92;
	add.s64 	%rd272, %rd3, %rd270;
	ld.global.u8 	%rs52, [%rd272];
	setp.ne.s16 	%p129, %rs52, 0;
$L__BB31_92:
	selp.u16 	%rs53, 1, 0, %p129;
	st.global.u8 	[%rd44], %rs53;
	add.s64 	%rd45, %rd2, %rd270;
	ld.global.u8 	%rs54, [%rd45];
	setp.eq.s16 	%p111, %rs54, 0;
	mov.pred 	%p130, 0;
	@%p111 bra 	$L__BB31_94;
	add.s64 	%rd275, %rd1, %rd270;
	ld.global.u8 	%rs55, [%rd275];
	setp.ne.s16 	%p130, %rs55, 0;
$L__BB31_94:
	selp.u16 	%rs56, 1, 0, %p130;
	st.global.u8 	[%rd45], %rs56;
	add.s32 	%r92, %r91, %r2;
	cvt.u64.u32 	%rd276, %r92;
	add.s64 	%rd46, %rd4, %rd276;
	ld.global.u8 	%rs57, [%rd46];
	setp.eq.s16 	%p113, %rs57, 0;
	mov.pred 	%p131, 0;
	@%p113 bra 	$L__BB31_96;
	add.s64 	%rd278, %rd3, %rd276;
	ld.global.u8 	%rs58, [%rd278];
	setp.ne.s16 	%p131, %rs58, 0;
$L__BB31_96:
	selp.u16 	%rs59, 1, 0, %p131;
	st.global.u8 	[%rd46], %rs59;
	add.s64 	%rd47, %rd2, %rd276;
	ld.global.u8 	%rs60, [%rd47];
	setp.eq.s16 	%p115, %rs60, 0;
	mov.pred 	%p132, 0;
	@%p115 bra 	$L__BB31_98;
	add.s64 	%rd281, %rd1, %rd276;
	ld.global.u8 	%rs61, [%rd281];
	setp.ne.s16 	%p132, %rs61, 0;
$L__BB31_98:
	selp.u16 	%rs62, 1, 0, %p132;
	st.global.u8 	[%rd47], %rs62;
	add.s32 	%r233, %r92, %r2;
	setp.lt.s32 	%p116, %r233, %r98;
	@%p116 bra 	$L__BB31_82;
$L__BB31_99:
	setp.ne.s32 	%p117, %r1, 0;
	bar.sync 	0;
	@%p117 bra 	$L__BB31_102;
	cvta.to.global.u64 	%rd48, %rd49;
	mov.u32 	%r234, %r3;
	mov.u32 	%r235, %r4;
$L__BB31_101:
	mad.lo.s32 	%r199, %r235, %r98, %r234;
	mul.wide.s32 	%rd282, %r199, 4;
	add.s64 	%rd283, %rd48, %rd282;
	ld.global.u32 	%r200, [%rd283];
	sub.s32 	%r201, 1, %r200;
	st.global.u32 	[%rd283], %r201;
	mul.wide.s32 	%rd284, %r234, 4;
	add.s64 	%rd285, %rd6, %rd284;
	ld.global.u32 	%r202, [%rd285];
	setp.lt.s32 	%p118, %r202, %r98;
	selp.b32 	%r203, %r202, %r235, %p118;
	mul.wide.s32 	%rd286, %r235, 4;
	add.s64 	%rd287, %rd5, %rd286;
	ld.global.u32 	%r204, [%rd287];
	setp.lt.s32 	%p119, %r204, %r98;
	selp.b32 	%r234, %r204, %r234, %p119;
	setp.ne.s32 	%p120, %r234, %r3;
	setp.ne.s32 	%p121, %r203, %r4;
	or.pred  	%p122, %p120, %p121;
	mov.u32 	%r235, %r203;
	@%p122 bra 	$L__BB31_101;
$L__BB31_102:
	ret;

}
	// .globl	_Z27solve_1bc_persistent_globaliPKiPiS1_PKfS1_S1_
.visible .entry _Z27solve_1bc_persistent_globaliPKiPiS1_PKfS1_S1_(
	.param .u32 _Z27solve_1bc_persistent_globaliPKiPiS1_PKfS1_S1__param_0,
	.param .u64 .ptr .align 1 _Z27solve_1bc_persistent_globaliPKiPiS1_PKfS1_S1__param_1,
	.param .u64 .ptr .align 1 _Z27solve_1bc_persistent_globaliPKiPiS1_PKfS1_S1__param_2,
	.param .u64 .ptr .align 1 _Z27solve_1bc_persistent_globaliPKiPiS1_PKfS1_S1__param_3,
	.param .u64 .ptr .align 1 _Z27solve_1bc_persistent_globaliPKiPiS1_PKfS1_S1__param_4,
	.param .u64 .ptr .align 1 _Z27solve_1bc_persistent_globaliPKiPiS1_PKfS1_S1__param_5,
	.param .u64 .ptr .align 1 _Z27solve_1bc_persistent_globaliPKiPiS1_PKfS1_S1__param_6
)
{
	.reg .pred 	%p<24>;
	.reg .b32 	%r<70>;
	.reg .b32 	%f<2>;
	.reg .b64 	%rd<40>;
	// demoted variable
	.shared .align 4 .u32 _ZZ27solve_1bc_persistent_globaliPKiPiS1_PKfS1_S1_E13block_changed;
	ld.param.u32 	%r19, [_Z27solve_1bc_persistent_globaliPKiPiS1_PKfS1_S1__param_0];
	ld.param.u64 	%rd12, [_Z27solve_1bc_persistent_globaliPKiPiS1_PKfS1_S1__param_1];
	ld.param.u64 	%rd13, [_Z27solve_1bc_persistent_globaliPKiPiS1_PKfS1_S1__param_2];
	ld.param.u64 	%rd14, [_Z27solve_1bc_persistent_globaliPKiPiS1_PKfS1_S1__param_4];
	ld.param.u64 	%rd15, [_Z27solve_1bc_persistent_globaliPKiPiS1_PKfS1_S1__param_5];
	ld.param.u64 	%rd16, [_Z27solve_1bc_persistent_globaliPKiPiS1_PKfS1_S1__param_6];
	cvta.to.global.u64 	%rd1, %rd12;
	cvta.to.global.u64 	%rd2, %rd14;
	cvta.to.global.u64 	%rd3, %rd16;
	cvta.to.global.u64 	%rd4, %rd15;
	cvta.to.global.u64 	%rd5, %rd13;
	// begin inline asm
	mov.u32 %r20, %envreg2;
	// end inline asm
	cvt.u64.u32 	%rd17, %r20;
	// begin inline asm
	mov.u32 %r21, %envreg1;
	// end inline asm
	cvt.u64.u32 	%rd18, %r21;
	shl.b64 	%rd19, %rd18, 32;
	or.b64  	%rd6, %rd19, %rd17;
	mov.u32 	%r22, %tid.x;
	mov.u32 	%r23, %tid.y;
	or.b32  	%r1, %r22, %r23;
	mov.u32 	%r24, %ctaid.y;
	mov.u32 	%r25, %ntid.y;
	mad.lo.s32 	%r2, %r24, %r25, %r23;
	mov.u32 	%r26, %ctaid.x;
	mov.u32 	%r27, %ntid.x;
	mad.lo.s32 	%r3, %r26, %r27, %r22;
	mov.u32 	%r28, %nctaid.x;
	mul.lo.s32 	%r4, %r28, %r27;
	mov.u32 	%r29, %nctaid.y;
	mul.lo.s32 	%r5, %r29, %r25;
	add.s64 	%rd7, %rd6, 4;
	add.s32 	%r30, %r22, %r23;
	mov.u32 	%r31, %tid.z;
	or.b32  	%r6, %r30, %r31;
	mul.lo.s32 	%r32, %r28, %r29;
	mov.u32 	%r33, %nctaid.z;
	mul.lo.s32 	%r34, %r32, %r33;
	add.s32 	%r35, %r26, %r24;
	mov.u32 	%r36, %ctaid.z;
	neg.s32 	%r37, %r36;
	setp.eq.s32 	%p1, %r35, %r37;
	sub.s32 	%r38, -2147483647, %r34;
	selp.b32 	%r7, %r38, 1, %p1;
	mul.lo.s32 	%r39, %r36, %r29;
	cvt.u64.u32 	%rd20, %r39;
	cvt.u64.u32 	%rd21, %r28;
	cvt.u64.u32 	%rd22, %r24;
	cvt.u64.u32 	%rd23, %r26;
	add.s64 	%rd24, %rd20, %rd22;
	mad.lo.s64 	%rd25, %rd24, %rd21, %rd23;
	mul.lo.s32 	%r40, %r27, %r25;
	mov.u32 	%r41, %ntid.z;
	mul.lo.s32 	%r42, %r40, %r41;
	cvt.u64.u32 	%rd26, %r42;
	mul.lo.s64 	%rd8, %rd25, %rd26;
	mad.lo.s32 	%r43, %r31, %r25, %r23;
	mad.lo.s32 	%r44, %r43, %r27, %r22;
	cvt.u64.u32 	%rd27, %r44;
	neg.s64 	%rd9, %rd27;
	mul.lo.s32 	%r8, %r19, %r3;
	mul.lo.s32 	%r9, %r4, %r19;
$L__BB32_1:
	setp.ne.s32 	%p2, %r1, 0;
	@%p2 bra 	$L__BB32_3;
	mov.b32 	%r45, 0;
	st.shared.u32 	[_ZZ27solve_1bc_persistent_globaliPKiPiS1_PKfS1_S1_E13block_changed], %r45;
$L__BB32_3:
	setp.ge.s32 	%p3, %r2, %r19;
	bar.sync 	0;
	@%p3 bra 	$L__BB32_15;
	mov.u32 	%r67, %r2;
$L__BB32_5:
	setp.ge.s32 	%p4, %r3, %r19;
	@%p4 bra 	$L__BB32_14;
	mul.wide.s32 	%rd28, %r67, 4;
	add.s64 	%rd10, %rd4, %rd28;
	add.s32 	%r68, %r8, %r67;
	mov.u32 	%r69, %r3;
$L__BB32_7:
	ld.global.u32 	%r46, [%rd5];
	setp.eq.s32 	%p5, %r67, %r46;
	@%p5 bra 	$L__BB32_13;
	ld.global.u32 	%r47, [%rd10];
	setp.eq.s32 	%p6, %r47, %r19;
	@%p6 bra 	$L__BB32_13;
	mul.wide.s32 	%rd29, %r69, 4;
	add.s64 	%rd11, %rd3, %rd29;
	ld.global.u32 	%r48, [%rd11];
	setp.ne.s32 	%p7, %r48, %r19;
	@%p7 bra 	$L__BB32_13;
	mul.wide.s32 	%rd30, %r68, 4;
	add.s64 	%rd31, %rd2, %rd30;
	ld.global.f32 	%f1, [%rd31];
	setp.neu.f32 	%p8, %f1, 0f00000000;
	@%p8 bra 	$L__BB32_13;
	atom.global.min.s32 	%r49, [%rd11], %r67;
	setp.ne.s32 	%p9, %r49, %r19;
	@%p9 bra 	$L__BB32_13;
	mov.b32 	%r50, 1;
	st.shared.u32 	[_ZZ27solve_1bc_persistent_globaliPKiPiS1_PKfS1_S1_E13block_changed], %r50;
	mul.wide.s32 	%rd32, %r69, 4;
	add.s64 	%rd33, %rd1, %rd32;
	ld.global.u32 	%r51, [%rd33];
	mul.wide.s32 	%rd34, %r51, 4;
	add.s64 	%rd35, %rd4, %rd34;
	st.global.u32 	[%rd35], %r69;
$L__BB32_13:
	add.s32 	%r69, %r69, %r4;
	add.s32 	%r68, %r68, %r9;
	setp.lt.s32 	%p10, %r69, %r19;
	@%p10 bra 	$L__BB32_7;
$L__BB32_14:
	add.s32 	%r67, %r67, %r5;
	setp.lt.s32 	%p11, %r67, %r19;
	@%p11 bra 	$L__BB32_5;
$L__BB32_15:
	bar.sync 	0;
	ld.shared.u32 	%r52, [_ZZ27solve_1bc_persistent_globaliPKiPiS1_PKfS1_S1_E13block_changed];
	setp.eq.s32 	%p13, %r52, 0;
	or.pred  	%p14, %p2, %p13;
	@%p14 bra 	$L__BB32_17;
	atom.global.exch.b32 	%r54, [d_changed], 1;
$L__BB32_17:
	setp.ne.s64 	%p15, %rd6, 0;
	@%p15 bra 	$L__BB32_19;
	// begin inline asm
	trap;
	// end inline asm
$L__BB32_19:
	setp.ne.s32 	%p16, %r6, 0;
	barrier.sync 	0;
	@%p16 bra 	$L__BB32_22;
	// begin inline asm
	atom.add.release.gpu.u32 %r55,[%rd7],%r7;
	// end inline asm
$L__BB32_21:
	// begin inline asm
	ld.acquire.gpu.u32 %r57,[%rd7];
	// end inline asm
	xor.b32  	%r58, %r57, %r55;
	setp.gt.s32 	%p17, %r58, -1;
	@%p17 bra 	$L__BB32_21;
$L__BB32_22:
	setp.ne.s64 	%p18, %rd8, %rd9;
	barrier.sync 	0;
	@%p18 bra 	$L__BB32_26;
	ld.global.u32 	%r59, [d_changed];
	setp.ne.s32 	%p19, %r59, 0;
	@%p19 bra 	$L__BB32_25;
	mov.b32 	%r61, -1;
	st.global.u32 	[d_changed], %r61;
	bra.uni 	$L__BB32_26;
$L__BB32_25:
	mov.b32 	%r60, 0;
	st.global.u32 	[d_changed], %r60;
$L__BB32_26:
	@%p15 bra 	$L__BB32_28;
	// begin inline asm
	trap;
	// end inline asm
$L__BB32_28:
	barrier.sync 	0;
	@%p16 bra 	$L__BB32_31;
	// begin inline asm
	atom.add.release.gpu.u32 %r62,[%rd7],%r7;
	// end inline asm
$L__BB32_30:
	// begin inline asm
	ld.acquire.gpu.u32 %r64,[%rd7];
	// end inline asm
	xor.b32  	%r65, %r64, %r62;
	setp.gt.s32 	%p22, %r65, -1;
	@%p22 bra 	$L__BB32_30;
$L__BB32_31:
	barrier.sync 	0;
	ld.global.u32 	%r66, [d_changed];
	setp.ne.s32 	%p23, %r66, -1;
	@%p23 bra 	$L__BB32_1;
	ret;

}
	// .globl	_Z27solve_1bc_persistent_3xslowiPKiPiS1_PKfS1_S1_S1_S1_
.visible .entry _Z27solve_1bc_persistent_3xslowiPKiPiS1_PKfS1_S1_S1_S1_(
	.param .u32 _Z27solve_1bc_persistent_3xslowiPKiPiS1_PKfS1_S1_S1_S1__param_0,
	.param .u64 .ptr .align 1 _Z27solve_1bc_persistent_3xslowiPKiPiS1_PKfS1_S1_S1_S1__param_1,
	.param .u64 .ptr .align 1 _Z27solve_1bc_persistent_3xslowiPKiPiS1_PKfS1_S1_S1_S1__param_2,
	.param .u64 .ptr .align 1 _Z27solve_1bc_persistent_3xslowiPKiPiS1_PKfS1_S1_S1_S1__param_3,
	.param .u64 .ptr .align 1 _Z27solve_1bc_persistent_3xslowiPKiPiS1_PKfS1_S1_S1_S1__param_4,
	.param .u64 .ptr .align 1 _Z27solve_1bc_persistent_3xslowiPKiPiS1_PKfS1_S1_S1_S1__param_5,
	.param .u64 .ptr .align 1 _Z27solve_1bc_persistent_3xslowiPKiPiS1_PKfS1_S1_S1_S1__param_6,
	.param .u64 .ptr .align 1 _Z27solve_1bc_persistent_3xslowiPKiPiS1_PKfS1_S1_S1_S1__param_7,
	.param .u64 .ptr .align 1 _Z27solve_1bc_persistent_3xslowiPKiPiS1_PKfS1_S1_S1_S1__param_8
)
{
	.reg .pred 	%p<52>;
	.reg .b32 	%r<131>;
	.reg .b32 	%f<2>;
	.reg .b64 	%rd<96>;
	// demoted variable
	.shared .align 4 .u32 _ZZ27solve_1bc_persistent_3xslowiPKiPiS1_PKfS1_S1_S1_S1_E13block_changed;
	ld.param.u32 	%r26, [_Z27solve_1bc_persistent_3xslowiPKiPiS1_PKfS1_S1_S1_S1__param_0];
	ld.param.u64 	%rd30, [_Z27solve_1bc_persistent_3xslowiPKiPiS1_PKfS1_S1_S1_S1__param_2];
	ld.param.u64 	%rd34, [_Z27solve_1bc_persistent_3xslowiPKiPiS1_PKfS1_S1_S1_S1__param_5];
	ld.param.u64 	%rd35, [_Z27solve_1bc_persistent_3xslowiPKiPiS1_PKfS1_S1_S1_S1__param_7];
	ld.param.u64 	%rd33, [_Z27solve_1bc_persistent_3xslowiPKiPiS1_PKfS1_S1_S1_S1__param_8];
	cvta.to.global.u64 	%rd1, %rd34;
	cvta.to.global.u64 	%rd89, %rd35;
	cvta.to.global.u64 	%rd3, %rd30;
	// begin inline asm
	mov.u32 %r27, %envreg2;
	// end inline asm
	cvt.u64.u32 	%rd36, %r27;
	// begin inline asm
	mov.u32 %r28, %envreg1;
	// end inline asm
	cvt.u64.u32 	%rd37, %r28;
	shl.b64 	%rd38, %rd37, 32;
	or.b64  	%rd4, %rd38, %rd36;
	mov.u32 	%r29, %ctaid.x;
	mov.u32 	%r1, %ctaid.y;
	mov.u32 	%r2, %ctaid.z;
	mov.u32 	%r30, %nctaid.x;
	mov.u32 	%r3, %nctaid.y;
	mul.lo.s32 	%r31, %r2, %r3;
	cvt.u64.u32 	%rd39, %r31;
	cvt.u64.u32 	%rd5, %r30;
	cvt.u64.u32 	%rd40, %r1;
	cvt.u64.u32 	%rd6, %r29;
	add.s64 	%rd41, %rd39, %rd40;
	mad.lo.s64 	%rd42, %rd41, %rd5, %rd6;
	mov.u32 	%r4, %ntid.x;
	mov.u32 	%r32, %ntid.y;
	mul.lo.s32 	%r33, %r4, %r32;
	mov.u32 	%r34, %ntid.z;
	mul.lo.s32 	%r35, %r33, %r34;
	cvt.u64.u32 	%rd43, %r35;
	mul.lo.s64 	%rd7, %rd42, %rd43;
	mov.u32 	%r5, %tid.x;
	mov.u32 	%r6, %tid.y;
	mov.u32 	%r7, %tid.z;
	mad.lo.s32 	%r36, %r7, %r32, %r6;
	mad.lo.s32 	%r37, %r36, %r4, %r5;
	cvt.u64.u32 	%rd44, %r37;
	neg.s64 	%rd8, %rd44;
	setp.ne.s64 	%p1, %rd7, %rd8;
	@%p1 bra 	$L__BB33_2;
	mov.b32 	%r38, 0;
	st.global.u32 	[d_active_count], %r38;
$L__BB33_2:
	setp.ne.s64 	%p2, %rd4, 0;
	@%p2 bra 	$L__BB33_4;
	// begin inline asm
	trap;
	// end inline asm
$L__BB33_4:
	add.s64 	%rd9, %rd4, 4;
	barrier.sync 	0;
	add.s32 	%r39, %r5, %r6;
	or.b32  	%r8, %r39, %r7;
	setp.ne.s32 	%p3, %r8, 0;
	@%p3 bra 	$L__BB33_7;
	cvt.u32.u64 	%r42, %rd6;
	cvt.u32.u64 	%r43, %rd5;
	mul.lo.s32 	%r44, %r43, %r3;
	mov.u32 	%r45, %nctaid.z;
	mul.lo.s32 	%r46, %r44, %r45;
	add.s32 	%r47, %r42, %r1;
	neg.s32 	%r48, %r2;
	setp.eq.s32 	%p4, %r47, %r48;
	sub.s32 	%r49, -2147483647, %r46;
	selp.b32 	%r41, %r49, 1, %p4;
	// begin inline asm
	atom.add.release.gpu.u32 %r40,[%rd9],%r41;
	// end inline asm
$L__BB33_6:
	// begin inline asm
	ld.acquire.gpu.u32 %r50,[%rd9];
	// end inline asm
	xor.b32  	%r51, %r50, %r40;
	setp.gt.s32 	%p5, %r51, -1;
	@%p5 bra 	$L__BB33_6;
$L__BB33_7:
	cvt.u32.u64 	%r52, %rd6;
	barrier.sync 	0;
	mad.lo.s32 	%r130, %r52, %r4, %r5;
	setp.ge.s32 	%p6, %r130, %r26;
	@%p6 bra 	$L__BB33_13;
	cvt.u32.u64 	%r53, %rd5;
	mul.lo.s32 	%r11, %r53, %r4;
$L__BB33_9:
	mul.wide.s32 	%rd47, %r130, 4;
	add.s64 	%rd48, %rd1, %rd47;
	ld.global.u32 	%r54, [%rd48];
	setp.eq.s32 	%p7, %r54, %r26;
	@%p7 bra 	$L__BB33_12;
	ld.global.nc.u32 	%r55, [%rd3];
	setp.eq.s32 	%p8, %r130, %r55;
	@%p8 bra 	$L__BB33_12;
	atom.global.add.u32 	%r56, [d_active_count], 1;
	mul.wide.s32 	%rd49, %r56, 4;
	add.s64 	%rd50, %rd89, %rd49;
	st.global.u32 	[%rd50], %r130;
$L__BB33_12:
	add.s32 	%r130, %r130, %r11;
	setp.lt.s32 	%p9, %r130, %r26;
	@%p9 bra 	$L__BB33_9;
$L__BB33_13:
	setp.ne.s64 	%p10, %rd4, 0;
	@%p10 bra 	$L__BB33_15;
	// begin inline asm
	trap;
	// end inline asm
$L__BB33_15:
	setp.ne.s32 	%p11, %r8, 0;
	barrier.sync 	0;
	@%p11 bra 	$L__BB33_18;
	cvt.u32.u64 	%r59, %rd5;
	cvt.u32.u64 	%r60, %rd6;
	mul.lo.s32 	%r61, %r59, %r3;
	mov.u32 	%r62, %nctaid.z;
	mul.lo.s32 	%r63, %r61, %r62;
	add.s32 	%r64, %r60, %r1;
	neg.s32 	%r65, %r2;
	setp.eq.s32 	%p12, %r64, %r65;
	sub.s32 	%r66, -2147483647, %r63;
	selp.b32 	%r58, %r66, 1, %p12;
	// begin inline asm
	atom.add.release.gpu.u32 %r57,[%rd9],%r58;
	// end inline asm
$L__BB33_17:
	// begin inline asm
	ld.acquire.gpu.u32 %r67,[%rd9];
	// end inline asm
	xor.b32  	%r68, %r67, %r57;
	setp.gt.s32 	%p13, %r68, -1;
	@%p13 bra 	$L__BB33_17;
$L__BB33_18:
	setp.ne.s64 	%p14, %rd7, %rd8;
	barrier.sync 	0;
	@%p14 bra 	$L__BB33_20;
	mov.b32 	%r69, 0;
	st.global.u32 	[d_next_count], %r69;
	st.global.u32 	[d_changed], %r69;
$L__BB33_20:
	setp.ne.s64 	%p15, %rd4, 0;
	@%p15 bra 	$L__BB33_22;
	// begin inline asm
	trap;
	// end inline asm
$L__BB33_22:
	setp.ne.s32 	%p16, %r8, 0;
	barrier.sync 	0;
	@%p16 bra 	$L__BB33_25;
	cvt.u32.u64 	%r72, %rd5;
	cvt.u32.u64 	%r73, %rd6;
	mul.lo.s32 	%r74, %r72, %r3;
	mov.u32 	%r75, %nctaid.z;
	mul.lo.s32 	%r76, %r74, %r75;
	add.s32 	%r77, %r73, %r1;
	neg.s32 	%r78, %r2;
	setp.eq.s32 	%p17, %r77, %r78;
	sub.s32 	%r79, -2147483647, %r76;
	selp.b32 	%r71, %r79, 1, %p17;
	// begin inline asm
	atom.add.release.gpu.u32 %r70,[%rd9],%r71;
	// end inline asm
$L__BB33_24:
	// begin inline asm
	ld.acquire.gpu.u32 %r80,[%rd9];
	// end inline asm
	xor.b32  	%r81, %r80, %r70;
	setp.gt.s32 	%p18, %r81, -1;
	@%p18 bra 	$L__BB33_24;
$L__BB33_25:
	cvt.u32.u64 	%r82, %rd5;
	cvt.u32.u64 	%r83, %rd6;
	barrier.sync 	0;
	mul.lo.s32 	%r84, %r82, %r3;
	mov.u32 	%r85, %nctaid.z;
	mul.lo.s32 	%r86, %r84, %r85;
	add.s32 	%r87, %r83, %r1;
	neg.s32 	%r88, %r2;
	setp.eq.s32 	%p19, %r87, %r88;
	sub.s32 	%r89, -2147483647, %r86;
	selp.b32 	%r16, %r89, 1, %p19;
	cvt.u64.u32 	%rd55, %r4;
	mul.lo.s64 	%rd10, %rd5, %rd55;
	cvt.u64.u32 	%rd56, %r5;
	mad.lo.s64 	%rd11, %rd6, %rd55, %rd56;
	cvt.s64.s32 	%rd12, %r26;
	cvta.to.global.u64 	%rd95, %rd33;
$L__BB33_26:
	setp.ne.s32 	%p20, %r5, 0;
	@%p20 bra 	$L__BB33_28;
	mov.b32 	%r90, 0;
	st.shared.u32 	[_ZZ27solve_1bc_persistent_3xslowiPKiPiS1_PKfS1_S1_S1_S1_E13block_changed], %r90;
$L__BB33_28:
	setp.ne.s64 	%p21, %rd7, %rd8;
	bar.sync 	0;
	@%p21 bra 	$L__BB33_30;
	mov.b32 	%r91, 0;
	st.global.u32 	[d_changed], %r91;
$L__BB33_30:
	setp.ne.s64 	%p22, %rd4, 0;
	@%p22 bra 	$L__BB33_32;
	// begin inline asm
	trap;
	// end inline asm
$L__BB33_32:
	setp.ne.s32 	%p23, %r8, 0;
	barrier.sync 	0;
	@%p23 bra 	$L__BB33_35;
	// begin inline asm
	atom.add.release.gpu.u32 %r92,[%rd9],%r16;
	// end inline asm
$L__BB33_34:
	// begin inline asm
	ld.acquire.gpu.u32 %r94,[%rd9];
	// end inline asm
	xor.b32  	%r95, %r94, %r92;
	setp.gt.s32 	%p24, %r95, -1;
	@%p24 bra 	$L__BB33_34;
$L__BB33_35:
	barrier.sync 	0;
	ld.global.u32 	%r18, [d_active_count];
	setp.ne.s32 	%p25, %r18, 0;
	@%p25 bra 	$L__BB33_44;
	setp.ne.s64 	%p47, %rd7, %rd8;
	@%p47 bra 	$L__BB33_38;
	mov.b32 	%r124, -1;
	st.global.u32 	[d_changed], %r124;
$L__BB33_38:
	setp.ne.s64 	%p48, %rd4, 0;
	@%p48 bra 	$L__BB33_40;
	// begin inline asm
	trap;
	// end inline asm
$L__BB33_40:
	setp.ne.s32 	%p49, %r8, 0;
	barrier.sync 	0;
	@%p49 bra 	$L__BB33_43;
	// begin inline asm
	atom.add.release.gpu.u32 %r125,[%rd9],%r16;
	// end inline asm
$L__BB33_42:
	// begin inline asm
	ld.acquire.gpu.u32 %r127,[%rd9];
	// end inline asm
	xor.b32  	%r128, %r127, %r125;
	setp.gt.s32 	%p50, %r128, -1;
	@%p50 bra 	$L__BB33_42;
$L__BB33_43:
	barrier.sync 	0;
	ld.global.u32 	%r129, [d_changed];
	setp.eq.s32 	%p51, %r129, -1;
	@%p51 bra 	$L__BB33_74;
	bra.uni 	$L__BB33_26;
$L__BB33_44:
	cvt.s64.s32 	%rd59, %r18;
	mul.lo.s64 	%rd16, %rd59, %rd12;
	setp.ge.s64 	%p26, %rd11, %rd16;
	@%p26 bra 	$L__BB33_57;
	ld.param.u64 	%rd86, [_Z27solve_1bc_persistent_3xslowiPKiPiS1_PKfS1_S1_S1_S1__param_2];
	cvta.to.global.u64 	%rd60, %rd86;
	ld.global.nc.u32 	%r20, [%rd60];
	mov.u64 	%rd91, %rd11;
$L__BB33_46:
	or.b64  	%rd61, %rd91, %rd12;
	and.b64  	%rd62, %rd61, -4294967296;
	setp.ne.s64 	%p27, %rd62, 0;
	@%p27 bra 	$L__BB33_48;
	cvt.u32.u64 	%r96, %rd12;
	cvt.u32.u64 	%r97, %rd91;
	div.u32 	%r98, %r97, %r96;
	mul.lo.s32 	%r99, %r98, %r96;
	sub.s32 	%r100, %r97, %r99;
	cvt.u64.u32 	%rd92, %r98;
	cvt.u64.u32 	%rd93, %r100;
	bra.uni 	$L__BB33_49;
$L__BB33_48:
	div.s64 	%rd92, %rd91, %rd12;
	mul.lo.s64 	%rd63, %rd92, %rd12;
	sub.s64 	%rd93, %rd91, %rd63;
$L__BB33_49:
	cvt.u32.u64 	%r21, %rd93;
	shl.b64 	%rd64, %rd92, 32;
	shr.s64 	%rd65, %rd64, 30;
	add.s64 	%rd66, %rd89, %rd65;
	ld.global.u32 	%r22, [%rd66];
	setp.eq.s32 	%p28, %r22, %r20;
	@%p28 bra 	$L__BB33_56;
	mul.wide.s32 	%rd67, %r22, 4;
	add.s64 	%rd68, %rd1, %rd67;
	ld.global.u32 	%r101, [%rd68];
	setp.eq.s32 	%p29, %r101, %r26;
	@%p29 bra 	$L__BB33_56;
	ld.param.u64 	%rd88, [_Z27solve_1bc_persistent_3xslowiPKiPiS1_PKfS1_S1_S1_S1__param_6];
	shl.b64 	%rd24, %rd93, 2;
	cvta.to.global.u64 	%rd69, %rd88;
	add.s64 	%rd25, %rd69, %rd24;
	ld.global.u32 	%r102, [%rd25];
	setp.ne.s32 	%p30, %r102, %r26;
	@%p30 bra 	$L__BB33_56;
	ld.param.u64 	%rd87, [_Z27solve_1bc_persistent_3xslowiPKiPiS1_PKfS1_S1_S1_S1__param_4];
	mad.lo.s32 	%r103, %r26, %r21, %r22;
	cvta.to.global.u64 	%rd70, %rd87;
	mul.wide.s32 	%rd71, %r103, 4;
	add.s64 	%rd72, %rd70, %rd71;
	ld.global.nc.f32 	%f1, [%rd72];
	setp.neu.f32 	%p31, %f1, 0f00000000;
	@%p31 bra 	$L__BB33_56;
	atom.global.min.s32 	%r104, [%rd25], %r22;
	setp.ne.s32 	%p32, %r104, %r26;
	@%p32 bra 	$L__BB33_56;
	ld.param.u64 	%rd85, [_Z27solve_1bc_persistent_3xslowiPKiPiS1_PKfS1_S1_S1_S1__param_1];
	cvta.to.global.u64 	%rd73, %rd85;
	add.s64 	%rd74, %rd73, %rd24;
	ld.global.nc.u32 	%r23, [%rd74];
	mul.wide.s32 	%rd75, %r23, 4;
	add.s64 	%rd76, %rd1, %rd75;
	atom.relaxed.global.cas.b32 	%r105, [%rd76], %r26, %r21;
	setp.ne.s32 	%p33, %r105, %r26;
	@%p33 bra 	$L__BB33_56;
	atom.global.add.u32 	%r106, [d_next_count], 1;
	mul.wide.s32 	%rd77, %r106, 4;
	add.s64 	%rd78, %rd95, %rd77;
	st.global.u32 	[%rd78], %r23;
	mov.b32 	%r107, 1;
	st.shared.u32 	[_ZZ27solve_1bc_persistent_3xslowiPKiPiS1_PKfS1_S1_S1_S1_E13block_changed], %r107;
$L__BB33_56:
	add.s64 	%rd91, %rd91, %rd10;
	setp.lt.s64 	%p34, %rd91, %rd16;
	@%p34 bra 	$L__BB33_46;
$L__BB33_57:
	setp.ne.s32 	%p35, %r5, 0;
	bar.sync 	0;
	ld.shared.u32 	%r108, [_ZZ27solve_1bc_persistent_3xslowiPKiPiS1_PKfS1_S1_S1_S1_E13block_changed];
	setp.eq.s32 	%p36, %r108, 0;
	or.pred  	%p37, %p35, %p36;
	@%p37 bra 	$L__BB33_59;
	atom.global.exch.b32 	%r110, [d_changed], 1;
$L__BB33_59:
	setp.ne.s64 	%p38, %rd4, 0;
	@%p38 bra 	$L__BB33_61;
	// begin inline asm
	trap;
	// end inline asm
$L__BB33_61:
	setp.ne.s32 	%p39, %r8, 0;
	barrier.sync 	0;
	@%p39 bra 	$L__BB33_64;
	// begin inline asm
	atom.add.release.gpu.u32 %r111,[%rd9],%r16;
	// end inline asm
$L__BB33_63:
	// begin inline asm
	ld.acquire.gpu.u32 %r113,[%rd9];
	// end inline asm
	xor.b32  	%r114, %r113, %r111;
	setp.gt.s32 	%p40, %r114, -1;
	@%p40 bra 	$L__BB33_63;
$L__BB33_64:
	setp.ne.s64 	%p41, %rd7, %rd8;
	barrier.sync 	0;
	mov.u64 	%rd94, %rd89;
	@%p41 bra 	$L__BB33_68;
	ld.global.u32 	%r115, [d_changed];
	setp.ne.s32 	%p42, %r115, 0;
	@%p42 bra 	$L__BB33_67;
	mov.b32 	%r118, -1;
	st.global.u32 	[d_changed], %r118;
	mov.u64 	%rd94, %rd89;
	bra.uni 	$L__BB33_68;
$L__BB33_67:
	ld.global.u32 	%r116, [d_next_count];
	st.global.u32 	[d_active_count], %r116;
	mov.b32 	%r117, 0;
	st.global.u32 	[d_next_count], %r117;
	st.global.u32 	[d_changed], %r117;
	mov.u64 	%rd94, %rd95;
	mov.u64 	%rd95, %rd89;
$L__BB33_68:
	setp.ne.s64 	%p43, %rd4, 0;
	@%p43 bra 	$L__BB33_70;
	// begin inline asm
	trap;
	// end inline asm
$L__BB33_70:
	setp.ne.s32 	%p44, %r8, 0;
	barrier.sync 	0;
	@%p44 bra 	$L__BB33_73;
	// begin inline asm
	atom.add.release.gpu.u32 %r119,[%rd9],%r16;
	// end inline asm
$L__BB33_72:
	// begin inline asm
	ld.acquire.gpu.u32 %r121,[%rd9];
	// end inline asm
	xor.b32  	%r122, %r121, %r119;
	setp.gt.s32 	%p45, %r122, -1;
	@%p45 bra 	$L__BB33_72;
$L__BB33_73:
	barrier.sync 	0;
	ld.global.u32 	%r123, [d_changed];
	setp.ne.s32 	%p46, %r123, -1;
	mov.u64 	%rd89, %rd94;
	@%p46 bra 	$L__BB33_26;
$L__BB33_74:
	ret;

}
	// .globl	_Z12select_zerosPKfiPiS1_
.visible .entry _Z12select_zerosPKfiPiS1_(
	.param .u64 .ptr .align 1 _Z12select_zerosPKfiPiS1__param_0,
	.param .u32 _Z12select_zerosPKfiPiS1__param_1,
	.param .u64 .ptr .align 1 _Z12select_zerosPKfiPiS1__param_2,
	.param .u64 .ptr .align 1 _Z12select_zerosPKfiPiS1__param_3
)
{
	.reg .pred 	%p<8>;
	.reg .b32 	%r<37>;
	.reg .b32 	%f<2>;
	.reg .b64 	%rd<11>;
	// demoted variable
	.shared .align 4 .u32 _ZZ12select_zerosPKfiPiS1_E10block_base;
	ld.param.u64 	%rd1, [_Z12select_zerosPKfiPiS1__param_0];
	ld.param.u32 	%r13, [_Z12select_zerosPKfiPiS1__param_1];
	ld.param.u64 	%rd2, [_Z12select_zerosPKfiPiS1__param_2];
	ld.param.u64 	%rd3, [_Z12select_zerosPKfiPiS1__param_3];
	mov.u32 	%r1, %tid.x;
	mov.u32 	%r14, %ctaid.x;
	mov.u32 	%r2, %ntid.x;
	mad.lo.s32 	%r3, %r14, %r2, %r1;
	setp.ge.s32 	%p1, %r3, %r13;
	mov.b32 	%r34, 0;
	@%p1 bra 	$L__BB34_2;
	cvta.to.global.u64 	%rd4, %rd1;
	mul.wide.s32 	%rd5, %r3, 4;
	add.s64 	%rd6, %rd4, %rd5;
	ld.global.nc.f32 	%f1, [%rd6];
	setp.eq.f32 	%p2, %f1, 0f00000000;
	selp.u32 	%r34, 1, 0, %p2;
$L__BB34_2:
	shl.b32 	%r15, %r1, 2;
	mov.u32 	%r16, s_flags;
	add.s32 	%r6, %r16, %r15;
	st.shared.u32 	[%r6], %r34;
	bar.sync 	0;
	setp.lt.u32 	%p3, %r2, 2;
	@%p3 bra 	$L__BB34_7;
	mov.b32 	%r35, 1;
$L__BB34_4:
	setp.lt.u32 	%p4, %r1, %r35;
	mov.b32 	%r36, 0;
	@%p4 bra 	$L__BB34_6;
	sub.s32 	%r19, %r1, %r35;
	shl.b32 	%r20, %r19, 2;
	add.s32 	%r22, %r16, %r20;
	ld.shared.u32 	%r36, [%r22];
$L__BB34_6:
	bar.sync 	0;
	ld.shared.u32 	%r23, [%r6];
	add.s32 	%r24, %r23, %r36;
	st.shared.u32 	[%r6], %r24;
	bar.sync 	0;
	shl.b32 	%r35, %r35, 1;
	setp.lt.u32 	%p5, %r35, %r2;
	@%p5 bra 	$L__BB34_4;
$L__BB34_7:
	shl.b32 	%r25, %r2, 2;
	add.s32 	%r27, %r16, %r25;
	ld.shared.u32 	%r11, [%r27+-4];
	setp.ne.s32 	%p6, %r1, 0;
	@%p6 bra 	$L__BB34_9;
	cvta.to.global.u64 	%rd7, %rd3;
	add.s32 	%r28, %r11, %r34;
	atom.global.add.u32 	%r29, [%rd7], %r28;
	st.shared.u32 	[_ZZ12select_zerosPKfiPiS1_E10block_base], %r29;
$L__BB34_9:
	bar.sync 	0;
	setp.eq.s32 	%p7, %r34, 0;
	@%p7 bra 	$L__BB34_11;
	ld.shared.u32 	%r30, [_ZZ12select_zerosPKfiPiS1_E10block_base];
	ld.shared.u32 	%r31, [%r6];
	add.s32 	%r32, %r30, %r31;
	add.s32 	%r33, %r32, -1;
	cvta.to.global.u64 	%rd8, %rd2;
	mul.wide.s32 	%rd9, %r33, 4;
	add.s64 	%rd10, %rd8, %rd9;
	st.global.u32 	[%rd10], %r3;
$L__BB34_11:
	ret;

}
	// .globl	_Z27solve_1bc_sparse_indices_1DiPKiS0_S0_PiS1_PKfS1_S1_
.visible .entry _Z27solve_1bc_sparse_indices_1DiPKiS0_S0_PiS1_PKfS1_S1_(
	.param .u32 _Z27solve_1bc_sparse_indices_1DiPKiS0_S0_PiS1_PKfS1_S1__param_0,
	.param .u64 .ptr .align 1 _Z27solve_1bc_sparse_indices_1DiPKiS0_S0_PiS1_PKfS1_S1__param_1,
	.param .u64 .ptr .align 1 _Z27solve_1bc_sparse_indices_1DiPKiS0_S0_PiS1_PKfS1_S1__param_2,
	.param .u64 .ptr .align 1 _Z27solve_1bc_sparse_indices_1DiPKiS0_S0_PiS1_PKfS1_S1__param_3,
	.param .u64 .ptr .align 1 _Z27solve_1bc_sparse_indices_1DiPKiS0_S0_PiS1_PKfS1_S1__param_4,
	.param .u64 .ptr .align 1 _Z27solve_1bc_sparse_indices_1DiPKiS0_S0_PiS1_PKfS1_S1__param_5,
	.param .u64 .ptr .align 1 _Z27solve_1bc_sparse_indices_1DiPKiS0_S0_PiS1_PKfS1_S1__param_6,
	.param .u64 .ptr .align 1 _Z27solve_1bc_sparse_indices_1DiPKiS0_S0_PiS1_PKfS1_S1__param_7,
	.param .u64 .ptr .align 1 _Z27solve_1bc_sparse_indices_1DiPKiS0_S0_PiS1_PKfS1_S1__param_8
)
{
	.reg .pred 	%p<21>;
	.reg .b32 	%r<67>;
	.reg .b64 	%rd<42>;
	// demoted variable
	.shared .align 4 .u32 _ZZ27solve_1bc_sparse_indices_1DiPKiS0_S0_PiS1_PKfS1_S1_E13block_changed;
	ld.param.u64 	%rd11, [_Z27solve_1bc_sparse_indices_1DiPKiS0_S0_PiS1_PKfS1_S1__param_1];
	ld.param.u64 	%rd12, [_Z27solve_1bc_sparse_indices_1DiPKiS0_S0_PiS1_PKfS1_S1__param_2];
	ld.param.u64 	%rd13, [_Z27solve_1bc_sparse_indices_1DiPKiS0_S0_PiS1_PKfS1_S1__param_3];
	ld.param.u64 	%rd14, [_Z27solve_1bc_sparse_indices_1DiPKiS0_S0_PiS1_PKfS1_S1__param_4];
	ld.param.u64 	%rd15, [_Z27solve_1bc_sparse_indices_1DiPKiS0_S0_PiS1_PKfS1_S1__param_7];
	ld.param.u64 	%rd16, [_Z27solve_1bc_sparse_indices_1DiPKiS0_S0_PiS1_PKfS1_S1__param_8];
	cvta.to.global.u64 	%rd1, %rd11;
	cvta.to.global.u64 	%rd2, %rd16;
	cvta.to.global.u64 	%rd3, %rd15;
	cvta.to.global.u64 	%rd4, %rd14;
	cvta.to.global.u64 	%rd5, %rd12;
	cvta.to.global.u64 	%rd17, %rd13;
	// begin inline asm
	mov.u32 %r15, %envreg2;
	// end inline asm
	cvt.u64.u32 	%rd18, %r15;
	// begin inline asm
	mov.u32 %r16, %envreg1;
	// end inline asm
	cvt.u64.u32 	%rd19, %r16;
	shl.b64 	%rd20, %rd19, 32;
	or.b64  	%rd6, %rd20, %rd18;
	ld.global.nc.u32 	%r1, [%rd17];
	mov.u32 	%r17, %nctaid.x;
	mov.u32 	%r18, %ntid.x;
	mul.lo.s32 	%r2, %r17, %r18;
	mov.u32 	%r19, %ctaid.x;
	mov.u32 	%r3, %tid.x;
	mad.lo.s32 	%r4, %r19, %r18, %r3;
	add.s64 	%rd7, %rd6, 4;
	mov.u32 	%r20, %tid.y;
	add.s32 	%r21, %r3, %r20;
	mov.u32 	%r22, %tid.z;
	or.b32  	%r5, %r21, %r22;
	mov.u32 	%r23, %nctaid.y;
	mul.lo.s32 	%r24, %r17, %r23;
	mov.u32 	%r25, %nctaid.z;
	mul.lo.s32 	%r26, %r24, %r25;
	mov.u32 	%r27, %ctaid.y;
	add.s32 	%r28, %r19, %r27;
	mov.u32 	%r29, %ctaid.z;
	neg.s32 	%r30, %r29;
	setp.eq.s32 	%p1, %r28, %r30;
	sub.s32 	%r31, -2147483647, %r26;
	selp.b32 	%r6, %r31, 1, %p1;
	mul.lo.s32 	%r32, %r29, %r23;
	cvt.u64.u32 	%rd21, %r32;
	cvt.u64.u32 	%rd22, %r17;
	cvt.u64.u32 	%rd23, %r27;
	cvt.u64.u32 	%rd24, %r19;
	add.s64 	%rd25, %rd21, %rd23;
	mad.lo.s64 	%rd26, %rd25, %rd22, %rd24;
	mov.u32 	%r33, %ntid.y;
	mul.lo.s32 	%r34, %r18, %r33;
	mov.u32 	%r35, %ntid.z;
	mul.lo.s32 	%r36, %r34, %r35;
	cvt.u64.u32 	%rd27, %r36;
	mul.lo.s64 	%rd8, %rd26, %rd27;
	mad.lo.s32 	%r37, %r22, %r33, %r20;
	mad.lo.s32 	%r38, %r37, %r18, %r3;
	cvt.u64.u32 	%rd28, %r38;
	neg.s64 	%rd9, %rd28;
$L__BB35_1:
	setp.ne.s32 	%p2, %r3, 0;
	@%p2 bra 	$L__BB35_3;
	mov.b32 	%r39, 0;
	st.shared.u32 	[_ZZ27solve_1bc_sparse_indices_1DiPKiS0_S0_PiS1_PKfS1_S1_E13block_changed], %r39;
$L__BB35_3:
	setp.ge.s32 	%p3, %r4, %r1;
	bar.sync 	0;
	@%p3 bra 	$L__BB35_11;
	ld.global.nc.u32 	%r7, [%rd4];
	mov.u32 	%r66, %r4;
$L__BB35_5:
	ld.param.u32 	%r62, [_Z27solve_1bc_sparse_indices_1DiPKiS0_S0_PiS1_PKfS1_S1__param_0];
	mul.wide.s32 	%rd29, %r66, 4;
	add.s64 	%rd30, %rd5, %rd29;
	ld.global.nc.u32 	%r40, [%rd30];
	div.s32 	%r9, %r40, %r62;
	mul.lo.s32 	%r41, %r9, %r62;
	sub.s32 	%r10, %r40, %r41;
	setp.eq.s32 	%p4, %r10, %r7;
	@%p4 bra 	$L__BB35_10;
	ld.param.u32 	%r63, [_Z27solve_1bc_sparse_indices_1DiPKiS0_S0_PiS1_PKfS1_S1__param_0];
	mul.wide.s32 	%rd31, %r10, 4;
	add.s64 	%rd32, %rd3, %rd31;
	ld.global.u32 	%r42, [%rd32];
	setp.eq.s32 	%p5, %r42, %r63;
	@%p5 bra 	$L__BB35_10;
	ld.param.u32 	%r64, [_Z27solve_1bc_sparse_indices_1DiPKiS0_S0_PiS1_PKfS1_S1__param_0];
	mul.wide.s32 	%rd33, %r9, 4;
	add.s64 	%rd10, %rd2, %rd33;
	ld.global.u32 	%r43, [%rd10];
	setp.ne.s32 	%p6, %r43, %r64;
	@%p6 bra 	$L__BB35_10;
	ld.param.u32 	%r65, [_Z27solve_1bc_sparse_indices_1DiPKiS0_S0_PiS1_PKfS1_S1__param_0];
	atom.global.min.s32 	%r44, [%rd10], %r10;
	setp.ne.s32 	%p7, %r44, %r65;
	@%p7 bra 	$L__BB35_10;
	mov.b32 	%r45, 1;
	st.shared.u32 	[_ZZ27solve_1bc_sparse_indices_1DiPKiS0_S0_PiS1_PKfS1_S1_E13block_changed], %r45;
	mul.wide.s32 	%rd34, %r9, 4;
	add.s64 	%rd35, %rd1, %rd34;
	ld.global.nc.u32 	%r46, [%rd35];
	mul.wide.s32 	%rd36, %r46, 4;
	add.s64 	%rd37, %rd3, %rd36;
	st.global.u32 	[%rd37], %r9;
$L__BB35_10:
	add.s32 	%r66, %r66, %r2;
	setp.lt.s32 	%p8, %r66, %r1;
	@%p8 bra 	$L__BB35_5;
$L__BB35_11:
	setp.ne.s32 	%p9, %r3, 0;
	bar.sync 	0;
	ld.shared.u32 	%r47, [_ZZ27solve_1bc_sparse_indices_1DiPKiS0_S0_PiS1_PKfS1_S1_E13block_changed];
	setp.eq.s32 	%p10, %r47, 0;
	or.pred  	%p11, %p9, %p10;
	@%p11 bra 	$L__BB35_13;
	atom.global.exch.b32 	%r49, [d_changed], 1;
$L__BB35_13:
	setp.ne.s64 	%p12, %rd6, 0;
	@%p12 bra 	$L__BB35_15;
	// begin inline asm
	trap;
	// end inline asm
$L__BB35_15:
	setp.ne.s32 	%p13, %r5, 0;
	barrier.sync 	0;
	@%p13 bra 	$L__BB35_18;
	// begin inline asm
	atom.add.release.gpu.u32 %r50,[%rd7],%r6;
	// end inline asm
$L__BB35_17:
	// begin inline asm
	ld.acquire.gpu.u32 %r52,[%rd7];
	// end inline asm
	xor.b32  	%r53, %r52, %r50;
	setp.gt.s32 	%p14, %r53, -1;
	@%p14 bra 	$L__BB35_17;
$L__BB35_18:
	setp.ne.s64 	%p15, %rd8, %rd9;
	barrier.sync 	0;
	@%p15 bra 	$L__BB35_22;
	ld.global.u32 	%r54, [d_changed];
	setp.ne.s32 	%p16, %r54, 0;
	@%p16 bra 	$L__BB35_21;
	mov.b32 	%r56, -1;
	st.global.u32 	[d_changed], %r56;
	bra.uni 	$L__BB35_22;
$L__BB35_21:
	mov.b32 	%r55, 0;
	st.global.u32 	[d_changed], %r55;
$L__BB35_22:
	setp.ne.s64 	%p17, %rd6, 0;
	@%p17 bra 	$L__BB35_24;
	// begin inline asm
	trap;
	// end inline asm
$L__BB35_24:
	setp.ne.s32 	%p18, %r5, 0;
	barrier.sync 	0;
	@%p18 bra 	$L__BB35_27;
	// begin inline asm
	atom.add.release.gpu.u32 %r57,[%rd7],%r6;
	// end inline asm
$L__BB35_26:
	// begin inline asm
	ld.acquire.gpu.u32 %r59,[%rd7];
	// end inline asm
	xor.b32  	%r60, %r59, %r57;
	setp.gt.s32 	%p19, %r60, -1;
	@%p19 bra 	$L__BB35_26;
$L__BB35_27:
	barrier.sync 	0;
	ld.global.u32 	%r61, [d_changed];
	setp.ne.s32 	%p20, %r61, -1;
	@%p20 bra 	$L__BB35_1;
	ret;

}
	// .globl	_Z29solve_1bc_sparse_single_blockiPKiS0_S0_PiS1_PKfS1_S1_
.visible .entry _Z29solve_1bc_sparse_single_blockiPKiS0_S0_PiS1_PKfS1_S1_(
	.param .u32 _Z29solve_1bc_sparse_single_blockiPKiS0_S0_PiS1_PKfS1_S1__param_0,
	.param .u64 .ptr .align 1 _Z29solve_1bc_sparse_single_blockiPKiS0_S0_PiS1_PKfS1_S1__param_1,
	.param .u64 .ptr .align 1 _Z29solve_1bc_sparse_single_blockiPKiS0_S0_PiS1_PKfS1_S1__param_2,
	.param .u64 .ptr .align 1 _Z29solve_1bc_sparse_single_blockiPKiS0_S0_PiS1_PKfS1_S1__param_3,
	.param .u64 .ptr .align 1 _Z29solve_1bc_sparse_single_blockiPKiS0_S0_PiS1_PKfS1_S1__param_4,
	.param .u64 .ptr .align 1 _Z29solve_1bc_sparse_single_blockiPKiS0_S0_PiS1_PKfS1_S1__param_5,
	.param .u64 .ptr .align 1 _Z29solve_1bc_sparse_single_blockiPKiS0_S0_PiS1_PKfS1_S1__param_6,
	.param .u64 .ptr .align 1 _Z29solve_1bc_sparse_single_blockiPKiS0_S0_PiS1_PKfS1_S1__param_7,
	.param .u64 .ptr .align 1 _Z29solve_1bc_sparse_single_blockiPKiS0_S0_PiS1_PKfS1_S1__param_8
)
{
	.reg .pred 	%p<9>;
	.reg .b32 	%r<20>;
	.reg .b64 	%rd<23>;
	// demoted variable
	.shared .align 4 .u32 _ZZ29solve_1bc_sparse_single_blockiPKiS0_S0_PiS1_PKfS1_S1_E13block_changed;
	ld.param.u32 	%r9, [_Z29solve_1bc_sparse_single_blockiPKiS0_S0_PiS1_PKfS1_S1__param_0];
	ld.param.u64 	%rd7, [_Z29solve_1bc_sparse_single_blockiPKiS0_S0_PiS1_PKfS1_S1__param_1];
	ld.param.u64 	%rd8, [_Z29solve_1bc_sparse_single_blockiPKiS0_S0_PiS1_PKfS1_S1__param_2];
	ld.param.u64 	%rd9, [_Z29solve_1bc_sparse_single_blockiPKiS0_S0_PiS1_PKfS1_S1__param_3];
	ld.param.u64 	%rd10, [_Z29solve_1bc_sparse_single_blockiPKiS0_S0_PiS1_PKfS1_S1__param_4];
	ld.param.u64 	%rd11, [_Z29solve_1bc_sparse_single_blockiPKiS0_S0_PiS1_PKfS1_S1__param_7];
	ld.param.u64 	%rd12, [_Z29solve_1bc_sparse_single_blockiPKiS0_S0_PiS1_PKfS1_S1__param_8];
	cvta.to.global.u64 	%rd1, %rd7;
	cvta.to.global.u64 	%rd2, %rd12;
	cvta.to.global.u64 	%rd3, %rd11;
	cvta.to.global.u64 	%rd4, %rd10;
	cvta.to.global.u64 	%rd5, %rd8;
	cvta.to.global.u64 	%rd13, %rd9;
	ld.global.nc.u32 	%r1, [%rd13];
	mov.u32 	%r2, %tid.x;
	mov.u32 	%r3, %ntid.x;
$L__BB36_1:
	setp.ne.s32 	%p1, %r2, 0;
	@%p1 bra 	$L__BB36_3;
	mov.b32 	%r10, 0;
	st.shared.u32 	[_ZZ29solve_1bc_sparse_single_blockiPKiS0_S0_PiS1_PKfS1_S1_E13block_changed], %r10;
$L__BB36_3:
	setp.ge.s32 	%p2, %r2, %r1;
	bar.sync 	0;
	@%p2 bra 	$L__BB36_11;
	ld.global.nc.u32 	%r4, [%rd4];
	mov.u32 	%r19, %r2;
$L__BB36_5:
	mul.wide.s32 	%rd14, %r19, 4;
	add.s64 	%rd15, %rd5, %rd14;
	ld.global.nc.u32 	%r11, [%rd15];
	div.s32 	%r6, %r11, %r9;
	mul.lo.s32 	%r12, %r6, %r9;
	sub.s32 	%r7, %r11, %r12;
	setp.eq.s32 	%p3, %r7, %r4;
	@%p3 bra 	$L__BB36_10;
	mul.wide.s32 	%rd16, %r7, 4;
	add.s64 	%rd17, %rd3, %rd16;
	ld.global.u32 	%r13, [%rd17];
	setp.eq.s32 	%p4, %r13, %r9;
	@%p4 bra 	$L__BB36_10;
	mul.wide.s32 	%rd18, %r6, 4;
	add.s64 	%rd6, %rd2, %rd18;
	ld.global.u32 	%r14, [%rd6];
	setp.ne.s32 	%p5, %r14, %r9;
	@%p5 bra 	$L__BB36_10;
	atom.global.min.s32 	%r15, [%rd6], %r7;
	setp.ne.s32 	%p6, %r15, %r9;
	@%p6 bra 	$L__BB36_10;
	mov.b32 	%r16, 1;
	st.shared.u32 	[_ZZ29solve_1bc_sparse_single_blockiPKiS0_S0_PiS1_PKfS1_S1_E13block_changed], %r16;
	add.s64 	%rd20, %rd1, %rd18;
	ld.global.nc.u32 	%r17, [%rd20];
	mul.wide.s32 	%rd21, %r17, 4;
	add.s64 	%rd22, %rd3, %rd21;
	st.global.u32 	[%rd22], %r6;
$L__BB36_10:
	add.s32 	%r19, %r19, %r3;
	setp.lt.s32 	%p7, %r19, %r1;
	@%p7 bra 	$L__BB36_5;
$L__BB36_11:
	bar.sync 	0;
	ld.shared.u32 	%r18, [_ZZ29solve_1bc_sparse_single_blockiPKiS0_S0_PiS1_PKfS1_S1_E13block_changed];
	setp.ne.s32 	%p8, %r18, 0;
	@%p8 bra 	$L__BB36_1;
	ret;

}
	// .globl	_Z24check_feasible_conditionPKfPKiS0_S0_Pii
.visible .entry _Z24check_feasible_conditionPKfPKiS0_S0_Pii(
	.param .u64 .ptr .align 1 _Z24check_feasible_conditionPKfPKiS0_S0_Pii_param_0,
	.param .u64 .ptr .align 1 _Z24check_feasible_conditionPKfPKiS0_S0_Pii_param_1,
	.param .u64 .ptr .align 1 _Z24check_feasible_conditionPKfPKiS0_S0_Pii_param_2,
	.param .u64 .ptr .align 1 _Z24check_feasible_conditionPKfPKiS0_S0_Pii_param_3,
	.param .u64 .ptr .align 1 _Z24check_feasible_conditionPKfPKiS0_S0_Pii_param_4,
	.param .u32 _Z24check_feasible_conditionPKfPKiS0_S0_Pii_param_5
)
{
	.reg .pred 	%p<4>;
	.reg .b32 	%r<14>;
	.reg .b32 	%f<7>;
	.reg .b64 	%rd<19>;

	ld.param.u64 	%rd1, [_Z24check_feasible_conditionPKfPKiS0_S0_Pii_param_0];
	ld.param.u64 	%rd2, [_Z24check_feasible_conditionPKfPKiS0_S0_Pii_param_1];
	ld.param.u64 	%rd3, [_Z24check_feasible_conditionPKfPKiS0_S0_Pii_param_2];
	ld.param.u64 	%rd4, [_Z24check_feasible_conditionPKfPKiS0_S0_Pii_param_3];
	ld.param.u64 	%rd5, [_Z24check_feasible_conditionPKfPKiS0_S0_Pii_param_4];
	ld.param.u32 	%r4, [_Z24check_feasible_conditionPKfPKiS0_S0_Pii_param_5];
	mov.u32 	%r5, %ctaid.y;
	mov.u32 	%r6, %ntid.y;
	mov.u32 	%r7, %tid.y;
	mad.lo.s32 	%r1, %r5, %r6, %r7;
	mov.u32 	%r8, %ctaid.x;
	mov.u32 	%r9, %ntid.x;
	mov.u32 	%r10, %tid.x;
	mad.lo.s32 	%r2, %r8, %r9, %r10;
	max.s32 	%r11, %r1, %r2;
	setp.ge.s32 	%p1, %r11, %r4;
	@%p1 bra 	$L__BB37_4;
	cvta.to.global.u64 	%rd6, %rd2;
	mad.lo.s32 	%r3, %r4, %r2, %r1;
	mul.wide.s32 	%rd7, %r3, 4;
	add.s64 	%rd8, %rd6, %rd7;
	ld.global.u32 	%r12, [%rd8];
	setp.ne.s32 	%p2, %r12, 1;
	@%p2 bra 	$L__BB37_4;
	cvta.to.global.u64 	%rd9, %rd1;
	add.s64 	%rd11, %rd9, %rd7;
	ld.global.f32 	%f1, [%rd11];
	cvta.to.global.u64 	%rd12, %rd3;
	mul.wide.u32 	%rd13, %r1, 4;
	add.s64 	%rd14, %rd12, %rd13;
	ld.global.f32 	%f2, [%rd14];
	sub.f32 	%f3, %f1, %f2;
	cvta.to.global.u64 	%rd15, %rd4;
	mul.wide.s32 	%rd16, %r2, 4;
	add.s64 	%rd17, %rd15, %rd16;
	ld.global.f32 	%f4, [%rd17];
	sub.f32 	%f5, %f3, %f4;
	abs.f32 	%f6, %f5;
	setp.leu.f32 	%p3, %f6, 0f38D1B717;
	@%p3 bra 	$L__BB37_4;
	cvta.to.global.u64 	%rd18, %rd5;
	atom.global.exch.b32 	%r13, [%rd18], 1;
$L__BB37_4:
	ret;

}
	// .globl	_Z21check_slack_conditionPKfS0_S0_Pii
.visible .entry _Z21check_slack_conditionPKfS0_S0_Pii(
	.param .u64 .ptr .align 1 _Z21check_slack_conditionPKfS0_S0_Pii_param_0,
	.param .u64 .ptr .align 1 _Z21check_slack_conditionPKfS0_S0_Pii_param_1,
	.param .u64 .ptr .align 1 _Z21check_slack_conditionPKfS0_S0_Pii_param_2,
	.param .u64 .ptr .align 1 _Z21check_slack_conditionPKfS0_S0_Pii_param_3,
	.param .u32 _Z21check_slack_conditionPKfS0_S0_Pii_param_4
)
{
	.reg .pred 	%p<3>;
	.reg .b32 	%r<13>;
	.reg .b32 	%f<6>;
	.reg .b64 	%rd<15>;

	ld.param.u64 	%rd1, [_Z21check_slack_conditionPKfS0_S0_Pii_param_0];
	ld.param.u64 	%rd2, [_Z21check_slack_conditionPKfS0_S0_Pii_param_1];
	ld.param.u64 	%rd3, [_Z21check_slack_conditionPKfS0_S0_Pii_param_2];
	ld.param.u64 	%rd4, [_Z21check_slack_conditionPKfS0_S0_Pii_param_3];
	ld.param.u32 	%r3, [_Z21check_slack_conditionPKfS0_S0_Pii_param_4];
	mov.u32 	%r4, %ctaid.y;
	mov.u32 	%r5, %ntid.y;
	mov.u32 	%r6, %tid.y;
	mad.lo.s32 	%r1, %r4, %r5, %r6;
	mov.u32 	%r7, %ctaid.x;
	mov.u32 	%r8, %ntid.x;
	mov.u32 	%r9, %tid.x;
	mad.lo.s32 	%r2, %r7, %r8, %r9;
	max.s32 	%r10, %r1, %r2;
	setp.ge.s32 	%p1, %r10, %r3;
	@%p1 bra 	$L__BB38_3;
	cvta.to.global.u64 	%rd5, %rd1;
	cvta.to.global.u64 	%rd6, %rd2;
	cvta.to.global.u64 	%rd7, %rd3;
	mad.lo.s32 	%r11, %r3, %r2, %r1;
	mul.wide.s32 	%rd8, %r11, 4;
	add.s64 	%rd9, %rd5, %rd8;
	ld.global.f32 	%f1, [%rd9];
	mul.wide.u32 	%rd10, %r1, 4;
	add.s64 	%rd11, %rd6, %rd10;
	ld.global.f32 	%f2, [%rd11];
	sub.f32 	%f3, %f1, %f2;
	mul.wide.s32 	%rd12, %r2, 4;
	add.s64 	%rd13, %rd7, %rd12;
	ld.global.f32 	%f4, [%rd13];
	sub.f32 	%f5, %f3, %f4;
	setp.geu.f32 	%p2, %f5, 0fB8D1B717;
	@%p2 bra 	$L__BB38_3;
	cvta.to.global.u64 	%rd14, %rd4;
	atom.global.exch.b32 	%r12, [%rd14], 1;
$L__BB38_3:
	ret;

}
	// .globl	_ZN3cub18CUB_300001_SM_10006detail11EmptyKernelIvEEvv
.visible .entry _ZN3cub18CUB_300001_SM_10006detail11EmptyKernelIvEEvv()
{


	ret;

}


// ===== COMPILED SASS (sm_100) =====

	.target	sm_100

	.elftype	@"ET_EXEC"


//--------------------- .note.nv.tkinfo           --------------------------
	.section	.note.nv.tkinfo,"",@"SHT_NOTE"
	.sectionflags	@"SHF_NOTE_NV_TKINFO"
	.tkinfo
        /*0018*/ 	.word	0x00000002
        /*0030*/ 	.string	""
        /*0030*/ 	.string	"ptxas"
        /*0030*/ 	.string	"Cuda compilation tools, release 13.0, V13.0.88"
        /*0030*/ 	.string	"Build cuda_13.0.r13.0/compiler.36424714_0"
        /*0030*/ 	.string	"-arch sm_100 -m 64 "



//--------------------- .note.nv.cuinfo           --------------------------
	.section	.note.nv.cuinfo,"",@"SHT_NOTE"
	.sectionflags	@"SHF_NOTE_NV_CUINFO"
        /*0018*/ 	.short	0x0002
        /*001a*/ 	.short	0x0064
        /*001c*/ 	.short	0x0082
	.zero		2


//--------------------- .nv.info                  --------------------------
	.section	.nv.info,"",@"SHT_CUDA_INFO"
	.align	4


	//----- nvinfo : EIATTR_REGCOUNT
	.align		4
        /*0000*/ 	.byte	0x04, 0x2f
        /*0002*/ 	.short	(.L_54 - .L_53)
	.align		4
.L_53:
        /*0004*/ 	.word	index@(_Z20selectZerosEfficientPKfPiS1_i)
        /*0008*/ 	.word	0x0000000d


	//----- nvinfo : EIATTR_FRAME_SIZE
	.align		4
.L_54:
        /*000c*/ 	.byte	0x04, 0x11
        /*000e*/ 	.short	(.L_56 - .L_55)
	.align		4
.L_55:
        /*0010*/ 	.word	index@(_Z20selectZerosEfficientPKfPiS1_i)
        /*0014*/ 	.word	0x00000000


	//----- nvinfo : EIATTR_REGCOUNT
	.align		4
.L_56:
        /*0018*/ 	.byte	0x04, 0x2f
        /*001a*/ 	.short	(.L_58 - .L_57)
	.align		4
.L_57:
        /*001c*/ 	.word	index@(_Z9compute_BPKfS0_S0_Pfi)
        /*0020*/ 	.word	0x0000000e


	//----- nvinfo : EIATTR_FRAME_SIZE
	.align		4
.L_58:
        /*0024*/ 	.byte	0x04, 0x11
        /*0026*/ 	.short	(.L_60 - .L_59)
	.align		4
.L_59:
        /*0028*/ 	.word	index@(_Z9compute_BPKfS0_S0_Pfi)
        /*002c*/ 	.word	0x00000000


	//----- nvinfo : EIATTR_REGCOUNT
	.align		4
.L_60:
        /*0030*/ 	.byte	0x04, 0x2f
        /*0032*/ 	.short	(.L_62 - .L_61)
	.align		4
.L_61:
        /*0034*/ 	.word	index@(_Z11find_argminPKfPiPfi)
        /*0038*/ 	.word	0x0000000e


	//----- nvinfo : EIATTR_FRAME_SIZE
	.align		4
.L_62:
        /*003c*/ 	.byte	0x04, 0x11
        /*003e*/ 	.short	(.L_64 - .L_63)
	.align		4
.L_63:
        /*0040*/ 	.word	index@(_Z11find_argminPKfPiPfi)
        /*0044*/ 	.word	0x00000000


	//----- nvinfo : EIATTR_REGCOUNT
	.align		4
.L_64:
        /*0048*/ 	.byte	0x04, 0x2f
        /*004a*/ 	.short	(.L_66 - .L_65)
	.align		4
.L_65:
        /*004c*/ 	.word	index@(_Z16solve_1bc_kerneliPKiPiS1_PKfS1_S1_)
        /*0050*/ 	.word	0x00000010


	//----- nvinfo : EIATTR_FRAME_SIZE
	.align		4
.L_66:
        /*0054*/ 	.byte	0x04, 0x11
        /*0056*/ 	.short	(.L_68 - .L_67)
	.align		4
.L_67:
        /*0058*/ 	.word	index@(_Z16solve_1bc_kerneliPKiPiS1_PKfS1_S1_)
        /*005c*/ 	.word	0x00000000


	//----- nvinfo : EIATTR_REGCOUNT
	.align		4
.L_68:
        /*0060*/ 	.byte	0x04, 0x2f
        /*0062*/ 	.short	(.L_70 - .L_69)
	.align		4
.L_69:
        /*0064*/ 	.word	index@(_Z15set_array_valuePiii)
        /*0068*/ 	.word	0x0000000a


	//----- nvinfo : EIATTR_FRAME_SIZE
	.align		4
.L_70:
        /*006c*/ 	.byte	0x04, 0x11
        /*006e*/ 	.short	(.L_72 - .L_71)
	.align		4
.L_71:
        /*0070*/ 	.word	index@(_Z15set_array_valuePiii)
        /*0074*/ 	.word	0x00000000


	//----- nvinfo : EIATTR_REGCOUNT
	.align		4
.L_72:
        /*0078*/ 	.byte	0x04, 0x2f
        /*007a*/ 	.short	(.L_74 - .L_73)
	.align		4
.L_73:
        /*007c*/ 	.word	index@(_Z12update_dualsPiS_PfS0_i)
        /*0080*/ 	.word	0x00000010


	//----- nvinfo : EIATTR_FRAME_SIZE
	.align		4
.L_74:
        /*0084*/ 	.byte	0x04, 0x11
        /*0086*/ 	.short	(.L_76 - .L_75)
	.align		4
.L_75:
        /*0088*/ 	.word	index@(_Z12update_dualsPiS_PfS0_i)
        /*008c*/ 	.word	0x00000000


	//----- nvinfo : EIATTR_REGCOUNT
	.align		4
.L_76:
        /*0090*/ 	.byte	0x04, 0x2f
        /*0092*/ 	.short	(.L_78 - .L_77)
	.align		4
.L_77:
        /*0094*/ 	.word	index@(_Z11init_minvalv)
        /*0098*/ 	.word	0x00000008


	//----- nvinfo : EIATTR_FRAME_SIZE
	.align		4
.L_78:
        /*009c*/ 	.byte	0x04, 0x11
        /*009e*/ 	.short	(.L_80 - .L_79)
	.align		4
.L_79:
        /*00a0*/ 	.word	index@(_Z11init_minvalv)
        /*00a4*/ 	.word	0x00000000


	//----- nvinfo : EIATTR_REGCOUNT
	.align		4
.L_80:
        /*00a8*/ 	.byte	0x04, 0x2f
        /*00aa*/ 	.short	(.L_82 - .L_81)
	.align		4
.L_81:
        /*00ac*/ 	.word	index@(_Z18find_most_negativePKfiPiS1_)
        /*00b0*/ 	.word	0x0000000e


	//----- nvinfo : EIATTR_FRAME_SIZE
	.align		4
.L_82:
        /*00b4*/ 	.byte	0x04, 0x11
        /*00b6*/ 	.short	(.L_84 - .L_83)
	.align		4
.L_83:
        /*00b8*/ 	.word	index@(_Z18find_most_negativePKfiPiS1_)
        /*00bc*/ 	.word	0x00000000


	//----- nvinfo : EIATTR_REGCOUNT
	.align		4
.L_84:
        /*00c0*/ 	.byte	0x04, 0x2f
        /*00c2*/ 	.short	(.L_86 - .L_85)
	.align		4
.L_85:
        /*00c4*/ 	.word	index@(_Z23find_min_valid_atomic2dPKfPKiS2_i)
        /*00c8*/ 	.word	0x0000000a


	//----- nvinfo : EIATTR_FRAME_SIZE
	.align		4
.L_86:
        /*00cc*/ 	.byte	0x04, 0x11
        /*00ce*/ 	.short	(.L_88 - .L_87)
	.align		4
.L_87:
        /*00d0*/ 	.word	index@(_Z23find_min_valid_atomic2dPKfPKiS2_i)
        /*00d4*/ 	.word	0x00000000


	//----- nvinfo : EIATTR_REGCOUNT
	.align		4
.L_88:
        /*00d8*/ 	.byte	0x04, 0x2f
        /*00da*/ 	.short	(.L_90 - .L_89)
	.align		4
.L_89:
        /*00dc*/ 	.word	index@(_Z13process_cyclePfS_PiPKiS2_iS0_S0_)
        /*00e0*/ 	.word	0x00000018


	//----- nvinfo : EIATTR_FRAME_SIZE
	.align		4
.L_90:
        /*00e4*/ 	.byte	0x04, 0x11
        /*00e6*/ 	.short	(.L_92 - .L_91)
	.align		4
.L_91:
        /*00e8*/ 	.word	index@(_Z13process_cyclePfS_PiPKiS2_iS0_S0_)
        /*00ec*/ 	.word	0x00000000


	//----- nvinfo : EIATTR_REGCOUNT
	.align		4
.L_92:
        /*00f0*/ 	.byte	0x04, 0x2f
        /*00f2*/ 	.short	(.L_94 - .L_93)
	.align		4
.L_93:
        /*00f4*/ 	.word	index@(_Z8update_VPfS_PiPKiS2_iS0_S0_)
        /*00f8*/ 	.word	0x0000000e


	//----- nvinfo : EIATTR_FRAME_SIZE
	.align		4
.L_94:
        /*00fc*/ 	.byte	0x04, 0x11
        /*00fe*/ 	.short	(.L_96 - .L_95)
	.align		4
.L_95:
        /*0100*/ 	.word	index@(_Z8update_VPfS_PiPKiS2_iS0_S0_)
        /*0104*/ 	.word	0x00000000


	//----- nvinfo : EIATTR_REGCOUNT
	.align		4
.L_96:
        /*0108*/ 	.byte	0x04, 0x2f
        /*010a*/ 	.short	(.L_98 - .L_97)
	.align		4
.L_97:
        /*010c*/ 	.word	index@(_Z12init_mappingPKiS0_PiS1_S1_i)
        /*0110*/ 	.word	0x00000012


	//----- nvinfo : EIATTR_FRAME_SIZE
	.align		4
.L_98:
        /*0114*/ 	.byte	0x04, 0x11
        /*0116*/ 	.short	(.L_100 - .L_99)
	.align		4
.L_99:
        /*0118*/ 	.word	index@(_Z12init_mappingPKiS0_PiS1_S1_i)
        /*011c*/ 	.word	0x00000000


	//----- nvinfo : EIATTR_REGCOUNT
	.align		4
.L_100:
        /*0120*/ 	.byte	0x04, 0x2f
        /*0122*/ 	.short	(.L_102 - .L_101)
	.align		4
.L_101:
        /*0124*/ 	.word	index@(_Z18pointer_jump_cyclePiS_S_i)
        /*0128*/ 	.word	0x0000001e


	//----- nvinfo : EIATTR_FRAME_SIZE
	.align		4
.L_102:
        /*012c*/ 	.byte	0x04, 0x11
        /*012e*/ 	.short	(.L_104 - .L_103)
	.align		4
.L_103:
        /*0130*/ 	.word	index@(_Z18pointer_jump_cyclePiS_S_i)
        /*0134*/ 	.word	0x00000000


	//----- nvinfo : EIATTR_REGCOUNT
	.align		4
.L_104:
        /*0138*/ 	.byte	0x04, 0x2f
        /*013a*/ 	.short	(.L_106 - .L_105)
	.align		4
.L_105:
        /*013c*/ 	.word	index@(_Z9update_dXPKiS0_S0_Pii)
        /*0140*/ 	.word	0x0000000a


	//----- nvinfo : EIATTR_FRAME_SIZE
	.align		4
.L_106:
        /*0144*/ 	.byte	0x04, 0x11
        /*0146*/ 	.short	(.L_108 - .L_107)
	.align		4
.L_107:
        /*0148*/ 	.word	index@(_Z9update_dXPKiS0_S0_Pii)
        /*014c*/ 	.word	0x00000000


	//----- nvinfo : EIATTR_REGCOUNT
	.align		4
.L_108:
        /*0150*/ 	.byte	0x04, 0x2f
        /*0152*/ 	.short	(.L_110 - .L_109)
	.align		4
.L_109:
        /*0154*/ 	.word	index@(_Z16finalize_epsilonPKfiPiS1_)
        /*0158*/ 	.word	0x0000000e


	//----- nvinfo : EIATTR_FRAME_SIZE
	.align		4
.L_110:
        /*015c*/ 	.byte	0x04, 0x11
        /*015e*/ 	.short	(.L_112 - .L_111)
	.align		4
.L_111:
        /*0160*/ 	.word	index@(_Z16finalize_epsilonPKfiPiS1_)
        /*0164*/ 	.word	0x00000000


	//----- nvinfo : EIATTR_REGCOUNT
	.align		4
.L_112:
        /*0168*/ 	.byte	0x04, 0x2f
        /*016a*/ 	.short	(.L_114 - .L_113)
	.align		4
.L_113:
        /*016c*/ 	.word	index@(_Z8update_QPiPKiS1_)
        /*0170*/ 	.word	0x0000000a


	//----- nvinfo : EIATTR_FRAME_SIZE
	.align		4
.L_114:
        /*0174*/ 	.byte	0x04, 0x11
        /*0176*/ 	.short	(.L_116 - .L_115)
	.align		4
.L_115:
        /*0178*/ 	.word	index@(_Z8update_QPiPKiS1_)
        /*017c*/ 	.word	0x00000000


	//----- nvinfo : EIATTR_REGCOUNT
	.align		4
.L_116:
        /*0180*/ 	.byte	0x04, 0x2f
        /*0182*/ 	.short	(.L_118 - .L_117)
	.align		4
.L_117:
        /*0184*/ 	.word	index@(_Z9update_RQPiS_PKiS1_S_)
        /*0188*/ 	.word	0x00000010


	//----- nvinfo : EIATTR_FRAME_SIZE
	.align		4
.L_118:
        /*018c*/ 	.byte	0x04, 0x11
        /*018e*/ 	.short	(.L_120 - .L_119)
	.align		4
.L_119:
        /*0190*/ 	.word	index@(_Z9update_RQPiS_PKiS1_S_)
        /*0194*/ 	.word	0x00000000


	//----- nvinfo : EIATTR_REGCOUNT
	.align		4
.L_120:
        /*0198*/ 	.byte	0x04, 0x2f
        /*019a*/ 	.short	(.L_122 - .L_121)
	.align		4
.L_121:
        /*019c*/ 	.word	index@(_Z15reset_d_changedv)
        /*01a0*/ 	.word	0x00000006


	//----- nvinfo : EIATTR_FRAME_SIZE
	.align		4
.L_122:
        /*01a4*/ 	.byte	0x04, 0x11
        /*01a6*/ 	.short	(.L_124 - .L_123)
	.align		4
.L_123:
        /*01a8*/ 	.word	index@(_Z15reset_d_changedv)
        /*01ac*/ 	.word	0x00000000


	//----- nvinfo : EIATTR_REGCOUNT
	.align		4
.L_124:
        /*01b0*/ 	.byte	0x04, 0x2f
        /*01b2*/ 	.short	(.L_126 - .L_125)
	.align		4
.L_125:
        /*01b4*/ 	.word	index@(_Z8check_RkPKiS0_S0_i)
        /*01b8*/ 	.word	0x0000000c


	//----- nvinfo : EIATTR_FRAME_SIZE
	.align		4
.L_126:
        /*01bc*/ 	.byte	0x04, 0x11
        /*01be*/ 	.short	(.L_128 - .L_127)
	.align		4
.L_127:
        /*01c0*/ 	.word	index@(_Z8check_RkPKiS0_S0_i)
        /*01c4*/ 	.word	0x00000000


	//----- nvinfo : EIATTR_REGCOUNT
	.align		4
.L_128:
        /*01c8*/ 	.byte	0x04, 0x2f
        /*01ca*/ 	.short	(.L_130 - .L_129)
	.align		4
.L_129:
        /*01cc*/ 	.word	index@(_Z9check_bklPKfPKiS2_i)
        /*01d0*/ 	.word	0x0000000e


	//----- nvinfo : EIATTR_FRAME_SIZE
	.align		4
.L_130:
        /*01d4*/ 	.byte	0x04, 0x11
        /*01d6*/ 	.short	(.L_132 - .L_131)
	.align		4
.L_131:
        /*01d8*/ 	.word	index@(_Z9check_bklPKfPKiS2_i)
        /*01dc*/ 	.word	0x00000000


	//----- nvinfo : EIATTR_REGCOUNT
	.align		4
.L_132:
        /*01e0*/ 	.byte	0x04, 0x2f
        /*01e2*/ 	.short	(.L_134 - .L_133)
	.align		4
.L_133:
        /*01e4*/ 	.word	index@(_Z13reset_d_foundv)
        /*01e8*/ 	.word	0x00000006


	//----- nvinfo : EIATTR_FRAME_SIZE
	.align		4
.L_134:
        /*01ec*/ 	.byte	0x04, 0x11
        /*01ee*/ 	.short	(.L_136 - .L_135)
	.align		4
.L_135:
        /*01f0*/ 	.word	index@(_Z13reset_d_foundv)
        /*01f4*/ 	.word	0x00000000


	//----- nvinfo : EIATTR_REGCOUNT
	.align		4
.L_136:
        /*01f8*/ 	.byte	0x04, 0x2f
        /*01fa*/ 	.short	(.L_138 - .L_137)
	.align		4
.L_137:
        /*01fc*/ 	.word	index@(_Z18reset_device_flagsv)
        /*0200*/ 	.word	0x00000010


	//----- nvinfo : EIATTR_FRAME_SIZE
	.align		4
.L_138:
        /*0204*/ 	.byte	0x04, 0x11
        /*0206*/ 	.short	(.L_140 - .L_139)
	.align		4
.L_139:
        /*0208*/ 	.word	index@(_Z18reset_device_flagsv)
        /*020c*/ 	.word	0x00000000


	//----- nvinfo : EIATTR_REGCOUNT
	.align		4
.L_140:
        /*0210*/ 	.byte	0x04, 0x2f
        /*0212*/ 	.short	(.L_142 - .L_141)
	.align		4
.L_141:
        /*0214*/ 	.word	index@(_Z18count_done_entriesiPKf)
        /*0218*/ 	.word	0x00000008


	//----- nvinfo : EIATTR_FRAME_SIZE
	.align		4
.L_142:
        /*021c*/ 	.byte	0x04, 0x11
        /*021e*/ 	.short	(.L_144 - .L_143)
	.align		4
.L_143:
        /*0220*/ 	.word	index@(_Z18count_done_entriesiPKf)
        /*0224*/ 	.word	0x00000000


	//----- nvinfo : EIATTR_REGCOUNT
	.align		4
.L_144:
        /*0228*/ 	.byte	0x04, 0x2f
        /*022a*/ 	.short	(.L_146 - .L_145)
	.align		4
.L_145:
        /*022c*/ 	.word	index@(_Z21solve_1bc_kernel_fulliPKiS0_PKfPiS3_)
        /*0230*/ 	.word	0x0000001a


	//----- nvinfo : EIATTR_FRAME_SIZE
	.align		4
.L_146:
        /*0234*/ 	.byte	0x04, 0x11
        /*0236*/ 	.short	(.L_148 - .L_147)
	.align		4
.L_147:
        /*0238*/ 	.word	index@(_Z21solve_1bc_kernel_fulliPKiS0_PKfPiS3_)
        /*023c*/ 	.word	0x00000000


	//----- nvinfo : EIATTR_REGCOUNT
	.align		4
.L_148:
        /*0240*/ 	.byte	0x04, 0x2f
        /*0242*/ 	.short	(.L_150 - .L_149)
	.align		4
.L_149:
        /*0244*/ 	.word	index@(_Z30collectZeroIndicesSingleKernelPKfiPiS1_S1_S1_)
        /*0248*/ 	.word	0x00000018


	//----- nvinfo : EIATTR_FRAME_SIZE
	.align		4
.L_150:
        /*024c*/ 	.byte	0x04, 0x11
        /*024e*/ 	.short	(.L_152 - .L_151)
	.align		4
.L_151:
        /*0250*/ 	.word	index@(_Z30collectZeroIndicesSingleKernelPKfiPiS1_S1_S1_)
        /*0254*/ 	.word	0x00000000


	//----- nvinfo : EIATTR_REGCOUNT
	.align		4
.L_152:
        /*0258*/ 	.byte	0x04, 0x2f
        /*025a*/ 	.short	(.L_154 - .L_153)
	.align		4
.L_153:
        /*025c*/ 	.word	index@(_Z18compute_col_to_rowiPKiPi)
        /*0260*/ 	.word	0x0000000a


	//----- nvinfo : EIATTR_FRAME_SIZE
	.align		4
.L_154:
        /*0264*/ 	.byte	0x04, 0x11
        /*0266*/ 	.short	(.L_156 - .L_155)
	.align		4
.L_155:
        /*0268*/ 	.word	index@(_Z18compute_col_to_rowiPKiPi)
        /*026c*/ 	.word	0x00000000


	//----- nvinfo : EIATTR_REGCOUNT
	.align		4
.L_156:
        /*0270*/ 	.byte	0x04, 0x2f
        /*0272*/ 	.short	(.L_158 - .L_157)
	.align		4
.L_157:
        /*0274*/ 	.word	index@(_Z34solve_1bc_rowseq_async_parallel_nbiPKiS0_S0_S0_S0_PiS1_S1_)
        /*0278*/ 	.word	0x00000020


	//----- nvinfo : EIATTR_FRAME_SIZE
	.align		4
.L_158:
        /*027c*/ 	.byte	0x04, 0x11
        /*027e*/ 	.short	(.L_160 - .L_159)
	.align		4
.L_159:
        /*0280*/ 	.word	index@(_Z34solve_1bc_rowseq_async_parallel_nbiPKiS0_S0_S0_S0_PiS1_S1_)
        /*0284*/ 	.word	0x00000000


	//----- nvinfo : EIATTR_REGCOUNT
	.align		4
.L_160:
        /*0288*/ 	.byte	0x04, 0x2f
        /*028a*/ 	.short	(.L_162 - .L_161)
	.align		4
.L_161:
        /*028c*/ 	.word	index@(_Z34solve_1bc_rowseq_async_parallel_sbiPKiS0_S0_S0_S0_PiS1_)
        /*0290*/ 	.word	0x00000020


	//----- nvinfo : EIATTR_FRAME_SIZE
	.align		4
.L_162:
        /*0294*/ 	.byte	0x04, 0x11
        /*0296*/ 	.short	(.L_164 - .L_163)
	.align		4
.L_163:
        /*0298*/ 	.word	index@(_Z34solve_1bc_rowseq_async_parallel_sbiPKiS0_S0_S0_S0_PiS1_)
        /*029c*/ 	.word	0x00000000


	//----- nvinfo : EIATTR_REGCOUNT
	.align		4
.L_164:
        /*02a0*/ 	.byte	0x04, 0x2f
        /*02a2*/ 	.short	(.L_166 - .L_165)
	.align		4
.L_165:
        /*02a4*/ 	.word	index@(_Z35solve_1bc_rowseq_async_parallel_sbaiPKiS0_S0_S0_S0_PiS1_)
        /*02a8*/ 	.word	0x0000001e


	//----- nvinfo : EIATTR_FRAME_SIZE
	.align		4
.L_166:
        /*02ac*/ 	.byte	0x04, 0x11
        /*02ae*/ 	.short	(.L_168 - .L_167)
	.align		4
.L_167:
        /*02b0*/ 	.word	index@(_Z35solve_1bc_rowseq_async_parallel_sbaiPKiS0_S0_S0_S0_PiS1_)
        /*02b4*/ 	.word	0x00000000


	//----- nvinfo : EIATTR_REGCOUNT
	.align		4
.L_168:
        /*02b8*/ 	.byte	0x04, 0x2f
        /*02ba*/ 	.short	(.L_170 - .L_169)
	.align		4
.L_169:
        /*02bc*/ 	.word	index@(_Z34solve_1bc_rowseq_async_parallel_cgiPKiS0_S0_S0_S0_PiS1_)
        /*02c0*/ 	.word	0x0000001e


	//----- nvinfo : EIATTR_FRAME_SIZE
	.align		4
.L_170:
        /*02c4*/ 	.byte	0x04, 0x11
        /*02c6*/ 	.short	(.L_172 - .L_171)
	.align		4
.L_171:
        /*02c8*/ 	.word	index@(_Z34solve_1bc_rowseq_async_parallel_cgiPKiS0_S0_S0_S0_PiS1_)
        /*02cc*/ 	.word	0x00000000


	//----- nvinfo : EIATTR_REGCOUNT
	.align		4
.L_172:
        /*02d0*/ 	.byte	0x04, 0x2f
        /*02d2*/ 	.short	(.L_174 - .L_173)
	.align		4
.L_173:
        /*02d4*/ 	.word	index@(_Z27collectZeroIndicesSharedMemPKfiPiS1_S1_)
        /*02d8*/ 	.word	0x00000012


	//----- nvinfo : EIATTR_FRAME_SIZE
	.align		4
.L_174:
        /*02dc*/ 	.byte	0x04, 0x11
        /*02de*/ 	.short	(.L_176 - .L_175)
	.align		4
.L_175:
        /*02e0*/ 	.word	index@(_Z27collectZeroIndicesSharedMemPKfiPiS1_S1_)
        /*02e4*/ 	.word	0x00000000


	//----- nvinfo : EIATTR_REGCOUNT
	.align		4
.L_176:
        /*02e8*/ 	.byte	0x04, 0x2f
        /*02ea*/ 	.short	(.L_178 - .L_177)
	.align		4
.L_177:
        /*02ec*/ 	.word	index@(_Z29identify_and_flip_singleblockPKiS0_PiiS0_S0_S1_S1_PhS2_S2_S2_)
        /*02f0*/ 	.word	0x00000028


	//----- nvinfo : EIATTR_FRAME_SIZE
	.align		4
.L_178:
        /*02f4*/ 	.byte	0x04, 0x11
        /*02f6*/ 	.short	(.L_180 - .L_179)
	.align		4
.L_179:
        /*02f8*/ 	.word	index@(_Z29identify_and_flip_singleblockPKiS0_PiiS0_S0_S1_S1_PhS2_S2_S2_)
        /*02fc*/ 	.word	0x00000000


	//----- nvinfo : EIATTR_REGCOUNT
	.align		4
.L_180:
        /*0300*/ 	.byte	0x04, 0x2f
        /*0302*/ 	.short	(.L_182 - .L_181)
	.align		4
.L_181:
        /*0304*/ 	.word	index@(_Z27solve_1bc_persistent_globaliPKiPiS1_PKfS1_S1_)
        /*0308*/ 	.word	0x00000020


	//----- nvinfo : EIATTR_FRAME_SIZE
	.align		4
.L_182:
        /*030c*/ 	.byte	0x04, 0x11
        /*030e*/ 	.short	(.L_184 - .L_183)
	.align		4
.L_183:
        /*0310*/ 	.word	index@(_Z27solve_1bc_persistent_globaliPKiPiS1_PKfS1_S1_)
        /*0314*/ 	.word	0x00000000


	//----- nvinfo : EIATTR_REGCOUNT
	.align		4
.L_184:
        /*0318*/ 	.byte	0x04, 0x2f
        /*031a*/ 	.short	(.L_186 - .L_185)
	.align		4
.L_185:
        /*031c*/ 	.word	index@(_Z27solve_1bc_persistent_3xslowiPKiPiS1_PKfS1_S1_S1_S1_)
        /*0320*/ 	.word	0x00000028


	//----- nvinfo : EIATTR_FRAME_SIZE
	.align		4
.L_186:
        /*0324*/ 	.byte	0x04, 0x11
        /*0326*/ 	.short	(.L_188 - .L_187)
	.align		4
.L_187:
        /*0328*/ 	.word	index@($__internal_0_$__cuda_sm20_div_s64)
        /*032c*/ 	.word	0x00000000


	//----- nvinfo : EIATTR_FRAME_SIZE
	.align		4
.L_188:
        /*0330*/ 	.byte	0x04, 0x11
        /*0332*/ 	.short	(.L_190 - .L_189)
	.align		4
.L_189:
        /*0334*/ 	.word	index@(_Z27solve_1bc_persistent_3xslowiPKiPiS1_PKfS1_S1_S1_S1_)
        /*0338*/ 	.word	0x00000000


	//----- nvinfo : EIATTR_REGCOUNT
	.align		4
.L_190:
        /*033c*/ 	.byte	0x04, 0x2f
        /*033e*/ 	.short	(.L_192 - .L_191)
	.align		4
.L_191:
        /*0340*/ 	.word	index@(_Z12select_zerosPKfiPiS1_)
        /*0344*/ 	.word	0x0000000d


	//----- nvinfo : EIATTR_FRAME_SIZE
	.align		4
.L_192:
        /*0348*/ 	.byte	0x04, 0x11
        /*034a*/ 	.short	(.L_194 - .L_193)
	.align		4
.L_193:
        /*034c*/ 	.word	index@(_Z12select_zerosPKfiPiS1_)
        /*0350*/ 	.word	0x00000000


	//----- nvinfo : EIATTR_REGCOUNT
	.align		4
.L_194:
        /*0354*/ 	.byte	0x04, 0x2f
        /*0356*/ 	.short	(.L_196 - .L_195)
	.align		4
.L_195:
        /*0358*/ 	.word	index@(_Z27solve_1bc_sparse_indices_1DiPKiS0_S0_PiS1_PKfS1_S1_)
        /*035c*/ 	.word	0x0000001e


	//----- nvinfo : EIATTR_FRAME_SIZE
	.align		4
.L_196:
        /*0360*/ 	.byte	0x04, 0x11
        /*0362*/ 	.short	(.L_198 - .L_197)
	.align		4
.L_197:
        /*0364*/ 	.word	index@(_Z27solve_1bc_sparse_indices_1DiPKiS0_S0_PiS1_PKfS1_S1_)
        /*0368*/ 	.word	0x00000000


	//----- nvinfo : EIATTR_REGCOUNT
	.align		4
.L_198:
        /*036c*/ 	.byte	0x04, 0x2f
        /*036e*/ 	.short	(.L_200 - .L_199)
	.align		4
.L_199:
        /*0370*/ 	.word	index@(_Z29solve_1bc_sparse_single_blockiPKiS0_S0_PiS1_PKfS1_S1_)
        /*0374*/ 	.word	0x00000019


	//----- nvinfo : EIATTR_FRAME_SIZE
	.align		4
.L_200:
        /*0378*/ 	.byte	0x04, 0x11
        /*037a*/ 	.short	(.L_202 - .L_201)
	.align		4
.L_201:
        /*037c*/ 	.word	index@(_Z29solve_1bc_sparse_single_blockiPKiS0_S0_PiS1_PKfS1_S1_)
        /*0380*/ 	.word	0x00000000


	//----- nvinfo : EIATTR_REGCOUNT
	.align		4
.L_202:
        /*0384*/ 	.byte	0x04, 0x2f
        /*0386*/ 	.short	(.L_204 - .L_203)
	.align		4
.L_203:
        /*0388*/ 	.word	index@(_Z24check_feasible_conditionPKfPKiS0_S0_Pii)
        /*038c*/ 	.word	0x0000000e


	//----- nvinfo : EIATTR_FRAME_SIZE
	.align		4
.L_204:
        /*0390*/ 	.byte	0x04, 0x11
        /*0392*/ 	.short	(.L_206 - .L_205)
	.align		4
.L_205:
        /*0394*/ 	.word	index@(_Z24check_feasible_conditionPKfPKiS0_S0_Pii)
        /*0398*/ 	.word	0x00000000


	//----- nvinfo : EIATTR_REGCOUNT
	.align		4
.L_206:
        /*039c*/ 	.byte	0x04, 0x2f
        /*039e*/ 	.short	(.L_208 - .L_207)
	.align		4
.L_207:
        /*03a0*/ 	.word	index@(_Z21check_slack_conditionPKfS0_S0_Pii)
        /*03a4*/ 	.word	0x0000000e


	//----- nvinfo : EIATTR_FRAME_SIZE
	.align		4
.L_208:
        /*03a8*/ 	.byte	0x04, 0x11
        /*03aa*/ 	.short	(.L_210 - .L_209)
	.align		4
.L_209:
        /*03ac*/ 	.word	index@(_Z21check_slack_conditionPKfS0_S0_Pii)
        /*03b0*/ 	.word	0x00000000


	//----- nvinfo : EIATTR_REGCOUNT
	.align		4
.L_210:
        /*03b4*/ 	.byte	0x04, 0x2f
        /*03b6*/ 	.short	(.L_212 - .L_211)
	.align		4
.L_211:
        /*03b8*/ 	.word	index@(_ZN3cub18CUB_300001_SM_10006detail11EmptyKernelIvEEvv)
        /*03bc*/ 	.word	0x00000004


	//----- nvinfo : EIATTR_FRAME_SIZE
	.align		4
.L_212:
        /*03c0*/ 	.byte	0x04, 0x11
        /*03c2*/ 	.short	(.L_214 - .L_213)
	.align		4
.L_213:
        /*03c4*/ 	.word	index@(_ZN3cub18CUB_300001_SM_10006detail11EmptyKernelIvEEvv)
        /*03c8*/ 	.word	0x00000000


	//----- nvinfo : EIATTR_MIN_STACK_SIZE
	.align		4
.L_214:
        /*03cc*/ 	.byte	0x04, 0x12
        /*03ce*/ 	.short	(.L_216 - .L_215)
	.align		4
.L_215:
        /*03d0*/ 	.word	index@(_ZN3cub18CUB_300001_SM_10006detail11EmptyKernelIvEEvv)
        /*03d4*/ 	.word	0x00000000


	//----- nvinfo : EIATTR_MIN_STACK_SIZE
	.align		4
.L_216:
        /*03d8*/ 	.byte	0x04, 0x12
        /*03da*/ 	.short	(.L_218 - .L_217)
	.align		4
.L_217:
        /*03dc*/ 	.word	index@(_Z21check_slack_conditionPKfS0_S0_Pii)
        /*03e0*/ 	.word	0x00000000


	//----- nvinfo : EIATTR_MIN_STACK_SIZE
	.align		4
.L_218:
        /*03e4*/ 	.byte	0x04, 0x12
        /*03e6*/ 	.short	(.L_220 - .L_219)
	.align		4
.L_219:
        /*03e8*/ 	.word	index@(_Z24check_feasible_conditionPKfPKiS0_S0_Pii)
        /*03ec*/ 	.word	0x00000000


	//----- nvinfo : EIATTR_MIN_STACK_SIZE
	.align		4
.L_220:
        /*03f0*/ 	.byte	0x04, 0x12
        /*03f2*/ 	.short	(.L_222 - .L_221)
	.align		4
.L_221:
        /*03f4*/ 	.word	index@(_Z29solve_1bc_sparse_single_blockiPKiS0_S0_PiS1_PKfS1_S1_)
        /*03f8*/ 	.word	0x00000000


	//----- nvinfo : EIATTR_MIN_STACK_SIZE
	.align		4
.L_222:
        /*03fc*/ 	.byte	0x04, 0x12
        /*03fe*/ 	.short	(.L_224 - .L_223)
	.align		4
.L_223:
        /*0400*/ 	.word	index@(_Z27solve_1bc_sparse_indices_1DiPKiS0_S0_PiS1_PKfS1_S1_)
        /*0404*/ 	.word	0x00000000


	//----- nvinfo : EIATTR_MIN_STACK_SIZE
	.align		4
.L_224:
        /*0408*/ 	.byte	0x04, 0x12
        /*040a*/ 	.short	(.L_226 - .L_225)
	.align		4
.L_225:
        /*040c*/ 	.word	index@(_Z12select_zerosPKfiPiS1_)
        /*0410*/ 	.word	0x00000000


	//----- nvinfo : EIATTR_MIN_STACK_SIZE
	.align		4
.L_226:
        /*0414*/ 	.byte	0x04, 0x12
        /*0416*/ 	.short	(.L_228 - .L_227)
	.align		4
.L_227:
        /*0418*/ 	.word	index@(_Z27solve_1bc_persistent_3xslowiPKiPiS1_PKfS1_S1_S1_S1_)
        /*041c*/ 	.word	0x00000000


	//----- nvinfo : EIATTR_MIN_STACK_SIZE
	.align		4
.L_228:
        /*0420*/ 	.byte	0x04, 0x12
        /*0422*/ 	.short	(.L_230 - .L_229)
	.align		4
.L_229:
        /*0424*/ 	.word	index@(_Z27solve_1bc_persistent_globaliPKiPiS1_PKfS1_S1_)
        /*0428*/ 	.word	0x00000000


	//----- nvinfo : EIATTR_MIN_STACK_SIZE
	.align		4
.L_230:
        /*042c*/ 	.byte	0x04, 0x12
        /*042e*/ 	.short	(.L_232 - .L_231)
	.align		4
.L_231:
        /*0430*/ 	.word	index@(_Z29identify_and_flip_singleblockPKiS0_PiiS0_S0_S1_S1_PhS2_S2_S2_)
        /*0434*/ 	.word	0x00000000


	//----- nvinfo : EIATTR_MIN_STACK_SIZE
	.align		4
.L_232:
        /*0438*/ 	.byte	0x04, 0x12
        /*043a*/ 	.short	(.L_234 - .L_233)
	.align		4
.L_233:
        /*043c*/ 	.word	index@(_Z27collectZeroIndicesSharedMemPKfiPiS1_S1_)
        /*0440*/ 	.word	0x00000000


	//----- nvinfo : EIATTR_MIN_STACK_SIZE
	.align		4
.L_234:
        /*0444*/ 	.byte	0x04, 0x12
        /*0446*/ 	.short	(.L_236 - .L_235)
	.align		4
.L_235:
        /*0448*/ 	.word	index@(_Z34solve_1bc_rowseq_async_parallel_cgiPKiS0_S0_S0_S0_PiS1_)
        /*044c*/ 	.word	0x00000000


	//----- nvinfo : EIATTR_MIN_STACK_SIZE
	.align		4
.L_236:
        /*0450*/ 	.byte	0x04, 0x12
        /*0452*/ 	.short	(.L_238 - .L_237)
	.align		4
.L_237:
        /*0454*/ 	.word	index@(_Z35solve_1bc_rowseq_async_parallel_sbaiPKiS0_S0_S0_S0_PiS1_)
        /*0458*/ 	.word	0x00000000


	//----- nvinfo : EIATTR_MIN_STACK_SIZE
	.align		4
.L_238:
        /*045c*/ 	.byte	0x04, 0x12
        /*045e*/ 	.short	(.L_240 - .L_239)
	.align		4
.L_239:
        /*0460*/ 	.word	index@(_Z34solve_1bc_rowseq_async_parallel_sbiPKiS0_S0_S0_S0_PiS1_)
        /*0464*/ 	.word	0x00000000


	//----- nvinfo : EIATTR_MIN_STACK_SIZE
	.align		4
.L_240:
        /*0468*/ 	.byte	0x04, 0x12
        /*046a*/ 	.short	(.L_242 - .L_241)
	.align		4
.L_241:
        /*046c*/ 	.word	index@(_Z34solve_1bc_rowseq_async_parallel_nbiPKiS0_S0_S0_S0_PiS1_S1_)
        /*0470*/ 	.word	0x00000000


	//----- nvinfo : EIATTR_MIN_STACK_SIZE
	.align		4
.L_242:
        /*0474*/ 	.byte	0x04, 0x12
        /*0476*/ 	.short	(.L_244 - .L_243)
	.align		4
.L_243:
        /*0478*/ 	.word	index@(_Z18compute_col_to_rowiPKiPi)
        /*047c*/ 	.word	0x00000000


	//----- nvinfo : EIATTR_MIN_STACK_SIZE
	.align		4
.L_244:
        /*0480*/ 	.byte	0x04, 0x12
        /*0482*/ 	.short	(.L_246 - .L_245)
	.align		4
.L_245:
        /*0484*/ 	.word	index@(_Z30collectZeroIndicesSingleKernelPKfiPiS1_S1_S1_)
        /*0488*/ 	.word	0x00000000


	//----- nvinfo : EIATTR_MIN_STACK_SIZE
	.align		4
.L_246:
        /*048c*/ 	.byte	0x04, 0x12
        /*048e*/ 	.short	(.L_248 - .L_247)
	.align		4
.L_247:
        /*0490*/ 	.word	index@(_Z21solve_1bc_kernel_fulliPKiS0_PKfPiS3_)
        /*0494*/ 	.word	0x00000000


	//----- nvinfo : EIATTR_MIN_STACK_SIZE
	.align		4
.L_248:
        /*0498*/ 	.byte	0x04, 0x12
        /*049a*/ 	.short	(.L_250 - .L_249)
	.align		4
.L_249:
        /*049c*/ 	.word	index@(_Z18count_done_entriesiPKf)
        /*04a0*/ 	.word	0x00000000


	//----- nvinfo : EIATTR_MIN_STACK_SIZE
	.align		4
.L_250:
        /*04a4*/ 	.byte	0x04, 0x12
        /*04a6*/ 	.short	(.L_252 - .L_251)
	.align		4
.L_251:
        /*04a8*/ 	.word	index@(_Z18reset_device_flagsv)
        /*04ac*/ 	.word	0x00000000


	//----- nvinfo : EIATTR_MIN_STACK_SIZE
	.align		4
.L_252:
        /*04b0*/ 	.byte	0x04, 0x12
        /*04b2*/ 	.short	(.L_254 - .L_253)
	.align		4
.L_253:
        /*04b4*/ 	.word	index@(_Z13reset_d_foundv)
        /*04b8*/ 	.word	0x00000000


	//----- nvinfo : EIATTR_MIN_STACK_SIZE
	.align		4
.L_254:
        /*04bc*/ 	.byte	0x04, 0x12
        /*04be*/ 	.short	(.L_256 - .L_255)
	.align		4
.L_255:
        /*04c0*/ 	.word	index@(_Z9check_bklPKfPKiS2_i)
        /*04c4*/ 	.word	0x00000000


	//----- nvinfo : EIATTR_MIN_STACK_SIZE
	.align		4
.L_256:
        /*04c8*/ 	.byte	0x04, 0x12
        /*04ca*/ 	.short	(.L_258 - .L_257)
	.align		4
.L_257:
        /*04cc*/ 	.word	index@(_Z8check_RkPKiS0_S0_i)
        /*04d0*/ 	.word	0x00000000


	//----- nvinfo : EIATTR_MIN_STACK_SIZE
	.align		4
.L_258:
        /*04d4*/ 	.byte	0x04, 0x12
        /*04d6*/ 	.short	(.L_260 - .L_259)
	.align		4
.L_259:
        /*04d8*/ 	.word	index@(_Z15reset_d_changedv)
        /*04dc*/ 	.word	0x00000000


	//----- nvinfo : EIATTR_MIN_STACK_SIZE
	.align		4
.L_260:
        /*04e0*/ 	.byte	0x04, 0x12
        /*04e2*/ 	.short	(.L_262 - .L_261)
	.align		4
.L_261:
        /*04e4*/ 	.word	index@(_Z9update_RQPiS_PKiS1_S_)
        /*04e8*/ 	.word	0x00000000


	//----- nvinfo : EIATTR_MIN_STACK_SIZE
	.align		4
.L_262:
        /*04ec*/ 	.byte	0x04, 0x12
        /*04ee*/ 	.short	(.L_264 - .L_263)
	.align		4
.L_263:
        /*04f0*/ 	.word	index@(_Z8update_QPiPKiS1_)
        /*04f4*/ 	.word	0x00000000


	//----- nvinfo : EIATTR_MIN_STACK_SIZE
	.align		4
.L_264:
        /*04f8*/ 	.byte	0x04, 0x12
        /*04fa*/ 	.short	(.L_266 - .L_265)
	.align		4
.L_265:
        /*04fc*/ 	.word	index@(_Z16finalize_epsilonPKfiPiS1_)
        /*0500*/ 	.word	0x00000000


	//----- nvinfo : EIATTR_MIN_STACK_SIZE
	.align		4
.L_266:
        /*0504*/ 	.byte	0x04, 0x12
        /*0506*/ 	.short	(.L_268 - .L_267)
	.align		4
.L_267:
        /*0508*/ 	.word	index@(_Z9update_dXPKiS0_S0_Pii)
        /*050c*/ 	.word	0x00000000


	//----- nvinfo : EIATTR_MIN_STACK_SIZE
	.align		4
.L_268:
        /*0510*/ 	.byte	0x04, 0x12
        /*0512*/ 	.short	(.L_270 - .L_269)
	.align		4
.L_269:
        /*0514*/ 	.word	index@(_Z18pointer_jump_cyclePiS_S_i)
        /*0518*/ 	.word	0x00000000


	//----- nvinfo : EIATTR_MIN_STACK_SIZE
	.align		4
.L_270:
        /*051c*/ 	.byte	0x04, 0x12
        /*051e*/ 	.short	(.L_272 - .L_271)
	.align		4
.L_271:
        /*0520*/ 	.word	index@(_Z12init_mappingPKiS0_PiS1_S1_i)
        /*0524*/ 	.word	0x00000000


	//----- nvinfo : EIATTR_MIN_STACK_SIZE
	.align		4
.L_272:
        /*0528*/ 	.byte	0x04, 0x12
        /*052a*/ 	.short	(.L_274 - .L_273)
	.align		4
.L_273:
        /*052c*/ 	.word	index@(_Z8update_VPfS_PiPKiS2_iS0_S0_)
        /*0530*/ 	.word	0x00000000


	//----- nvinfo : EIATTR_MIN_STACK_SIZE
	.align		4
.L_274:
        /*0534*/ 	.byte	0x04, 0x12
        /*0536*/ 	.short	(.L_276 - .L_275)
	.align		4
.L_275:
        /*0538*/ 	.word	index@(_Z13process_cyclePfS_PiPKiS2_iS0_S0_)
        /*053c*/ 	.word	0x00000000


	//----- nvinfo : EIATTR_MIN_STACK_SIZE
	.align		4
.L_276:
        /*0540*/ 	.byte	0x04, 0x12
        /*0542*/ 	.short	(.L_278 - .L_277)
	.align		4
.L_277:
        /*0544*/ 	.word	index@(_Z23find_min_valid_atomic2dPKfPKiS2_i)
        /*0548*/ 	.word	0x00000000


	//----- nvinfo : EIATTR_MIN_STACK_SIZE
	.align		4
.L_278:
        /*054c*/ 	.byte	0x04, 0x12
        /*054e*/ 	.short	(.L_280 - .L_279)
	.align		4
.L_279:
        /*0550*/ 	.word	index@(_Z18find_most_negativePKfiPiS1_)
        /*0554*/ 	.word	0x00000000


	//----- nvinfo : EIATTR_MIN_STACK_SIZE
	.align		4
.L_280:
        /*0558*/ 	.byte	0x04, 0x12
        /*055a*/ 	.short	(.L_282 - .L_281)
	.align		4
.L_281:
        /*055c*/ 	.word	index@(_Z11init_minvalv)
        /*0560*/ 	.word	0x00000000


	//----- nvinfo : EIATTR_MIN_STACK_SIZE
	.align		4
.L_282:
        /*0564*/ 	.byte	0x04, 0x12
        /*0566*/ 	.short	(.L_284 - .L_283)
	.align		4
.L_283:
        /*0568*/ 	.word	index@(_Z12update_dualsPiS_PfS0_i)
        /*056c*/ 	.word	0x00000000


	//----- nvinfo : EIATTR_MIN_STACK_SIZE
	.align		4
.L_284:
        /*0570*/ 	.byte	0x04, 0x12
        /*0572*/ 	.short	(.L_286 - .L_285)
	.align		4
.L_285:
        /*0574*/ 	.word	index@(_Z15set_array_valuePiii)
        /*0578*/ 	.word	0x00000000


	//----- nvinfo : EIATTR_MIN_STACK_SIZE
	.align		4
.L_286:
        /*057c*/ 	.byte	0x04, 0x12
        /*057e*/ 	.short	(.L_288 - .L_287)
	.align		4
.L_287:
        /*0580*/ 	.word	index@(_Z16solve_1bc_kerneliPKiPiS1_PKfS1_S1_)
        /*0584*/ 	.word	0x00000000


	//----- nvinfo : EIATTR_MIN_STACK_SIZE
	.align		4
.L_288:
        /*0588*/ 	.byte	0x04, 0x12
        /*058a*/ 	.short	(.L_290 - .L_289)
	.align		4
.L_289:
        /*058c*/ 	.word	index@(_Z11find_argminPKfPiPfi)
        /*0590*/ 	.word	0x00000000


	//----- nvinfo : EIATTR_MIN_STACK_SIZE
	.align		4
.L_290:
        /*0594*/ 	.byte	0x04, 0x12
        /*0596*/ 	.short	(.L_292 - .L_291)
	.align		4
.L_291:
        /*0598*/ 	.word	index@(_Z9compute_BPKfS0_S0_Pfi)
        /*059c*/ 	.word	0x00000000


	//----- nvinfo : EIATTR_MIN_STACK_SIZE
	.align		4
.L_292:
        /*05a0*/ 	.byte	0x04, 0x12
        /*05a2*/ 	.short	(.L_294 - .L_293)
	.align		4
.L_293:
        /*05a4*/ 	.word	index@(_Z20selectZerosEfficientPKfPiS1_i)
        /*05a8*/ 	.word	0x00000000
.L_294:


//--------------------- .nv.compat                --------------------------
	.section	.nv.compat,"",@"SHT_CUDA_COMPAT_INFO"
	.align	4
        /*0000*/ 	.byte	0x02, 0x09, 0x00, 0x00, 0x02, 0x02, 0x01, 0x00, 0x02, 0x05, 0x05, 0x00, 0x03, 0x07, 0x01, 0x01
        /*0010*/ 	.byte	0x02, 0x03, 0x00, 0x00, 0x02, 0x06, 0x01, 0x00, 0x04, 0x0b, 0x08, 0x00, 0x01, 0x00, 0x00, 0x00
        /*0020*/ 	.byte	0x00, 0x00, 0x00, 0x00


//--------------------- .nv.info._ZN3cub18CUB_300001_SM_10006detail11EmptyKernelIvEEvv --------------------------
	.section	.nv.info._ZN3cub18CUB_300001_SM_10006detail11EmptyKernelIvEEvv,"",@"SHT_CUDA_INFO"
	.sectionflags	@""
	.align	4


	//----- nvinfo : EIATTR_CUDA_API_VERSION
	.align		4
        /*0000*/ 	.byte	0x04, 0x37
        /*0002*/ 	.short	(.L_296 - .L_295)
.L_295:
        /*0004*/ 	.word	0x00000082


	//----- nvinfo : EIATTR_SPARSE_MMA_MASK
	.align		4
.L_296:
        /*0008*/ 	.byte	0x03, 0x50
        /*000a*/ 	.short	0x0000


	//----- nvinfo : EIATTR_MAXREG_COUNT
	.align		4
        /*000c*/ 	.byte	0x03, 0x1b
        /*000e*/ 	.short	0x00ff


	//----- nvinfo : EIATTR_MERCURY_ISA_VERSION
	.align		4
        /*0010*/ 	.byte	0x03, 0x5f
        /*0012*/ 	.short	0x0101


	//----- nvinfo : EIATTR_VRC_CTA_INIT_COUNT
	.align		4
        /*0014*/ 	.byte	0x02, 0x4a
	.zero		1
	.zero		1


	//----- nvinfo : EIATTR_EXIT_INSTR_OFFSETS
	.align		4
        /*0018*/ 	.byte	0x04, 0x1c
        /*001a*/ 	.short	(.L_298 - .L_297)


	//   ....[0]....
.L_297:
        /*001c*/ 	.word	0x00000010


	//----- nvinfo : EIATTR_SW_WAR
	.align		4
.L_298:
        /*0020*/ 	.byte	0x04, 0x36
        /*0022*/ 	.short	(.L_300 - .L_299)
.L_299:
        /*0024*/ 	.word	0x00000008
.L_300:


//--------------------- .nv.info._Z21check_slack_conditionPKfS0_S0_Pii --------------------------
	.section	.nv.info._Z21check_slack_conditionPKfS0_S0_Pii,"",@"SHT_CUDA_INFO"
	.sectionflags	@""
	.align	4


	//----- nvinfo : EIATTR_CUDA_API_VERSION
	.align		4
        /*0000*/ 	.byte	0x04, 0x37
        /*0002*/ 	.short	(.L_302 - .L_301)
.L_301:
        /*0004*/ 	.word	0x00000082


	//----- nvinfo : EIATTR_KPARAM_INFO
	.align		4
.L_302:
        /*0008*/ 	.byte	0x04, 0x17
        /*000a*/ 	.short	(.L_304 - .L_303)
.L_303:
        /*000c*/ 	.word	0x00000000
        /*0010*/ 	.short	0x0004
        /*0012*/ 	.short	0x0020
        /*0014*/ 	.byte	0x00, 0xf0, 0x11, 0x00


	//----- nvinfo : EIATTR_KPARAM_INFO
	.align		4
.L_304:
        /*0018*/ 	.byte	0x04, 0x17
        /*001a*/ 	.short	(.L_306 - .L_305)
.L_305:
        /*001c*/ 	.word	0x00000000
        /*0020*/ 	.short	0x0003
        /*0022*/ 	.short	0x0018
        /*0024*/ 	.byte	0x00, 0xf5, 0x21, 0x00


	//----- nvinfo : EIATTR_KPARAM_INFO
	.align		4
.L_306:
        /*0028*/ 	.byte	0x04, 0x17
        /*002a*/ 	.short	(.L_308 - .L_307)
.L_307:
        /*002c*/ 	.word	0x00000000
        /*0030*/ 	.short	0x0002
        /*0032*/ 	.short	0x0010
        /*0034*/ 	.byte	0x00, 0xf5, 0x21, 0x00


	//----- nvinfo : EIATTR_KPARAM_INFO
	.align		4
.L_308:
        /*0038*/ 	.byte	0x04, 0x17
        /*003a*/ 	.short	(.L_310 - .L_309)
.L_309:
        /*003c*/ 	.word	0x00000000
        /*0040*/ 	.short	0x0001
        /*0042*/ 	.short	0x0008
        /*0044*/ 	.byte	0x00, 0xf5, 0x21, 0x00


	//----- nvinfo : EIATTR_KPARAM_INFO
	.align		4
.L_310:
        /*0048*/ 	.byte	0x04, 0x17
        /*004a*/ 	.short	(.L_312 - .L_311)
.L_311:
        /*004c*/ 	.word	0x00000000
        /*0050*/ 	.short	0x0000
        /*0052*/ 	.short	0x0000
        /*0054*/ 	.byte	0x00, 0xf5, 0x21, 0x00


	//----- nvinfo : EIATTR_SPARSE_MMA_MASK
	.align		4
.L_312:
        /*0058*/ 	.byte	0x03, 0x50
        /*005a*/ 	.short	0x0000


	//----- nvinfo : EIATTR_MAXREG_COUNT
	.align		4
        /*005c*/ 	.byte	0x03, 0x1b
        /*005e*/ 	.short	0x00ff


	//----- nvinfo : EIATTR_MERCURY_ISA_VERSION
	.align		4
        /*0060*/ 	.byte	0x03, 0x5f
        /*0062*/ 	.short	0x0101


	//----- nvinfo : EIATTR_VRC_CTA_INIT_COUNT
	.align		4
        /*0064*/ 	.byte	0x02, 0x4a
	.zero		1
	.zero		1


	//----- nvinfo : EIATTR_EXIT_INSTR_OFFSETS
	.align		4
        /*0068*/ 	.byte	0x04, 0x1c
        /*006a*/ 	.short	(.L_314 - .L_313)


	//   ....[0]....
.L_313:
        /*006c*/ 	.word	0x000000c0


	//   ....[1]....
        /*0070*/ 	.word	0x000001b0


	//   ....[2]....
        /*0074*/ 	.word	0x000001f0


	//----- nvinfo : EIATTR_CBANK_PARAM_SIZE
	.align		4
.L_314:
        /*0078*/ 	.byte	0x03, 0x19
        /*007a*/ 	.short	0x0024


	//----- nvinfo : EIATTR_PARAM_CBANK
	.align		4
        /*007c*/ 	.byte	0x04, 0x0a
        /*007e*/ 	.short	(.L_316 - .L_315)
	.align		4
.L_315:
        /*0080*/ 	.word	index@(.nv.constant0._Z21check_slack_conditionPKfS0_S0_Pii)
        /*0084*/ 	.short	0x0380
        /*0086*/ 	.short	0x0024


	//----- nvinfo : EIATTR_SW_WAR
	.align		4
.L_316:
        /*0088*/ 	.byte	0x04, 0x36
        /*008a*/ 	.short	(.L_318 - .L_317)
.L_317:
        /*008c*/ 	.word	0x00000008
.L_318:


//--------------------- .nv.info._Z24check_feasible_conditionPKfPKiS0_S0_Pii --------------------------
	.section	.nv.info._Z24check_feasible_conditionPKfPKiS0_S0_Pii,"",@"SHT_CUDA_INFO"
	.sectionflags	@""
	.align	4


	//----- nvinfo : EIATTR_CUDA_API_VERSION
	.align		4
        /*0000*/ 	.byte	0x04, 0x37
        /*0002*/ 	.short	(.L_320 - .L_319)
.L_319:
        /*0004*/ 	.word	0x00000082


	//----- nvinfo : EIATTR_KPARAM_INFO
	.align		4
.L_320:
        /*0008*/ 	.byte	0x04, 0x17
        /*000a*/ 	.short	(.L_322 - .L_321)
.L_321:
        /*000c*/ 	.word	0x00000000
        /*0010*/ 	.short	0x0005
        /*0012*/ 	.short	0x0028
        /*0014*/ 	.byte	0x00, 0xf0, 0x11, 0x00


	//----- nvinfo : EIATTR_KPARAM_INFO
	.align		4
.L_322:
        /*0018*/ 	.byte	0x04, 0x17
        /*001a*/ 	.short	(.L_324 - .L_323)
.L_323:
        /*001c*/ 	.word	0x00000000
        /*0020*/ 	.short	0x0004
        /*0022*/ 	.short	0x0020
        /*0024*/ 	.byte	0x00, 0xf5, 0x21, 0x00


	//----- nvinfo : EIATTR_KPARAM_INFO
	.align		4
.L_324:
        /*0028*/ 	.byte	0x04, 0x17
        /*002a*/ 	.short	(.L_326 - .L_325)
.L_325:
        /*002c*/ 	.word	0x00000000
        /*0030*/ 	.short	0x0003
        /*0032*/ 	.short	0x0018
        /*0034*/ 	.byte	0x00, 0xf5, 0x21, 0x00


	//----- nvinfo : EIATTR_KPARAM_INFO
	.align		4
.L_326:
        /*0038*/ 	.byte	0x04, 0x17
        /*003a*/ 	.short	(.L_328 - .L_327)
.L_327:
        /*003c*/ 	.word	0x00000000
        /*0040*/ 	.short	0x0002
        /*0042*/ 	.short	0x0010
        /*0044*/ 	.byte	0x00, 0xf5, 0x21, 0x00


	//----- nvinfo : EIATTR_KPARAM_INFO
	.align		4
.L_328:
        /*0048*/ 	.byte	0x04, 0x17
        /*004a*/ 	.short	(.L_330 - .L_329)
.L_329:
        /*004c*/ 	.word	0x00000000
        /*0050*/ 	.short	0x0001
        /*0052*/ 	.short	0x0008
        /*0054*/ 	.byte	0x00, 0xf5, 0x21, 0x00


	//----- nvinfo : EIATTR_KPARAM_INFO
	.align		4
.L_330:
        /*0058*/ 	.byte	0x04, 0x17
        /*005a*/ 	.short	(.L_332 - .L_331)
.L_331:
        /*005c*/ 	.word	0x00000000
        /*0060*/ 	.short	0x0000
        /*0062*/ 	.short	0x0000
        /*0064*/ 	.byte	0x00, 0xf5, 0x21, 0x00


	//----- nvinfo : EIATTR_SPARSE_MMA_MASK
	.align		4
.L_332:
        /*0068*/ 	.byte	0x03, 0x50
        /*006a*/ 	.short	0x0000


	//----- nvinfo : EIATTR_MAXREG_COUNT
	.align		4
        /*006c*/ 	.byte	0x03, 0x1b
        /*006e*/ 	.short	0x00ff


	//----- nvinfo : EIATTR_MERCURY_ISA_VERSION
	.align		4
        /*0070*/ 	.byte	0x03, 0x5f
        /*0072*/ 	.short	0x0101


	//----- nvinfo : EIATTR_VRC_CTA_INIT_COUNT
	.align		4
        /*0074*/ 	.byte	0x02, 0x4a
	.zero		1
	.zero		1


	//----- nvinfo : EIATTR_EXIT_INSTR_OFFSETS
	.align		4
        /*0078*/ 	.byte	0x04, 0x1c
        /*007a*/ 	.short	(.L_334 - .L_333)


	//   ....[0]....
.L_333:
        /*007c*/ 	.word	0x000000c0


	//   ....[1]....
        /*0080*/ 	.word	0x00000130


	//   ....[2]....
        /*0084*/ 	.word	0x00000200


	//   ....[3]....
        /*0088*/ 	.word	0x00000240


	//----- nvinfo : EIATTR_CBANK_PARAM_SIZE
	.align		4
.L_334:
        /*008c*/ 	.byte	0x03, 0x19
        /*008e*/ 	.short	0x002c


	//----- nvinfo : EIATTR_PARAM_CBANK
	.align		4
        /*0090*/ 	.byte	0x04, 0x0a
        /*0092*/ 	.short	(.L_336 - .L_335)
	.align		4
.L_335:
        /*0094*/ 	.word	index@(.nv.constant0._Z24check_feasible_conditionPKfPKiS0_S0_Pii)
        /*0098*/ 	.short	0x0380
        /*009a*/ 	.short	0x002c


	//----- nvinfo : EIATTR_SW_WAR
	.align		4
.L_336:
        /*009c*/ 	.byte	0x04, 0x36
        /*009e*/ 	.short	(.L_338 - .L_337)
.L_337:
        /*00a0*/ 	.word	0x00000008
.L_338:


//--------------------- .nv.info._Z29solve_1bc_sparse_single_blockiPKiS0_S0_PiS1_PKfS1_S1_ --------------------------
	.section	.nv.info._Z29solve_1bc_sparse_single_blockiPKiS0_S0_PiS1_PKfS1_S1_,"",@"SHT_CUDA_INFO"
	.sectionflags	@""
	.align	4


	//----- nvinfo : EIATTR_CUDA_API_VERSION
	.align		4
        /*0000*/ 	.byte	0x04, 0x37
        /*0002*/ 	.short	(.L_340 - .L_339)
.L_339:
        /*0004*/ 	.word	0x00000082


	//----- nvinfo : EIATTR_KPARAM_INFO
	.align		4
.L_340:
        /*0008*/ 	.byte	0x04, 0x17
        /*000a*/ 	.short	(.L_342 - .L_341)
.L_341:
        /*000c*/ 	.word	0x00000000
        /*0010*/ 	.short	0x0008
        /*0012*/ 	.short	0x0040
        /*0014*/ 	.byte	0x00, 0xf5, 0x21, 0x00


	//----- nvinfo : EIATTR_KPARAM_INFO
	.align		4
.L_342:
        /*0018*/ 	.byte	0x04, 0x17
        /*001a*/ 	.short	(.L_344 - .L_343)
.L_343:
        /*001c*/ 	.word	0x00000000
        /*0020*/ 	.short	0x0007
        /*0022*/ 	.short	0x0038
        /*0024*/ 	.byte	0x00, 0xf5, 0x21, 0x00


	//----- nvinfo : EIATTR_KPARAM_INFO
	.align		4
.L_344:
        /*0028*/ 	.byte	0x04, 0x17
        /*002a*/ 	.short	(.L_346 - .L_345)
.L_345:
        /*002c*/ 	.word	0x00000000
        /*0030*/ 	.short	0x0006
        /*0032*/ 	.short	0x0030
        /*0034*/ 	.byte	0x00, 0xf5, 0x21, 0x00


	//----- nvinfo : EIATTR_KPARAM_INFO
	.align		4
.L_346:
        /*0038*/ 	.byte	0x04, 0x17
        /*003a*/ 	.short	(.L_348 - .L_347)
.L_347:
        /*003c*/ 	.word	0x00000000
        /*0040*/ 	.short	0x0005
        /*0042*/ 	.short	0x0028
        /*0044*/ 	.byte	0x00, 0xf5, 0x21, 0x00


	//----- nvinfo : EIATTR_KPARAM_INFO
	.align		4
.L_348:
        /*0048*/ 	.byte	0x04, 0x17
        /*004a*/ 	.short	(.L_350 - .L_349)
.L_349:
        /*004c*/ 	.word	0x00000000
        /*0050*/ 	.short	0x0004
        /*0052*/ 	.short	0x0020
        /*0054*/ 	.byte	0x00, 0xf5, 0x21, 0x00


	//----- nvinfo : EIATTR_KPARAM_INFO
	.align		4
.L_350:
        /*0058*/ 	.byte	0x04, 0x17
        /*005a*/ 	.short	(.L_352 - .L_351)
.L_351:
        /*005c*/ 	.word	0x00000000
        /*0060*/ 	.short	0x0003
        /*0062*/ 	.short	0x0018
        /*0064*/ 	.byte	0x00, 0xf5, 0x21, 0x00


	//----- nvinfo : EIATTR_KPARAM_INFO
	.align		4
.L_352:
        /*0068*/ 	.byte	0x04, 0x17
        /*006a*/ 	.short	(.L_354 - .L_353)
.L_353:
        /*006c*/ 	.word	0x00000000
        /*0070*/ 	.short	0x0002
        /*0072*/ 	.short	0x0010
        /*0074*/ 	.byte	0x00, 0xf5, 0x21, 0x00


	//----- nvinfo : EIATTR_KPARAM_INFO
	.align		4
.L_354:
        /*0078*/ 	.byte	0x04, 0x17
        /*007a*/ 	.short	(.L_356 - .L_355)
.L_355:
        /*007c*/ 	.word	0x00000000
        /*0080*/ 	.short	0x0001
        /*0082*/ 	.short	0x0008
        /*0084*/ 	.byte	0x00, 0xf5, 0x21, 0x00


	//----- nvinfo : EIATTR_KPARAM_INFO
	.align		4
.L_356:
        /*0088*/ 	.byte	0x04, 0x17
        /*008a*/ 	.short	(.L_358 - .L_357)
.L_357:
        /*008c*/ 	.word	0x00000000
        /*0090*/ 	.short	0x0000
        /*0092*/ 	.short	0x0000
        /*0094*/ 	.byte	0x00, 0xf0, 0x11, 0x00


	//----- nvinfo : EIATTR_SPARSE_MMA_MASK
	.align		4
.L_358:
        /*0098*/ 	.byte	0x03, 0x50
        /*009a*/ 	.short	0x0000


	//----- nvinfo : EIATTR_MAXREG_COUNT
	.align		4
        /*009c*/ 	.byte	0x03, 0x1b
        /*009e*/ 	.short	0x00ff


	//----- nvinfo : EIATTR_NUM_BARRIERS
	.align		4
        /*00a0*/ 	.byte	0x02, 0x4c
        /*00a2*/ 	.byte	0x01
	.zero		1


	//----- nvinfo : EIATTR_MERCURY_ISA_VERSION
	.align		4
        /*00a4*/ 	.byte	0x03, 0x5f
        /*00a6*/ 	.short	0x0101


	//----- nvinfo : EIATTR_VRC_CTA_INIT_COUNT
	.align		4
        /*00a8*/ 	.byte	0x02, 0x4a
	.zero		1
	.zero		1


	//----- nvinfo : EIATTR_EXIT_INSTR_OFFSETS
	.align		4
        /*00ac*/ 	.byte	0x04, 0x1c
        /*00ae*/ 	.short	(.L_360 - .L_359)


	//   ....[0]....
.L_359:
        /*00b0*/ 	.word	0x00000570


	//----- nvinfo : EIATTR_CRS_STACK_SIZE
	.align		4
.L_360:
        /*00b4*/ 	.byte	0x04, 0x1e
        /*00b6*/ 	.short	(.L_362 - .L_361)
.L_361:
        /*00b8*/ 	.word	0x00000000


	//----- nvinfo : EIATTR_CBANK_PARAM_SIZE
	.align		4
.L_362:
        /*00bc*/ 	.byte	0x03, 0x19
        /*00be*/ 	.short	0x0048


	//----- nvinfo : EIATTR_PARAM_CBANK
	.align		4
        /*00c0*/ 	.byte	0x04, 0x0a
        /*00c2*/ 	.short	(.L_364 - .L_363)
	.align		4
.L_363:
        /*00c4*/ 	.word	index@(.nv.constant0._Z29solve_1bc_sparse_single_blockiPKiS0_S0_PiS1_PKfS1_S1_)
        /*00c8*/ 	.short	0x0380
        /*00ca*/ 	.short	0x0048


	//----- nvinfo : EIATTR_SW_WAR
	.align		4
.L_364:
        /*00cc*/ 	.byte	0x04, 0x36
        /*00ce*/ 	.short	(.L_366 - .L_365)
.L_365:
        /*00d0*/ 	.word	0x00000008
.L_366:


//--------------------- .nv.info._Z27solve_1bc_sparse_indices_1DiPKiS0_S0_PiS1_PKfS1_S1_ --------------------------
	.section	.nv.info._Z27solve_1bc_sparse_indices_1DiPKiS0_S0_PiS1_PKfS1_S1_,"",@"SHT_CUDA_INFO"
	.sectionflags	@""
	.align	4


	//----- nvinfo : EIATTR_CUDA_API_VERSION
	.align		4
        /*0000*/ 	.byte	0x04, 0x37
        /*0002*/ 	.short	(.L_368 - .L_367)
.L_367:
        /*0004*/ 	.word	0x00000082


	//----- nvinfo : EIATTR_KPARAM_INFO
	.align		4
.L_368:
        /*0008*/ 	.byte	0x04, 0x17
        /*000a*/ 	.short	(.L_370 - .L_369)
.L_369:
        /*000c*/ 	.word	0x00000000
        /*0010*/ 	.short	0x0008
        /*0012*/ 	.short	0x0040
        /*0014*/ 	.byte	0x00, 0xf5, 0x21, 0x00


	//----- nvinfo : EIATTR_KPARAM_INFO
	.align		4
.L_370:
        /*0018*/ 	.byte	0x04, 0x17
        /*001a*/ 	.short	(.L_372 - .L_371)
.L_371:
        /*001c*/ 	.word	0x00000000
        /*0020*/ 	.short	0x0007
        /*0022*/ 	.short	0x0038
        /*0024*/ 	.byte	0x00, 0xf5, 0x21, 0x00


	//----- nvinfo : EIATTR_KPARAM_INFO
	.align		4
.L_372:
        /*0028*/ 	.byte	0x04, 0x17
        /*002a*/ 	.short	(.L_374 - .L_373)
.L_373:
        /*002c*/ 	.word	0x00000000
        /*0030*/ 	.short	0x0006
        /*0032*/ 	.short	0x0030
        /*0034*/ 	.byte	0x00, 0xf5, 0x21, 0x00


	//----- nvinfo : EIATTR_KPARAM_INFO
	.align		4
.L_374:
        /*0038*/ 	.byte	0x04, 0x17
        /*003a*/ 	.short	(.L_376 - .L_375)
.L_375:
        /*003c*/ 	.word	0x00000000
        /*0040*/ 	.short	0x0005
        /*0042*/ 	.short	0x0028
        /*0044*/ 	.byte	0x00, 0xf5, 0x21, 0x00


	//----- nvinfo : EIATTR_KPARAM_INFO
	.align		4
.L_376:
        /*0048*/ 	.byte	0x04, 0x17
        /*004a*/ 	.short	(.L_378 - .L_377)
.L_377:
        /*004c*/ 	.word	0x00000000
        /*0050*/ 	.short	0x0004
        /*0052*/ 	.short	0x0020
        /*0054*/ 	.byte	0x00, 0xf5, 0x21, 0x00


	//----- nvinfo : EIATTR_KPARAM_INFO
	.align		4
.L_378:
        /*0058*/ 	.byte	0x04, 0x17
        /*005a*/ 	.short	(.L_380 - .L_379)
.L_379:
        /*005c*/ 	.word	0x00000000
        /*0060*/ 	.short	0x0003
        /*0062*/ 	.short	0x0018
        /*0064*/ 	.byte	0x00, 0xf5, 0x21, 0x00


	//----- nvinfo : EIATTR_KPARAM_INFO
	.align		4
.L_380:
        /*0068*/ 	.byte	0x04, 0x17
        /*006a*/ 	.short	(.L_382 - .L_381)
.L_381:
        /*006c*/ 	.word	0x00000000
        /*0070*/ 	.short	0x0002
        /*0072*/ 	.short	0x0010
        /*0074*/ 	.byte	0x00, 0xf5, 0x21, 0x00


	//----- nvinfo : EIATTR_KPARAM_INFO
	.align		4
.L_382:
        /*0078*/ 	.byte	0x04, 0x17
        /*007a*/ 	.short	(.L_384 - .L_383)
.L_383:
        /*007c*/ 	.word	0x00000000
        /*0080*/ 	.short	0x0001
        /*0082*/ 	.short	0x0008
        /*0084*/ 	.byte	0x00, 0xf5, 0x21, 0x00


	//----- nvinfo : EIATTR_KPARAM_INFO
	.align		4
.L_384:
        /*0088*/ 	.byte	0x04, 0x17
        /*008a*/ 	.short	(.L_386 - .L_385)
.L_385:
        /*008c*/ 	.word	0x00000000
        /*0090*/ 	.short	0x0000
        /*0092*/ 	.short	0x0000
        /*0094*/ 	.byte	0x00, 0xf0, 0x11, 0x00


	//----- nvinfo : EIATTR_SPARSE_MMA_MASK
	.align		4
.L_386:
        /*0098*/ 	.byte	0x03, 0x50
        /*009a*/ 	.short	0x0000


	//----- nvinfo : EIATTR_MAXREG_COUNT
	.align		4
        /*009c*/ 	.byte	0x03, 0x1b
        /*009e*/ 	.short	0x00ff


	//----- nvinfo : EIATTR_NUM_BARRIERS
	.align		4
        /*00a0*/ 	.byte	0x02, 0x4c
        /*00a2*/ 	.byte	0x01
	.zero		1


	//----- nvinfo : EIATTR_MERCURY_ISA_VERSION
	.align		4
        /*00a4*/ 	.byte	0x03, 0x5f
        /*00a6*/ 	.short	0x0101


	//----- nvinfo : EIATTR_INT_WARP_WIDE_INSTR_OFFSETS
	.align		4
        /*00a8*/ 	.byte	0x04, 0x31
        /*00aa*/ 	.short	(.L_388 - .L_387)


	//   ....[0]....
.L_387:
        /*00ac*/ 	.word	0x00000990


	//   ....[1]....
        /*00b0*/ 	.word	0x00000a50


	//   ....[2]....
        /*00b4*/ 	.word	0x00000c00


	//   ....[3]....
        /*00b8*/ 	.word	0x00000cc0


	//----- nvinfo : EIATTR_COOP_GROUP_MASK_REGIDS
	.align		4
.L_388:
        /*00bc*/ 	.byte	0x04, 0x29
        /*00be*/ 	.short	(.L_390 - .L_389)


	//   ....[0]....
.L_389:
        /*00c0*/ 	.word	0xffffffff


	//   ....[1]....
        /*00c4*/ 	.word	0xffffffff


	//   ....[2]....
        /*00c8*/ 	.word	0xffffffff


	//   ....[3]....
        /*00cc*/ 	.word	0xffffffff


	//   ....[4]....
        /*00d0*/ 	.word	0x05000000


	//   ....[5]....
        /*00d4*/ 	.word	0x05000000


	//   ....[6]....
        /*00d8*/ 	.word	0x05000000


	//----- nvinfo : EIATTR_COOP_GROUP_INSTR_OFFSETS
	.align		4
.L_390:
        /*00dc*/ 	.byte	0x04, 0x28
        /*00de*/ 	.short	(.L_392 - .L_391)


	//   ....[0]....
.L_391:
        /*00e0*/ 	.word	0x00000940


	//   ....[1]....
        /*00e4*/ 	.word	0x00000b00


	//   ....[2]....
        /*00e8*/ 	.word	0x00000bc0


	//   ....[3]....
        /*00ec*/ 	.word	0x00000d70


	//   ....[4]....
        /*00f0*/ 	.word	0x00000e40


	//   ....[5]....
        /*00f4*/ 	.word	0x00000ef0


	//   ....[6]....
        /*00f8*/ 	.word	0x00000fa0


	//----- nvinfo : EIATTR_VRC_CTA_INIT_COUNT
	.align		4
.L_392:
        /*00fc*/ 	.byte	0x02, 0x4a
	.zero		1
	.zero		1


	//----- nvinfo : EIATTR_EXIT_INSTR_OFFSETS
	.align		4
        /*0100*/ 	.byte	0x04, 0x1c
        /*0102*/ 	.short	(.L_394 - .L_393)


	//   ....[0]....
.L_393:
        /*0104*/ 	.word	0x00000dc0


	//----- nvinfo : EIATTR_CRS_STACK_SIZE
	.align		4
.L_394:
        /*0108*/ 	.byte	0x04, 0x1e
        /*010a*/ 	.short	(.L_396 - .L_395)
.L_395:
        /*010c*/ 	.word	0x00000000


	//----- nvinfo : EIATTR_CBANK_PARAM_SIZE
	.align		4
.L_396:
        /*0110*/ 	.byte	0x03, 0x19
        /*0112*/ 	.short	0x0048


	//----- nvinfo : EIATTR_PARAM_CBANK
	.align		4
        /*0114*/ 	.byte	0x04, 0x0a
        /*0116*/ 	.short	(.L_398 - .L_397)
	.align		4
.L_397:
        /*0118*/ 	.word	index@(.nv.constant0._Z27solve_1bc_sparse_indices_1DiPKiS0_S0_PiS1_PKfS1_S1_)
        /*011c*/ 	.short	0x0380
        /*011e*/ 	.short	0x0048


	//----- nvinfo : EIATTR_SW_WAR
	.align		4
.L_398:
        /*0120*/ 	.byte	0x04, 0x36
        /*0122*/ 	.short	(.L_400 - .L_399)
.L_399:
        /*0124*/ 	.word	0x00000008
.L_400:


//--------------------- .nv.info._Z12select_zerosPKfiPiS1_ --------------------------
	.section	.nv.info._Z12select_zerosPKfiPiS1_,"",@"SHT_CUDA_INFO"
	.sectionflags	@""
	.align	4


	//----- nvinfo : EIATTR_CUDA_API_VERSION
	.align		4
        /*0000*/ 	.byte	0x04, 0x37
        /*0002*/ 	.short	(.L_402 - .L_401)
.L_401:
        /*0004*/ 	.word	0x00000082


	//----- nvinfo : EIATTR_KPARAM_INFO
	.align		4
.L_402:
        /*0008*/ 	.byte	0x04, 0x17
        /*000a*/ 	.short	(.L_404 - .L_403)
.L_403:
        /*000c*/ 	.word	0x00000000
        /*0010*/ 	.short	0x0003
        /*0012*/ 	.short	0x0018
        /*0014*/ 	.byte	0x00, 0xf5, 0x21, 0x00


	//----- nvinfo : EIATTR_KPARAM_INFO
	.align		4
.L_404:
        /*0018*/ 	.byte	0x04, 0x17
        /*001a*/ 	.short	(.L_406 - .L_405)
.L_405:
        /*001c*/ 	.word	0x00000000
        /*0020*/ 	.short	0x0002
        /*0022*/ 	.short	0x0010
        /*0024*/ 	.byte	0x00, 0xf5, 0x21, 0x00


	//----- nvinfo : EIATTR_KPARAM_INFO
	.align		4
.L_406:
        /*0028*/ 	.byte	0x04, 0x17
        /*002a*/ 	.short	(.L_408 - .L_407)
.L_407:
        /*002c*/ 	.word	0x00000000
        /*0030*/ 	.short	0x0001
        /*0032*/ 	.short	0x0008
        /*0034*/ 	.byte	0x00, 0xf0, 0x11, 0x00


	//----- nvinfo : EIATTR_KPARAM_INFO
	.align		4
.L_408:
        /*0038*/ 	.byte	0x04, 0x17
        /*003a*/ 	.short	(.L_410 - .L_409)
.L_409:
        /*003c*/ 	.word	0x00000000
        /*0040*/ 	.short	0x0000
        /*0042*/ 	.short	0x0000
        /*0044*/ 	.byte	0x00, 0xf5, 0x21, 0x00


	//----- nvinfo : EIATTR_SPARSE_MMA_MASK
	.align		4
.L_410:
        /*0048*/ 	.byte	0x03, 0x50
        /*004a*/ 	.short	0x0000


	//----- nvinfo : EIATTR_MAXREG_COUNT
	.align		4
        /*004c*/ 	.byte	0x03, 0x1b
        /*004e*/ 	.short	0x00ff


	//----- nvinfo : EIATTR_NUM_BARRIERS
	.align		4
        /*0050*/ 	.byte	0x02, 0x4c
        /*0052*/ 	.byte	0x01
	.zero		1


	//----- nvinfo : EIATTR_MERCURY_ISA_VERSION
	.align		4
        /*0054*/ 	.byte	0x03, 0x5f
        /*0056*/ 	.short	0x0101


	//----- nvinfo : EIATTR_VRC_CTA_INIT_COUNT
	.align		4
        /*0058*/ 	.byte	0x02, 0x4a
	.zero		1
	.zero		1


	//----- nvinfo : EIATTR_EXIT_INSTR_OFFSETS
	.align		4
        /*005c*/ 	.byte	0x04, 0x1c
        /*005e*/ 	.short	(.L_412 - .L_411)


	//   ....[0]....
.L_411:
        /*0060*/ 	.word	0x00000340


	//   ....[1]....
        /*0064*/ 	.word	0x000003e0


	//----- nvinfo : EIATTR_CRS_STACK_SIZE
	.align		4
.L_412:
        /*0068*/ 	.byte	0x04, 0x1e
        /*006a*/ 	.short	(.L_414 - .L_413)
.L_413:
        /*006c*/ 	.word	0x00000000


	//----- nvinfo : EIATTR_CBANK_PARAM_SIZE
	.align		4
.L_414:
        /*0070*/ 	.byte	0x03, 0x19
        /*0072*/ 	.short	0x0020


	//----- nvinfo : EIATTR_PARAM_CBANK
	.align		4
        /*0074*/ 	.byte	0x04, 0x0a
        /*0076*/ 	.short	(.L_416 - .L_415)
	.align		4
.L_415:
        /*0078*/ 	.word	index@(.nv.constant0._Z12select_zerosPKfiPiS1_)
        /*007c*/ 	.short	0x0380
        /*007e*/ 	.short	0x0020


	//----- nvinfo : EIATTR_SW_WAR
	.align		4
.L_416:
        /*0080*/ 	.byte	0x04, 0x36
        /*0082*/ 	.short	(.L_418 - .L_417)
.L_417:
        /*0084*/ 	.word	0x00000008
.L_418:


//--------------------- .nv.info._Z27solve_1bc_persistent_3xslowiPKiPiS1_PKfS1_S1_S1_S1_ --------------------------
	.section	.nv.info._Z27solve_1bc_persistent_3xslowiPKiPiS1_PKfS1_S1_S1_S1_,"",@"SHT_CUDA_INFO"
	.sectionflags	@""
	.align	4


	//----- nvinfo : EIATTR_CUDA_API_VERSION
	.align		4
        /*0000*/ 	.byte	0x04, 0x37
        /*0002*/ 	.short	(.L_420 - .L_419)
.L_419:
        /*0004*/ 	.word	0x00000082


	//----- nvinfo : EIATTR_KPARAM_INFO
	.align		4
.L_420:
        /*0008*/ 	.byte	0x04, 0x17
        /*000a*/ 	.short	(.L_422 - .L_421)
.L_421:
        /*000c*/ 	.word	0x00000000
        /*0010*/ 	.short	0x0008
        /*0012*/ 	.short	0x0040
        /*0014*/ 	.byte	0x00, 0xf5, 0x21, 0x00


	//----- nvinfo : EIATTR_KPARAM_INFO
	.align		4
.L_422:
        /*0018*/ 	.byte	0x04, 0x17
        /*001a*/ 	.short	(.L_424 - .L_423)
.L_423:
        /*001c*/ 	.word	0x00000000
        /*0020*/ 	.short	0x0007
        /*0022*/ 	.short	0x0038
        /*0024*/ 	.byte	0x00, 0xf5, 0x21, 0x00


	//----- nvinfo : EIATTR_KPARAM_INFO
	.align		4
.L_424:
        /*0028*/ 	.byte	0x04, 0x17
        /*002a*/ 	.short	(.L_426 - .L_425)
.L_425:
        /*002c*/ 	.word	0x00000000
        /*0030*/ 	.short	0x0006
        /*0032*/ 	.short	0x0030
        /*0034*/ 	.byte	0x00, 0xf5, 0x21, 0x00


	//----- nvinfo : EIATTR_KPARAM_INFO
	.align		4
.L_426:
        /*0038*/ 	.byte	0x04, 0x17
        /*003a*/ 	.short	(.L_428 - .L_427)
.L_427:
        /*003c*/ 	.word	0x00000000
        /*0040*/ 	.short	0x0005
        /*0042*/ 	.short	0x0028
        /*0044*/ 	.byte	0x00, 0xf5, 0x21, 0x00


	//----- nvinfo : EIATTR_KPARAM_INFO
	.align		4
.L_428:
        /*0048*/ 	.byte	0x04, 0x17
        /*004a*/ 	.short	(.L_430 - .L_429)
.L_429:
        /*004c*/ 	.word	0x00000000
        /*0050*/ 	.short	0x0004
        /*0052*/ 	.short	0x0020
        /*0054*/ 	.byte	0x00, 0xf5, 0x21, 0x00


	//----- nvinfo : EIATTR_KPARAM_INFO
	.align		4
.L_430:
        /*0058*/ 	.byte	0x04, 0x17
        /*005a*/ 	.short	(.L_432 - .L_431)
.L_431:
        /*005c*/ 	.word	0x00000000
        /*0060*/ 	.short	0x0003
        /*0062*/ 	.short	0x0018
        /*0064*/ 	.byte	0x00, 0xf5, 0x21, 0x00


	//----- nvinfo : EIATTR_KPARAM_INFO
	.align		4
.L_432:
        /*0068*/ 	.byte	0x04, 0x17
        /*006a*/ 	.short	(.L_434 - .L_433)
.L_433:
        /*006c*/ 	.word	0x00000000
        /*0070*/ 	.short	0x0002
        /*0072*/ 	.short	0x0010
        /*0074*/ 	.byte	0x00, 0xf5, 0x21, 0x00


	//----- nvinfo : EIATTR_KPARAM_INFO
	.align		4
.L_434:
        /*0078*/ 	.byte	0x04, 0x17
        /*007a*/ 	.short	(.L_436 - .L_435)
.L_435:
        /*007c*/ 	.word	0x00000000
        /*0080*/ 	.short	0x0001
        /*0082*/ 	.short	0x0008
        /*0084*/ 	.byte	0x00, 0xf5, 0x21, 0x00


	//----- nvinfo : EIATTR_KPARAM_INFO
	.align		4
.L_436:
        /*0088*/ 	.byte	0x04, 0x17
        /*008a*/ 	.short	(.L_438 - .L_437)
.L_437:
        /*008c*/ 	.word	0x00000000
        /*0090*/ 	.short	0x0000
        /*0092*/ 	.short	0x0000
        /*0094*/ 	.byte	0x00, 0xf0, 0x11, 0x00


	//----- nvinfo : EIATTR_SPARSE_MMA_MASK
	.align		4
.L_438:
        /*0098*/ 	.byte	0x03, 0x50
        /*009a*/ 	.short	0x0000


	//----- nvinfo : EIATTR_MAXREG_COUNT
	.align		4
        /*009c*/ 	.byte	0x03, 0x1b
        /*009e*/ 	.short	0x00ff


	//----- nvinfo : EIATTR_NUM_BARRIERS
	.align		4
        /*00a0*/ 	.byte	0x02, 0x4c
        /*00a2*/ 	.byte	0x01
	.zero		1


	//----- nvinfo : EIATTR_MERCURY_ISA_VERSION
	.align		4
        /*00a4*/ 	.byte	0x03, 0x5f
        /*00a6*/ 	.short	0x0101


	//----- nvinfo : EIATTR_INT_WARP_WIDE_INSTR_OFFSETS
	.align		4
        /*00a8*/ 	.byte	0x04, 0x31
        /*00aa*/ 	.short	(.L_440 - .L_439)


	//   ....[0]....
.L_439:
        /*00ac*/ 	.word	0x000003b0


	//   ....[1]....
        /*00b0*/ 	.word	0x000004e0


	//   ....[2]....
        /*00b4*/ 	.word	0x000006f0


	//   ....[3]....
        /*00b8*/ 	.word	0x00000780


	//   ....[4]....
        /*00bc*/ 	.word	0x00000910


	//   ....[5]....
        /*00c0*/ 	.word	0x00000a40


	//   ....[6]....
        /*00c4*/ 	.word	0x00000b90


	//   ....[7]....
        /*00c8*/ 	.word	0x00000cc0


	//   ....[8]....
        /*00cc*/ 	.word	0x00001060


	//   ....[9]....
        /*00d0*/ 	.word	0x00001120


	//   ....[10]....
        /*00d4*/ 	.word	0x000012b0


	//   ....[11]....
        /*00d8*/ 	.word	0x00001370


	//   ....[12]....
        /*00dc*/ 	.word	0x00001a40


	//   ....[13]....
        /*00e0*/ 	.word	0x00001b20


	//   ....[14]....
        /*00e4*/ 	.word	0x00001d80


	//   ....[15]....
        /*00e8*/ 	.word	0x00001e40


	//   ....[16]....
        /*00ec*/ 	.word	0x000020d0


	//   ....[17]....
        /*00f0*/ 	.word	0x00002190


	//----- nvinfo : EIATTR_COOP_GROUP_MASK_REGIDS
	.align		4
.L_440:
        /*00f4*/ 	.byte	0x04, 0x29
        /*00f6*/ 	.short	(.L_442 - .L_441)


	//   ....[0]....
.L_441:
        /*00f8*/ 	.word	0xffffffff


	//   ....[1]....
        /*00fc*/ 	.word	0xffffffff


	//   ....[2]....
        /*0100*/ 	.word	0xffffffff


	//   ....[3]....
        /*0104*/ 	.word	0xffffffff


	//   ....[4]....
        /*0108*/ 	.word	0xffffffff


	//   ....[5]....
        /*010c*/ 	.word	0xffffffff


	//   ....[6]....
        /*0110*/ 	.word	0xffffffff


	//   ....[7]....
        /*0114*/ 	.word	0xffffffff


	//   ....[8]....
        /*0118*/ 	.word	0xffffffff


	//   ....[9]....
        /*011c*/ 	.word	0xffffffff


	//   ....[10]....
        /*0120*/ 	.word	0xffffffff


	//   ....[11]....
        /*0124*/ 	.word	0xffffffff


	//   ....[12]....
        /*0128*/ 	.word	0xffffffff


	//   ....[13]....
        /*012c*/ 	.word	0xffffffff


	//   ....[14]....
        /*0130*/ 	.word	0x05000015


	//   ....[15]....
        /*0134*/ 	.word	0x05000015


	//   ....[16]....
        /*0138*/ 	.word	0x05000015


	//   ....[17]....
        /*013c*/ 	.word	0x05000015


	//   ....[18]....
        /*0140*/ 	.word	0x05000015


	//   ....[19]....
        /*0144*/ 	.word	0x05000015


	//   ....[20]....
        /*0148*/ 	.word	0x05000015


	//   ....[21]....
        /*014c*/ 	.word	0x05000015


	//   ....[22]....
        /*0150*/ 	.word	0x05000015


	//   ....[23]....
        /*0154*/ 	.word	0x05000015


	//   ....[24]....
        /*0158*/ 	.word	0x05000015


	//----- nvinfo : EIATTR_COOP_GROUP_INSTR_OFFSETS
	.align		4
.L_442:
        /*015c*/ 	.byte	0x04, 0x28
        /*015e*/ 	.short	(.L_444 - .L_443)


	//   ....[0]....
.L_443:
        /*0160*/ 	.word	0x00000340


	//   ....[1]....
        /*0164*/ 	.word	0x00000590


	//   ....[2]....
        /*0168*/ 	.word	0x00000880


	//   ....[3]....
        /*016c*/ 	.word	0x00000b00


	//   ....[4]....
        /*0170*/ 	.word	0x00000b40


	//   ....[5]....
        /*0174*/ 	.word	0x00000d70


	//   ....[6]....
        /*0178*/ 	.word	0x00000fc0


	//   ....[7]....
        /*017c*/ 	.word	0x000011d0


	//   ....[8]....
        /*0180*/ 	.word	0x00001270


	//   ....[9]....
        /*0184*/ 	.word	0x00001420


	//   ....[10]....
        /*0188*/ 	.word	0x00001cd0


	//   ....[11]....
        /*018c*/ 	.word	0x00001ef0


	//   ....[12]....
        /*0190*/ 	.word	0x00002090


	//   ....[13]....
        /*0194*/ 	.word	0x00002240


	//   ....[14]....
        /*0198*/ 	.word	0x00002340


	//   ....[15]....
        /*019c*/ 	.word	0x000023f0


	//   ....[16]....
        /*01a0*/ 	.word	0x000024c0


	//   ....[17]....
        /*01a4*/ 	.word	0x00002570


	//   ....[18]....
        /*01a8*/ 	.word	0x00002610


	//   ....[19]....
        /*01ac*/ 	.word	0x000026c0


	//   ....[20]....
        /*01b0*/ 	.word	0x00002770


	//   ....[21]....
        /*01b4*/ 	.word	0x00002820


	//   ....[22]....
        /*01b8*/ 	.word	0x000028d0


	//   ....[23]....
        /*01bc*/ 	.word	0x00002980


	//   ....[24]....
        /*01c0*/ 	.word	0x00002a30


	//----- nvinfo : EIATTR_VRC_CTA_INIT_COUNT
	.align		4
.L_444:
        /*01c4*/ 	.byte	0x02, 0x4a
	.zero		1
	.zero		1


	//----- nvinfo : EIATTR_EXIT_INSTR_OFFSETS
	.align		4
        /*01c8*/ 	.byte	0x04, 0x1c
        /*01ca*/ 	.short	(.L_446 - .L_445)


	//   ....[0]....
.L_445:
        /*01cc*/ 	.word	0x00001460


	//   ....[1]....
        /*01d0*/ 	.word	0x000022b0


	//----- nvinfo : EIATTR_CRS_STACK_SIZE
	.align		4
.L_446:
        /*01d4*/ 	.byte	0x04, 0x1e
        /*01d6*/ 	.short	(.L_448 - .L_447)
.L_447:
        /*01d8*/ 	.word	0x00000000


	//----- nvinfo : EIATTR_CBANK_PARAM_SIZE
	.align		4
.L_448:
        /*01dc*/ 	.byte	0x03, 0x19
        /*01de*/ 	.short	0x0048


	//----- nvinfo : EIATTR_PARAM_CBANK
	.align		4
        /*01e0*/ 	.byte	0x04, 0x0a
        /*01e2*/ 	.short	(.L_450 - .L_449)
	.align		4
.L_449:
        /*01e4*/ 	.word	index@(.nv.constant0._Z27solve_1bc_persistent_3xslowiPKiPiS1_PKfS1_S1_S1_S1_)
        /*01e8*/ 	.short	0x0380
        /*01ea*/ 	.short	0x0048


	//----- nvinfo : EIATTR_SW_WAR
	.align		4
.L_450:
        /*01ec*/ 	.byte	0x04, 0x36
        /*01ee*/ 	.short	(.L_452 - .L_451)
.L_451:
        /*01f0*/ 	.word	0x00000008
.L_452:


//--------------------- .nv.info._Z27solve_1bc_persistent_globaliPKiPiS1_PKfS1_S1_ --------------------------
	.section	.nv.info._Z27solve_1bc_persistent_globaliPKiPiS1_PKfS1_S1_,"",@"SHT_CUDA_INFO"
	.sectionflags	@""
	.align	4


	//----- nvinfo : EIATTR_CUDA_API_VERSION
	.align		4
        /*0000*/ 	.byte	0x04, 0x37
        /*0002*/ 	.short	(.L_454 - .L_453)
.L_453:
        /*0004*/ 	.word	0x00000082


	//----- nvinfo : EIATTR_KPARAM_INFO
	.align		4
.L_454:
        /*0008*/ 	.byte	0x04, 0x17
        /*000a*/ 	.short	(.L_456 - .L_455)
.L_455:
        /*000c*/ 	.word	0x00000000
        /*0010*/ 	.short	0x0006
        /*0012*/ 	.short	0x0030
        /*0014*/ 	.byte	0x00, 0xf5, 0x21, 0x00


	//----- nvinfo : EIATTR_KPARAM_INFO
	.align		4
.L_456:
        /*0018*/ 	.byte	0x04, 0x17
        /*001a*/ 	.short	(.L_458 - .L_457)
.L_457:
        /*001c*/ 	.word	0x00000000
        /*0020*/ 	.short	0x0005
        /*0022*/ 	.short	0x0028
        /*0024*/ 	.byte	0x00, 0xf5, 0x21, 0x00


	//----- nvinfo : EIATTR_KPARAM_INFO
	.align		4
.L_458:
        /*0028*/ 	.byte	0x04, 0x17
        /*002a*/ 	.short	(.L_460 - .L_459)
.L_459:
        /*002c*/ 	.word	0x00000000
        /*0030*/ 	.short	0x0004
        /*0032*/ 	.short	0x0020
        /*0034*/ 	.byte	0x00, 0xf5, 0x21, 0x00


	//----- nvinfo : EIATTR_KPARAM_INFO
	.align		4
.L_460:
        /*0038*/ 	.byte	0x04, 0x17
        /*003a*/ 	.short	(.L_462 - .L_461)
.L_461:
        /*003c*/ 	.word	0x00000000
        /*0040*/ 	.short	0x0003
        /*0042*/ 	.short	0x0018
        /*0044*/ 	.byte	0x00, 0xf5, 0x21, 0x00


	//----- nvinfo : EIATTR_KPARAM_INFO
	.align		4
.L_462:
        /*0048*/ 	.byte	0x04, 0x17
        /*004a*/ 	.short	(.L_464 - .L_463)
.L_463:
        /*004c*/ 	.word	0x00000000
        /*0050*/ 	.short	0x0002
        /*0052*/ 	.short	0x0010
        /*0054*/ 	.byte	0x00, 0xf5, 0x21, 0x00


	//----- nvinfo : EIATTR_KPARAM_INFO
	.align		4
.L_464:
        /*0058*/ 	.byte	0x04, 0x17
        /*005a*/ 	.short	(.L_466 - .L_465)
.L_465:
        /*005c*/ 	.word	0x00000000
        /*0060*/ 	.short	0x0001
        /*0062*/ 	.short	0x0008
        /*0064*/ 	.byte	0x00, 0xf5, 0x21, 0x00


	//----- nvinfo : EIATTR_KPARAM_INFO
	.align		4
.L_466:
        /*0068*/ 	.byte	0x04, 0x17
        /*006a*/ 	.short	(.L_468 - .L_467)
.L_467:
        /*006c*/ 	.word	0x00000000
        /*0070*/ 	.short	0x0000
        /*0072*/ 	.short	0x0000
        /*0074*/ 	.byte	0x00, 0xf0, 0x11, 0x00


	//----- nvinfo : EIATTR_SPARSE_MMA_MASK
	.align		4
.L_468:
        /*0078*/ 	.byte	0x03, 0x50
        /*007a*/ 	.short	0x0000


	//----- nvinfo : EIATTR_MAXREG_COUNT
	.align		4
        /*007c*/ 	.byte	0x03, 0x1b
        /*007e*/ 	.short	0x00ff


	//----- nvinfo : EIATTR_NUM_BARRIERS
	.align		4
        /*0080*/ 	.byte	0x02, 0x4c
        /*0082*/ 	.byte	0x01
	.zero		1


	//----- nvinfo : EIATTR_MERCURY_ISA_VERSION
	.align		4
        /*0084*/ 	.byte	0x03, 0x5f
        /*0086*/ 	.short	0x0101


	//----- nvinfo : EIATTR_INT_WARP_WIDE_INSTR_OFFSETS
	.align		4
        /*0088*/ 	.byte	0x04, 0x31
        /*008a*/ 	.short	(.L_470 - .L_469)


	//   ....[0]....
.L_469:
        /*008c*/ 	.word	0x000008d0


	//   ....[1]....
        /*0090*/ 	.word	0x00000990


	//   ....[2]....
        /*0094*/ 	.word	0x00000b40


	//   ....[3]....
        /*0098*/ 	.word	0x00000c00


	//----- nvinfo : EIATTR_COOP_GROUP_MASK_REGIDS
	.align		4
.L_470:
        /*009c*/ 	.byte	0x04, 0x29
        /*009e*/ 	.short	(.L_472 - .L_471)


	//   ....[0]....
.L_471:
        /*00a0*/ 	.word	0xffffffff


	//   ....[1]....
        /*00a4*/ 	.word	0xffffffff


	//   ....[2]....
        /*00a8*/ 	.word	0xffffffff


	//   ....[3]....
        /*00ac*/ 	.word	0xffffffff


	//   ....[4]....
        /*00b0*/ 	.word	0x05000008


	//   ....[5]....
        /*00b4*/ 	.word	0x05000008


	//   ....[6]....
        /*00b8*/ 	.word	0x05000008


	//----- nvinfo : EIATTR_COOP_GROUP_INSTR_OFFSETS
	.align		4
.L_472:
        /*00bc*/ 	.byte	0x04, 0x28
        /*00be*/ 	.short	(.L_474 - .L_473)


	//   ....[0]....
.L_473:
        /*00c0*/ 	.word	0x00000890


	//   ....[1]....
        /*00c4*/ 	.word	0x00000a40


	//   ....[2]....
        /*00c8*/ 	.word	0x00000b00


	//   ....[3]....
        /*00cc*/ 	.word	0x00000cb0


	//   ....[4]....
        /*00d0*/ 	.word	0x00000d90


	//   ....[5]....
        /*00d4*/ 	.word	0x00000e50


	//   ....[6]....
        /*00d8*/ 	.word	0x00000f10


	//----- nvinfo : EIATTR_VRC_CTA_INIT_COUNT
	.align		4
.L_474:
        /*00dc*/ 	.byte	0x02, 0x4a
	.zero		1
	.zero		1


	//----- nvinfo : EIATTR_EXIT_INSTR_OFFSETS
	.align		4
        /*00e0*/ 	.byte	0x04, 0x1c
        /*00e2*/ 	.short	(.L_476 - .L_475)


	//   ....[0]....
.L_475:
        /*00e4*/ 	.word	0x00000d00


	//----- nvinfo : EIATTR_CRS_STACK_SIZE
	.align		4
.L_476:
        /*00e8*/ 	.byte	0x04, 0x1e
        /*00ea*/ 	.short	(.L_478 - .L_477)
.L_477:
        /*00ec*/ 	.word	0x00000000


	//----- nvinfo : EIATTR_CBANK_PARAM_SIZE
	.align		4
.L_478:
        /*00f0*/ 	.byte	0x03, 0x19
        /*00f2*/ 	.short	0x0038


	//----- nvinfo : EIATTR_PARAM_CBANK
	.align		4
        /*00f4*/ 	.byte	0x04, 0x0a
        /*00f6*/ 	.short	(.L_480 - .L_479)
	.align		4
.L_479:
        /*00f8*/ 	.word	index@(.nv.constant0._Z27solve_1bc_persistent_globaliPKiPiS1_PKfS1_S1_)
        /*00fc*/ 	.short	0x0380
        /*00fe*/ 	.short	0x0038


	//----- nvinfo : EIATTR_SW_WAR
	.align		4
.L_480:
        /*0100*/ 	.byte	0x04, 0x36
        /*0102*/ 	.short	(.L_482 - .L_481)
.L_481:
        /*0104*/ 	.word	0x00000008
.L_482:


//--------------------- .nv.info._Z29identify_and_flip_singleblockPKiS0_PiiS0_S0_S1_S1_PhS2_S2_S2_ --------------------------
	.section	.nv.info._Z29identify_and_flip_singleblockPKiS0_PiiS0_S0_S1_S1_PhS2_S2_S2_,"",@"SHT_CUDA_INFO"
	.sectionflags	@""
	.align	4


	//----- nvinfo : EIATTR_CUDA_API_VERSION
	.align		4
        /*0000*/ 	.byte	0x04, 0x37
        /*0002*/ 	.short	(.L_484 - .L_483)
.L_483:
        /*0004*/ 	.word	0x00000082


	//----- nvinfo : EIATTR_KPARAM_INFO
	.align		4
.L_484:
        /*0008*/ 	.byte	0x04, 0x17
        /*000a*/ 	.short	(.L_486 - .L_485)
.L_485:
        /*000c*/ 	.word	0x00000000
        /*0010*/ 	.short	0x000b
        /*0012*/ 	.short	0x0058
        /*0014*/ 	.byte	0x00, 0xf5, 0x21, 0x00


	//----- nvinfo : EIATTR_KPARAM_INFO
	.align		4
.L_486:
        /*0018*/ 	.byte	0x04, 0x17
        /*001a*/ 	.short	(.L_488 - .L_487)
.L_487:
        /*001c*/ 	.word	0x00000000
        /*0020*/ 	.short	0x000a
        /*0022*/ 	.short	0x0050
        /*0024*/ 	.byte	0x00, 0xf5, 0x21, 0x00


	//----- nvinfo : EIATTR_KPARAM_INFO
	.align		4
.L_488:
        /*0028*/ 	.byte	0x04, 0x17
        /*002a*/ 	.short	(.L_490 - .L_489)
.L_489:
        /*002c*/ 	.word	0x00000000
        /*0030*/ 	.short	0x0009
        /*0032*/ 	.short	0x0048
        /*0034*/ 	.byte	0x00, 0xf5, 0x21, 0x00


	//----- nvinfo : EIATTR_KPARAM_INFO
	.align		4
.L_490:
        /*0038*/ 	.byte	0x04, 0x17
        /*003a*/ 	.short	(.L_492 - .L_491)
.L_491:
        /*003c*/ 	.word	0x00000000
        /*0040*/ 	.short	0x0008
        /*0042*/ 	.short	0x0040
        /*0044*/ 	.byte	0x00, 0xf5, 0x21, 0x00


	//----- nvinfo : EIATTR_KPARAM_INFO
	.align		4
.L_492:
        /*0048*/ 	.byte	0x04, 0x17
        /*004a*/ 	.short	(.L_494 - .L_493)
.L_493:
        /*004c*/ 	.word	0x00000000
        /*0050*/ 	.short	0x0007
        /*0052*/ 	.short	0x0038
        /*0054*/ 	.byte	0x00, 0xf5, 0x21, 0x00


	//----- nvinfo : EIATTR_KPARAM_INFO
	.align		4
.L_494:
        /*0058*/ 	.byte	0x04, 0x17
        /*005a*/ 	.short	(.L_496 - .L_495)
.L_495:
        /*005c*/ 	.word	0x00000000
        /*0060*/ 	.short	0x0006
        /*0062*/ 	.short	0x0030
        /*0064*/ 	.byte	0x00, 0xf5, 0x21, 0x00


	//----- nvinfo : EIATTR_KPARAM_INFO
	.align		4
.L_496:
        /*0068*/ 	.byte	0x04, 0x17
        /*006a*/ 	.short	(.L_498 - .L_497)
.L_497:
        /*006c*/ 	.word	0x00000000
        /*0070*/ 	.short	0x0005
        /*0072*/ 	.short	0x0028
        /*0074*/ 	.byte	0x00, 0xf5, 0x21, 0x00


	//----- nvinfo : EIATTR_KPARAM_INFO
	.align		4
.L_498:
        /*0078*/ 	.byte	0x04, 0x17
        /*007a*/ 	.short	(.L_500 - .L_499)
.L_499:
        /*007c*/ 	.word	0x00000000
        /*0080*/ 	.short	0x0004
        /*0082*/ 	.short	0x0020
        /*0084*/ 	.byte	0x00, 0xf5, 0x21, 0x00


	//----- nvinfo : EIATTR_KPARAM_INFO
	.align		4
.L_500:
        /*0088*/ 	.byte	0x04, 0x17
        /*008a*/ 	.short	(.L_502 - .L_501)
.L_501:
        /*008c*/ 	.word	0x00000000
        /*0090*/ 	.short	0x0003
        /*0092*/ 	.short	0x0018
        /*0094*/ 	.byte	0x00, 0xf0, 0x11, 0x00


	//----- nvinfo : EIATTR_KPARAM_INFO
	.align		4
.L_502:
        /*0098*/ 	.byte	0x04, 0x17
        /*009a*/ 	.short	(.L_504 - .L_503)
.L_503:
        /*009c*/ 	.word	0x00000000
        /*00a0*/ 	.short	0x0002
        /*00a2*/ 	.short	0x0010
        /*00a4*/ 	.byte	0x00, 0xf5, 0x21, 0x00


	//----- nvinfo : EIATTR_KPARAM_INFO
	.align		4
.L_504:
        /*00a8*/ 	.byte	0x04, 0x17
        /*00aa*/ 	.short	(.L_506 - .L_505)
.L_505:
        /*00ac*/ 	.word	0x00000000
        /*00b0*/ 	.short	0x0001
        /*00b2*/ 	.short	0x0008
        /*00b4*/ 	.byte	0x00, 0xf5, 0x21, 0x00


	//----- nvinfo : EIATTR_KPARAM_INFO
	.align		4
.L_506:
        /*00b8*/ 	.byte	0x04, 0x17
        /*00ba*/ 	.short	(.L_508 - .L_507)
.L_507:
        /*00bc*/ 	.word	0x00000000
        /*00c0*/ 	.short	0x0000
        /*00c2*/ 	.short	0x0000
        /*00c4*/ 	.byte	0x00, 0xf5, 0x21, 0x00


	//----- nvinfo : EIATTR_SPARSE_MMA_MASK
	.align		4
.L_508:
        /*00c8*/ 	.byte	0x03, 0x50
        /*00ca*/ 	.short	0x0000


	//----- nvinfo : EIATTR_MAXREG_COUNT
	.align		4
        /*00cc*/ 	.byte	0x03, 0x1b
        /*00ce*/ 	.short	0x00ff


	//----- nvinfo : EIATTR_NUM_BARRIERS
	.align		4
        /*00d0*/ 	.byte	0x02, 0x4c
        /*00d2*/ 	.byte	0x01
	.zero		1


	//----- nvinfo : EIATTR_MERCURY_ISA_VERSION
	.align		4
        /*00d4*/ 	.byte	0x03, 0x5f
        /*00d6*/ 	.short	0x0101


	//----- nvinfo : EIATTR_VRC_CTA_INIT_COUNT
	.align		4
        /*00d8*/ 	.byte	0x02, 0x4a
	.zero		1
	.zero		1


	//----- nvinfo : EIATTR_EXIT_INSTR_OFFSETS
	.align		4
        /*00dc*/ 	.byte	0x04, 0x1c
        /*00de*/ 	.short	(.L_510 - .L_509)


	//   ....[0]....
.L_509:
        /*00e0*/ 	.word	0x000036f0


	//   ....[1]....
        /*00e4*/ 	.word	0x00003860


	//----- nvinfo : EIATTR_CRS_STACK_SIZE
	.align		4
.L_510:
        /*00e8*/ 	.byte	0x04, 0x1e
        /*00ea*/ 	.short	(.L_512 - .L_511)
.L_511:
        /*00ec*/ 	.word	0x00000000


	//----- nvinfo : EIATTR_CBANK_PARAM_SIZE
	.align		4
.L_512:
        /*00f0*/ 	.byte	0x03, 0x19
        /*00f2*/ 	.short	0x0060


	//----- nvinfo : EIATTR_PARAM_CBANK
	.align		4
        /*00f4*/ 	.byte	0x04, 0x0a
        /*00f6*/ 	.short	(.L_514 - .L_513)
	.align		4
.L_513:
        /*00f8*/ 	.word	index@(.nv.constant0._Z29identify_and_flip_singleblockPKiS0_PiiS0_S0_S1_S1_PhS2_S2_S2_)
        /*00fc*/ 	.short	0x0380
        /*00fe*/ 	.short	0x0060


	//----- nvinfo : EIATTR_SW_WAR
	.align		4
.L_514:
        /*0100*/ 	.byte	0x04, 0x36
        /*0102*/ 	.short	(.L_516 - .L_515)
.L_515:
        /*0104*/ 	.word	0x00000008
.L_516:


//--------------------- .nv.info._Z27collectZeroIndicesSharedMemPKfiPiS1_S1_ --------------------------
	.section	.nv.info._Z27collectZeroIndicesSharedMemPKfiPiS1_S1_,"",@"SHT_CUDA_INFO"
	.sectionflags	@""
	.align	4


	//----- nvinfo : EIATTR_CUDA_API_VERSION
	.align		4
        /*0000*/ 	.byte	0x04, 0x37
        /*0002*/ 	.short	(.L_518 - .L_517)
.L_517:
        /*0004*/ 	.word	0x00000082


	//----- nvinfo : EIATTR_KPARAM_INFO
	.align		4
.L_518:
        /*0008*/ 	.byte	0x04, 0x17
        /*000a*/ 	.short	(.L_520 - .L_519)
.L_519:
        /*000c*/ 	.word	0x00000000
        /*0010*/ 	.short	0x0004
        /*0012*/ 	.short	0x0020
        /*0014*/ 	.byte	0x00, 0xf5, 0x21, 0x00


	//----- nvinfo : EIATTR_KPARAM_INFO
	.align		4
.L_520:
        /*0018*/ 	.byte	0x04, 0x17
        /*001a*/ 	.short	(.L_522 - .L_521)
.L_521:
        /*001c*/ 	.word	0x00000000
        /*0020*/ 	.short	0x0003
        /*0022*/ 	.short	0x0018
        /*0024*/ 	.byte	0x00, 0xf5, 0x21, 0x00


	//----- nvinfo : EIATTR_KPARAM_INFO
	.align		4
.L_522:
        /*0028*/ 	.byte	0x04, 0x17
        /*002a*/ 	.short	(.L_524 - .L_523)
.L_523:
        /*002c*/ 	.word	0x00000000
        /*0030*/ 	.short	0x0002
        /*0032*/ 	.short	0x0010
        /*0034*/ 	.byte	0x00, 0xf5, 0x21, 0x00


	//----- nvinfo : EIATTR_KPARAM_INFO
	.align		4
.L_524:
        /*0038*/ 	.byte	0x04, 0x17
        /*003a*/ 	.short	(.L_526 - .L_525)
.L_525:
        /*003c*/ 	.word	0x00000000
        /*0040*/ 	.short	0x0001
        /*0042*/ 	.short	0x0008
        /*0044*/ 	.byte	0x00, 0xf0, 0x11, 0x00


	//----- nvinfo : EIATTR_KPARAM_INFO
	.align		4
.L_526:
        /*0048*/ 	.byte	0x04, 0x17
        /*004a*/ 	.short	(.L_528 - .L_527)
.L_527:
        /*004c*/ 	.word	0x00000000
        /*0050*/ 	.short	0x0000
        /*0052*/ 	.short	0x0000
        /*0054*/ 	.byte	0x00, 0xf5, 0x21, 0x00


	//----- nvinfo : EIATTR_SPARSE_MMA_MASK
	.align		4
.L_528:
        /*0058*/ 	.byte	0x03, 0x50
        /*005a*/ 	.short	0x0000


	//----- nvinfo : EIATTR_MAXREG_COUNT
	.align		4
        /*005c*/ 	.byte	0x03, 0x1b
        /*005e*/ 	.short	0x00ff


	//----- nvinfo : EIATTR_NUM_BARRIERS
	.align		4
        /*0060*/ 	.byte	0x02, 0x4c
        /*0062*/ 	.byte	0x01
	.zero		1


	//----- nvinfo : EIATTR_MERCURY_ISA_VERSION
	.align		4
        /*0064*/ 	.byte	0x03, 0x5f
        /*0066*/ 	.short	0x0101


	//----- nvinfo : EIATTR_INT_WARP_WIDE_INSTR_OFFSETS
	.align		4
        /*0068*/ 	.byte	0x04, 0x31
        /*006a*/ 	.short	(.L_530 - .L_529)


	//   ....[0]....
.L_529:
        /*006c*/ 	.word	0x00000270


	//   ....[1]....
        /*0070*/ 	.word	0x000002e0


	//   ....[2]....
        /*0074*/ 	.word	0x00000320


	//   ....[3]....
        /*0078*/ 	.word	0x00000350


	//   ....[4]....
        /*007c*/ 	.word	0x00000370


	//   ....[5]....
        /*0080*/ 	.word	0x00000390


	//   ....[6]....
        /*0084*/ 	.word	0x000003c0


	//   ....[7]....
        /*0088*/ 	.word	0x000003d0


	//----- nvinfo : EIATTR_VRC_CTA_INIT_COUNT
	.align		4
.L_530:
        /*008c*/ 	.byte	0x02, 0x4a
	.zero		1
	.zero		1


	//----- nvinfo : EIATTR_EXIT_INSTR_OFFSETS
	.align		4
        /*0090*/ 	.byte	0x04, 0x1c
        /*0092*/ 	.short	(.L_532 - .L_531)


	//   ....[0]....
.L_531:
        /*0094*/ 	.word	0x00000040


	//   ....[1]....
        /*0098*/ 	.word	0x00000640


	//----- nvinfo : EIATTR_CRS_STACK_SIZE
	.align		4
.L_532:
        /*009c*/ 	.byte	0x04, 0x1e
        /*009e*/ 	.short	(.L_534 - .L_533)
.L_533:
        /*00a0*/ 	.word	0x00000000


	//----- nvinfo : EIATTR_CBANK_PARAM_SIZE
	.align		4
.L_534:
        /*00a4*/ 	.byte	0x03, 0x19
        /*00a6*/ 	.short	0x0028


	//----- nvinfo : EIATTR_PARAM_CBANK
	.align		4
        /*00a8*/ 	.byte	0x04, 0x0a
        /*00aa*/ 	.short	(.L_536 - .L_535)
	.align		4
.L_535:
        /*00ac*/ 	.word	index@(.nv.constant0._Z27collectZeroIndicesSharedMemPKfiPiS1_S1_)
        /*00b0*/ 	.short	0x0380
        /*00b2*/ 	.short	0x0028


	//----- nvinfo : EIATTR_SW_WAR
	.align		4
.L_536:
        /*00b4*/ 	.byte	0x04, 0x36
        /*00b6*/ 	.short	(.L_538 - .L_537)
.L_537:
        /*00b8*/ 	.word	0x00000008
.L_538:


//--------------------- .nv.info._Z34solve_1bc_rowseq_async_parallel_cgiPKiS0_S0_S0_S0_PiS1_ --------------------------
	.section	.nv.info._Z34solve_1bc_rowseq_async_parallel_cgiPKiS0_S0_S0_S0_PiS1_,"",@"SHT_CUDA_INFO"
	.sectionflags	@""
	.align	4


	//----- nvinfo : EIATTR_CUDA_API_VERSION
	.align		4
        /*0000*/ 	.byte	0x04, 0x37
        /*0002*/ 	.short	(.L_540 - .L_539)
.L_539:
        /*0004*/ 	.word	0x00000082


	//----- nvinfo : EIATTR_KPARAM_INFO
	.align		4
.L_540:
        /*0008*/ 	.byte	0x04, 0x17
        /*000a*/ 	.short	(.L_542 - .L_541)
.L_541:
        /*000c*/ 	.word	0x00000000
        /*0010*/ 	.short	0x0007
        /*0012*/ 	.short	0x0038
        /*0014*/ 	.byte	0x00, 0xf5, 0x21, 0x00


	//----- nvinfo : EIATTR_KPARAM_INFO
	.align		4
.L_542:
        /*0018*/ 	.byte	0x04, 0x17
        /*001a*/ 	.short	(.L_544 - .L_543)
.L_543:
        /*001c*/ 	.word	0x00000000
        /*0020*/ 	.short	0x0006
        /*0022*/ 	.short	0x0030
        /*0024*/ 	.byte	0x00, 0xf5, 0x21, 0x00


	//----- nvinfo : EIATTR_KPARAM_INFO
	.align		4
.L_544:
        /*0028*/ 	.byte	0x04, 0x17
        /*002a*/ 	.short	(.L_546 - .L_545)
.L_545:
        /*002c*/ 	.word	0x00000000
        /*0030*/ 	.short	0x0005
        /*0032*/ 	.short	0x0028
        /*0034*/ 	.byte	0x00, 0xf5, 0x21, 0x00


	//----- nvinfo : EIATTR_KPARAM_INFO
	.align		4
.L_546:
        /*0038*/ 	.byte	0x04, 0x17
        /*003a*/ 	.short	(.L_548 - .L_547)
.L_547:
        /*003c*/ 	.word	0x00000000
        /*0040*/ 	.short	0x0004
        /*0042*/ 	.short	0x0020
        /*0044*/ 	.byte	0x00, 0xf5, 0x21, 0x00


	//----- nvinfo : EIATTR_KPARAM_INFO
	.align		4
.L_548:
        /*0048*/ 	.byte	0x04, 0x17
        /*004a*/ 	.short	(.L_550 - .L_549)
.L_549:
        /*004c*/ 	.word	0x00000000
        /*0050*/ 	.short	0x0003
        /*0052*/ 	.short	0x0018
        /*0054*/ 	.byte	0x00, 0xf5, 0x21, 0x00


	//----- nvinfo : EIATTR_KPARAM_INFO
	.align		4
.L_550:
        /*0058*/ 	.byte	0x04, 0x17
        /*005a*/ 	.short	(.L_552 - .L_551)
.L_551:
        /*005c*/ 	.word	0x00000000
        /*0060*/ 	.short	0x0002
        /*0062*/ 	.short	0x0010
        /*0064*/ 	.byte	0x00, 0xf5, 0x21, 0x00


	//----- nvinfo : EIATTR_KPARAM_INFO
	.align		4
.L_552:
        /*0068*/ 	.byte	0x04, 0x17
        /*006a*/ 	.short	(.L_554 - .L_553)
.L_553:
        /*006c*/ 	.word	0x00000000
        /*0070*/ 	.short	0x0001
        /*0072*/ 	.short	0x0008
        /*0074*/ 	.byte	0x00, 0xf5, 0x21, 0x00


	//----- nvinfo : EIATTR_KPARAM_INFO
	.align		4
.L_554:
        /*0078*/ 	.byte	0x04, 0x17
        /*007a*/ 	.short	(.L_556 - .L_555)
.L_555:
        /*007c*/ 	.word	0x00000000
        /*0080*/ 	.short	0x0000
        /*0082*/ 	.short	0x0000
        /*0084*/ 	.byte	0x00, 0xf0, 0x11, 0x00


	//----- nvinfo : EIATTR_SPARSE_MMA_MASK
	.align		4
.L_556:
        /*0088*/ 	.byte	0x03, 0x50
        /*008a*/ 	.short	0x0000


	//----- nvinfo : EIATTR_MAXREG_COUNT
	.align		4
        /*008c*/ 	.byte	0x03, 0x1b
        /*008e*/ 	.short	0x00ff


	//----- nvinfo : EIATTR_NUM_BARRIERS
	.align		4
        /*0090*/ 	.byte	0x02, 0x4c
        /*0092*/ 	.byte	0x01
	.zero		1


	//----- nvinfo : EIATTR_MERCURY_ISA_VERSION
	.align		4
        /*0094*/ 	.byte	0x03, 0x5f
        /*0096*/ 	.short	0x0101


	//----- nvinfo : EIATTR_INT_WARP_WIDE_INSTR_OFFSETS
	.align		4
        /*0098*/ 	.byte	0x04, 0x31
        /*009a*/ 	.short	(.L_558 - .L_557)


	//   ....[0]....
.L_557:
        /*009c*/ 	.word	0x000002d0


	//   ....[1]....
        /*00a0*/ 	.word	0x00000390


	//   ....[2]....
        /*00a4*/ 	.word	0x00000880


	//   ....[3]....
        /*00a8*/ 	.word	0x00000940


	//   ....[4]....
        /*00ac*/ 	.word	0x00000a80


	//   ....[5]....
        /*00b0*/ 	.word	0x00000b40


	//----- nvinfo : EIATTR_COOP_GROUP_MASK_REGIDS
	.align		4
.L_558:
        /*00b4*/ 	.byte	0x04, 0x29
        /*00b6*/ 	.short	(.L_560 - .L_559)


	//   ....[0]....
.L_559:
        /*00b8*/ 	.word	0xffffffff


	//   ....[1]....
        /*00bc*/ 	.word	0xffffffff


	//   ....[2]....
        /*00c0*/ 	.word	0xffffffff


	//   ....[3]....
        /*00c4*/ 	.word	0xffffffff


	//   ....[4]....
        /*00c8*/ 	.word	0xffffffff


	//   ....[5]....
        /*00cc*/ 	.word	0xffffffff


	//   ....[6]....
        /*00d0*/ 	.word	0x05000006


	//   ....[7]....
        /*00d4*/ 	.word	0x05000006


	//   ....[8]....
        /*00d8*/ 	.word	0x05000006


	//   ....[9]....
        /*00dc*/ 	.word	0x05000006


	//   ....[10]....
        /*00e0*/ 	.word	0x05000006


	//   ....[11]....
        /*00e4*/ 	.word	0x05000006


	//----- nvinfo : EIATTR_COOP_GROUP_INSTR_OFFSETS
	.align		4
.L_560:
        /*00e8*/ 	.byte	0x04, 0x28
        /*00ea*/ 	.short	(.L_562 - .L_561)


	//   ....[0]....
.L_561:
        /*00ec*/ 	.word	0x00000270


	//   ....[1]....
        /*00f0*/ 	.word	0x00000440


	//   ....[2]....
        /*00f4*/ 	.word	0x00000840


	//   ....[3]....
        /*00f8*/ 	.word	0x00000a00


	//   ....[4]....
        /*00fc*/ 	.word	0x00000a40


	//   ....[5]....
        /*0100*/ 	.word	0x00000bf0


	//   ....[6]....
        /*0104*/ 	.word	0x00000c90


	//   ....[7]....
        /*0108*/ 	.word	0x00000d50


	//   ....[8]....
        /*010c*/ 	.word	0x00000e10


	//   ....[9]....
        /*0110*/ 	.word	0x00000ee0


	//   ....[10]....
        /*0114*/ 	.word	0x00000fc0


	//   ....[11]....
        /*0118*/ 	.word	0x00001080


	//----- nvinfo : EIATTR_VRC_CTA_INIT_COUNT
	.align		4
.L_562:
        /*011c*/ 	.byte	0x02, 0x4a
	.zero		1
	.zero		1


	//----- nvinfo : EIATTR_EXIT_INSTR_OFFSETS
	.align		4
        /*0120*/ 	.byte	0x04, 0x1c
        /*0122*/ 	.short	(.L_564 - .L_563)


	//   ....[0]....
.L_563:
        /*0124*/ 	.word	0x00000a30


	//   ....[1]....
        /*0128*/ 	.word	0x00000f40


	//----- nvinfo : EIATTR_CRS_STACK_SIZE
	.align		4
.L_564:
        /*012c*/ 	.byte	0x04, 0x1e
        /*012e*/ 	.short	(.L_566 - .L_565)
.L_565:
        /*0130*/ 	.word	0x00000000


	//----- nvinfo : EIATTR_CBANK_PARAM_SIZE
	.align		4
.L_566:
        /*0134*/ 	.byte	0x03, 0x19
        /*0136*/ 	.short	0x0040


	//----- nvinfo : EIATTR_PARAM_CBANK
	.align		4
        /*0138*/ 	.byte	0x04, 0x0a
        /*013a*/ 	.short	(.L_568 - .L_567)
	.align		4
.L_567:
        /*013c*/ 	.word	index@(.nv.constant0._Z34solve_1bc_rowseq_async_parallel_cgiPKiS0_S0_S0_S0_PiS1_)
        /*0140*/ 	.short	0x0380
        /*0142*/ 	.short	0x0040


	//----- nvinfo : EIATTR_SW_WAR
	.align		4
.L_568:
        /*0144*/ 	.byte	0x04, 0x36
        /*0146*/ 	.short	(.L_570 - .L_569)
.L_569:
        /*0148*/ 	.word	0x00000008
.L_570:


//--------------------- .nv.info._Z35solve_1bc_rowseq_async_parallel_sbaiPKiS0_S0_S0_S0_PiS1_ --------------------------
	.section	.nv.info._Z35solve_1bc_rowseq_async_parallel_sbaiPKiS0_S0_S0_S0_PiS1_,"",@"SHT_CUDA_INFO"
	.sectionflags	@""
	.align	4


	//----- nvinfo : EIATTR_CUDA_API_VERSION
	.align		4
        /*0000*/ 	.byte	0x04, 0x37
        /*0002*/ 	.short	(.L_572 - .L_571)
.L_571:
        /*0004*/ 	.word	0x00000082


	//----- nvinfo : EIATTR_KPARAM_INFO
	.align		4
.L_572:
        /*0008*/ 	.byte	0x04, 0x17
        /*000a*/ 	.short	(.L_574 - .L_573)
.L_573:
        /*000c*/ 	.word	0x00000000
        /*0010*/ 	.short	0x0007
        /*0012*/ 	.short	0x0038
        /*0014*/ 	.byte	0x00, 0xf5, 0x21, 0x00


	//----- nvinfo : EIATTR_KPARAM_INFO
	.align		4
.L_574:
        /*0018*/ 	.byte	0x04, 0x17
        /*001a*/ 	.short	(.L_576 - .L_575)
.L_575:
        /*001c*/ 	.word	0x00000000
        /*0020*/ 	.short	0x0006
        /*0022*/ 	.short	0x0030
        /*0024*/ 	.byte	0x00, 0xf5, 0x21, 0x00


	//----- nvinfo : EIATTR_KPARAM_INFO
	.align		4
.L_576:
        /*0028*/ 	.byte	0x04, 0x17
        /*002a*/ 	.short	(.L_578 - .L_577)
.L_577:
        /*002c*/ 	.word	0x00000000
        /*0030*/ 	.short	0x0005
        /*0032*/ 	.short	0x0028
        /*0034*/ 	.byte	0x00, 0xf5, 0x21, 0x00


	//----- nvinfo : EIATTR_KPARAM_INFO
	.align		4
.L_578:
        /*0038*/ 	.byte	0x04, 0x17
        /*003a*/ 	.short	(.L_580 - .L_579)
.L_579:
        /*003c*/ 	.word	0x00000000
        /*0040*/ 	.short	0x0004
        /*0042*/ 	.short	0x0020
        /*0044*/ 	.byte	0x00, 0xf5, 0x21, 0x00


	//----- nvinfo : EIATTR_KPARAM_INFO
	.align		4
.L_580:
        /*0048*/ 	.byte	0x04, 0x17
        /*004a*/ 	.short	(.L_582 - .L_581)
.L_581:
        /*004c*/ 	.word	0x00000000
        /*0050*/ 	.short	0x0003
        /*0052*/ 	.short	0x0018
        /*0054*/ 	.byte	0x00, 0xf5, 0x21, 0x00


	//----- nvinfo : EIATTR_KPARAM_INFO
	.align		4
.L_582:
        /*0058*/ 	.byte	0x04, 0x17
        /*005a*/ 	.short	(.L_584 - .L_583)
.L_583:
        /*005c*/ 	.word	0x00000000
        /*0060*/ 	.short	0x0002
        /*0062*/ 	.short	0x0010
        /*0064*/ 	.byte	0x00, 0xf5, 0x21, 0x00


	//----- nvinfo : EIATTR_KPARAM_INFO
	.align		4
.L_584:
        /*0068*/ 	.byte	0x04, 0x17
        /*006a*/ 	.short	(.L_586 - .L_585)
.L_585:
        /*006c*/ 	.word	0x00000000
        /*0070*/ 	.short	0x0001
        /*0072*/ 	.short	0x0008
        /*0074*/ 	.byte	0x00, 0xf5, 0x21, 0x00


	//----- nvinfo : EIATTR_KPARAM_INFO
	.align		4
.L_586:
        /*0078*/ 	.byte	0x04, 0x17
        /*007a*/ 	.short	(.L_588 - .L_587)
.L_587:
        /*007c*/ 	.word	0x00000000
        /*0080*/ 	.short	0x0000
        /*0082*/ 	.short	0x0000
        /*0084*/ 	.byte	0x00, 0xf0, 0x11, 0x00


	//----- nvinfo : EIATTR_SPARSE_MMA_MASK
	.align		4
.L_588:
        /*0088*/ 	.byte	0x03, 0x50
        /*008a*/ 	.short	0x0000


	//----- nvinfo : EIATTR_MAXREG_COUNT
	.align		4
        /*008c*/ 	.byte	0x03, 0x1b
        /*008e*/ 	.short	0x00ff


	//----- nvinfo : EIATTR_NUM_BARRIERS
	.align		4
        /*0090*/ 	.byte	0x02, 0x4c
        /*0092*/ 	.byte	0x01
	.zero		1


	//----- nvinfo : EIATTR_MERCURY_ISA_VERSION
	.align		4
        /*0094*/ 	.byte	0x03, 0x5f
        /*0096*/ 	.short	0x0101


	//----- nvinfo : EIATTR_VRC_CTA_INIT_COUNT
	.align		4
        /*0098*/ 	.byte	0x02, 0x4a
	.zero		1
	.zero		1


	//----- nvinfo : EIATTR_EXIT_INSTR_OFFSETS
	.align		4
        /*009c*/ 	.byte	0x04, 0x1c
        /*009e*/ 	.short	(.L_590 - .L_589)


	//   ....[0]....
.L_589:
        /*00a0*/ 	.word	0x00000030


	//   ....[1]....
        /*00a4*/ 	.word	0x00000df0


	//----- nvinfo : EIATTR_CRS_STACK_SIZE
	.align		4
.L_590:
        /*00a8*/ 	.byte	0x04, 0x1e
        /*00aa*/ 	.short	(.L_592 - .L_591)
.L_591:
        /*00ac*/ 	.word	0x00000000


	//----- nvinfo : EIATTR_CBANK_PARAM_SIZE
	.align		4
.L_592:
        /*00b0*/ 	.byte	0x03, 0x19
        /*00b2*/ 	.short	0x0040


	//----- nvinfo : EIATTR_PARAM_CBANK
	.align		4
        /*00b4*/ 	.byte	0x04, 0x0a
        /*00b6*/ 	.short	(.L_594 - .L_593)
	.align		4
.L_593:
        /*00b8*/ 	.word	index@(.nv.constant0._Z35solve_1bc_rowseq_async_parallel_sbaiPKiS0_S0_S0_S0_PiS1_)
        /*00bc*/ 	.short	0x0380
        /*00be*/ 	.short	0x0040


	//----- nvinfo : EIATTR_SW_WAR
	.align		4
.L_594:
        /*00c0*/ 	.byte	0x04, 0x36
        /*00c2*/ 	.short	(.L_596 - .L_595)
.L_595:
        /*00c4*/ 	.word	0x00000008
.L_596:


//--------------------- .nv.info._Z34solve_1bc_rowseq_async_parallel_sbiPKiS0_S0_S0_S0_PiS1_ --------------------------
	.section	.nv.info._Z34solve_1bc_rowseq_async_parallel_sbiPKiS0_S0_S0_S0_PiS1_,"",@"SHT_CUDA_INFO"
	.sectionflags	@""
	.align	4


	//----- nvinfo : EIATTR_CUDA_API_VERSION
	.align		4
        /*0000*/ 	.byte	0x04, 0x37
        /*0002*/ 	.short	(.L_598 - .L_597)
.L_597:
        /*0004*/ 	.word	0x00000082


	//----- nvinfo : EIATTR_KPARAM_INFO
	.align		4
.L_598:
        /*0008*/ 	.byte	0x04, 0x17
        /*000a*/ 	.short	(.L_600 - .L_599)
.L_599:
        /*000c*/ 	.word	0x00000000
        /*0010*/ 	.short	0x0007
        /*0012*/ 	.short	0x0038
        /*0014*/ 	.byte	0x00, 0xf5, 0x21, 0x00


	//----- nvinfo : EIATTR_KPARAM_INFO
	.align		4
.L_600:
        /*0018*/ 	.byte	0x04, 0x17
        /*001a*/ 	.short	(.L_602 - .L_601)
.L_601:
        /*001c*/ 	.word	0x00000000
        /*0020*/ 	.short	0x0006
        /*0022*/ 	.short	0x0030
        /*0024*/ 	.byte	0x00, 0xf5, 0x21, 0x00


	//----- nvinfo : EIATTR_KPARAM_INFO
	.align		4
.L_602:
        /*0028*/ 	.byte	0x04, 0x17
        /*002a*/ 	.short	(.L_604 - .L_603)
.L_603:
        /*002c*/ 	.word	0x00000000
        /*0030*/ 	.short	0x0005
        /*0032*/ 	.short	0x0028
        /*0034*/ 	.byte	0x00, 0xf5, 0x21, 0x00


	//----- nvinfo : EIATTR_KPARAM_INFO
	.align		4
.L_604:
        /*0038*/ 	.byte	0x04, 0x17
        /*003a*/ 	.short	(.L_606 - .L_605)
.L_605:
        /*003c*/ 	.word	0x00000000
        /*0040*/ 	.short	0x0004
        /*0042*/ 	.short	0x0020
        /*0044*/ 	.byte	0x00, 0xf5, 0x21, 0x00


	//----- nvinfo : EIATTR_KPARAM_INFO
	.align		4
.L_606:
        /*0048*/ 	.byte	0x04, 0x17
        /*004a*/ 	.short	(.L_608 - .L_607)
.L_607:
        /*004c*/ 	.word	0x00000000
        /*0050*/ 	.short	0x0003
        /*0052*/ 	.short	0x0018
        /*0054*/ 	.byte	0x00, 0xf5, 0x21, 0x00


	//----- nvinfo : EIATTR_KPARAM_INFO
	.align		4
.L_608:
        /*0058*/ 	.byte	0x04, 0x17
        /*005a*/ 	.short	(.L_610 - .L_609)
.L_609:
        /*005c*/ 	.word	0x00000000
        /*0060*/ 	.short	0x0002
        /*0062*/ 	.short	0x0010
        /*0064*/ 	.byte	0x00, 0xf5, 0x21, 0x00


	//----- nvinfo : EIATTR_KPARAM_INFO
	.align		4
.L_610:
        /*0068*/ 	.byte	0x04, 0x17
        /*006a*/ 	.short	(.L_612 - .L_611)
.L_611:
        /*006c*/ 	.word	0x00000000
        /*0070*/ 	.short	0x0001
        /*0072*/ 	.short	0x0008
        /*0074*/ 	.byte	0x00, 0xf5, 0x21, 0x00


	//----- nvinfo : EIATTR_KPARAM_INFO
	.align		4
.L_612:
        /*0078*/ 	.byte	0x04, 0x17
        /*007a*/ 	.short	(.L_614 - .L_613)
.L_613:
        /*007c*/ 	.word	0x00000000
        /*0080*/ 	.short	0x0000
        /*0082*/ 	.short	0x0000
        /*0084*/ 	.byte	0x00, 0xf0, 0x11, 0x00


	//----- nvinfo : EIATTR_SPARSE_MMA_MASK
	.align		4
.L_614:
        /*0088*/ 	.byte	0x03, 0x50
        /*008a*/ 	.short	0x0000


	//----- nvinfo : EIATTR_MAXREG_COUNT
	.align		4
        /*008c*/ 	.byte	0x03, 0x1b
        /*008e*/ 	.short	0x00ff


	//----- nvinfo : EIATTR_NUM_BARRIERS
	.align		4
        /*0090*/ 	.byte	0x02, 0x4c
        /*0092*/ 	.byte	0x01
	.zero		1


	//----- nvinfo : EIATTR_MERCURY_ISA_VERSION
	.align		4
        /*0094*/ 	.byte	0x03, 0x5f
        /*0096*/ 	.short	0x0101


	//----- nvinfo : EIATTR_VRC_CTA_INIT_COUNT
	.align		4
        /*0098*/ 	.byte	0x02, 0x4a
	.zero		1
	.zero		1


	//----- nvinfo : EIATTR_EXIT_INSTR_OFFSETS
	.align		4
        /*009c*/ 	.byte	0x04, 0x1c
        /*009e*/ 	.short	(.L_616 - .L_615)


	//   ....[0]....
.L_615:
        /*00a0*/ 	.word	0x00000030


	//   ....[1]....
        /*00a4*/ 	.word	0x00000c60


	//----- nvinfo : EIATTR_CRS_STACK_SIZE
	.align		4
.L_616:
        /*00a8*/ 	.byte	0x04, 0x1e
        /*00aa*/ 	.short	(.L_618 - .L_617)
.L_617:
        /*00ac*/ 	.word	0x00000000


	//----- nvinfo : EIATTR_CBANK_PARAM_SIZE
	.align		4
.L_618:
        /*00b0*/ 	.byte	0x03, 0x19
        /*00b2*/ 	.short	0x0040


	//----- nvinfo : EIATTR_PARAM_CBANK
	.align		4
        /*00b4*/ 	.byte	0x04, 0x0a
        /*00b6*/ 	.short	(.L_620 - .L_619)
	.align		4
.L_619:
        /*00b8*/ 	.word	index@(.nv.constant0._Z34solve_1bc_rowseq_async_parallel_sbiPKiS0_S0_S0_S0_PiS1_)
        /*00bc*/ 	.short	0x0380
        /*00be*/ 	.short	0x0040


	//----- nvinfo : EIATTR_SW_WAR
	.align		4
.L_620:
        /*00c0*/ 	.byte	0x04, 0x36
        /*00c2*/ 	.short	(.L_622 - .L_621)
.L_621:
        /*00c4*/ 	.word	0x00000008
.L_622:


//--------------------- .nv.info._Z34solve_1bc_rowseq_async_parallel_nbiPKiS0_S0_S0_S0_PiS1_S1_ --------------------------
	.section	.nv.info._Z34solve_1bc_rowseq_async_parallel_nbiPKiS0_S0_S0_S0_PiS1_S1_,"",@"SHT_CUDA_INFO"
	.sectionflags	@""
	.align	4


	//----- nvinfo : EIATTR_CUDA_API_VERSION
	.align		4
        /*0000*/ 	.byte	0x04, 0x37
        /*0002*/ 	.short	(.L_624 - .L_623)
.L_623:
        /*0004*/ 	.word	0x00000082


	//----- nvinfo : EIATTR_KPARAM_INFO
	.align		4
.L_624:
        /*0008*/ 	.byte	0x04, 0x17
        /*000a*/ 	.short	(.L_626 - .L_625)
.L_625:
        /*000c*/ 	.word	0x00000000
        /*0010*/ 	.short	0x0008
        /*0012*/ 	.short	0x0040
        /*0014*/ 	.byte	0x00, 0xf5, 0x21, 0x00


	//----- nvinfo : EIATTR_KPARAM_INFO
	.align		4
.L_626:
        /*0018*/ 	.byte	0x04, 0x17
        /*001a*/ 	.short	(.L_628 - .L_627)
.L_627:
        /*001c*/ 	.word	0x00000000
        /*0020*/ 	.short	0x0007
        /*0022*/ 	.short	0x0038
        /*0024*/ 	.byte	0x00, 0xf5, 0x21, 0x00


	//----- nvinfo : EIATTR_KPARAM_INFO
	.align		4
.L_628:
        /*0028*/ 	.byte	0x04, 0x17
        /*002a*/ 	.short	(.L_630 - .L_629)
.L_629:
        /*002c*/ 	.word	0x00000000
        /*0030*/ 	.short	0x0006
        /*0032*/ 	.short	0x0030
        /*0034*/ 	.byte	0x00, 0xf5, 0x21, 0x00


	//----- nvinfo : EIATTR_KPARAM_INFO
	.align		4
.L_630:
        /*0038*/ 	.byte	0x04, 0x17
        /*003a*/ 	.short	(.L_632 - .L_631)
.L_631:
        /*003c*/ 	.word	0x00000000
        /*0040*/ 	.short	0x0005
        /*0042*/ 	.short	0x0028
        /*0044*/ 	.byte	0x00, 0xf5, 0x21, 0x00


	//----- nvinfo : EIATTR_KPARAM_INFO
	.align		4
.L_632:
        /*0048*/ 	.byte	0x04, 0x17
        /*004a*/ 	.short	(.L_634 - .L_633)
.L_633:
        /*004c*/ 	.word	0x00000000
        /*0050*/ 	.short	0x0004
        /*0052*/ 	.short	0x0020
        /*0054*/ 	.byte	0x00, 0xf5, 0x21, 0x00


	//----- nvinfo : EIATTR_KPARAM_INFO
	.align		4
.L_634:
        /*0058*/ 	.byte	0x04, 0x17
        /*005a*/ 	.short	(.L_636 - .L_635)
.L_635:
        /*005c*/ 	.word	0x00000000
        /*0060*/ 	.short	0x0003
        /*0062*/ 	.short	0x0018
        /*0064*/ 	.byte	0x00, 0xf5, 0x21, 0x00


	//----- nvinfo : EIATTR_KPARAM_INFO
	.align		4
.L_636:
        /*0068*/ 	.byte	0x04, 0x17
        /*006a*/ 	.short	(.L_638 - .L_637)
.L_637:
        /*006c*/ 	.word	0x00000000
        /*0070*/ 	.short	0x0002
        /*0072*/ 	.short	0x0010
        /*0074*/ 	.byte	0x00, 0xf5, 0x21, 0x00


	//----- nvinfo : EIATTR_KPARAM_INFO
	.align		4
.L_638:
        /*0078*/ 	.byte	0x04, 0x17
        /*007a*/ 	.short	(.L_640 - .L_639)
.L_639:
        /*007c*/ 	.word	0x00000000
        /*0080*/ 	.short	0x0001
        /*0082*/ 	.short	0x0008
        /*0084*/ 	.byte	0x00, 0xf5, 0x21, 0x00


	//----- nvinfo : EIATTR_KPARAM_INFO
	.align		4
.L_640:
        /*0088*/ 	.byte	0x04, 0x17
        /*008a*/ 	.short	(.L_642 - .L_641)
.L_641:
        /*008c*/ 	.word	0x00000000
        /*0090*/ 	.short	0x0000
        /*0092*/ 	.short	0x0000
        /*0094*/ 	.byte	0x00, 0xf0, 0x11, 0x00


	//----- nvinfo : EIATTR_SPARSE_MMA_MASK
	.align		4
.L_642:
        /*0098*/ 	.byte	0x03, 0x50
        /*009a*/ 	.short	0x0000


	//----- nvinfo : EIATTR_MAXREG_COUNT
	.align		4
        /*009c*/ 	.byte	0x03, 0x1b
        /*009e*/ 	.short	0x00ff


	//----- nvinfo : EIATTR_MERCURY_ISA_VERSION
	.align		4
        /*00a0*/ 	.byte	0x03, 0x5f
        /*00a2*/ 	.short	0x0101


	//----- nvinfo : EIATTR_VRC_CTA_INIT_COUNT
	.align		4
        /*00a4*/ 	.byte	0x02, 0x4a
	.zero		1
	.zero		1


	//----- nvinfo : EIATTR_EXIT_INSTR_OFFSETS
	.align		4
        /*00a8*/ 	.byte	0x04, 0x1c
        /*00aa*/ 	.short	(.L_644 - .L_643)


	//   ....[0]....
.L_643:
        /*00ac*/ 	.word	0x00000040


	//   ....[1]....
        /*00b0*/ 	.word	0x00000980


	//   ....[2]....
        /*00b4*/ 	.word	0x000009a0


	//----- nvinfo : EIATTR_CRS_STACK_SIZE
	.align		4
.L_644:
        /*00b8*/ 	.byte	0x04, 0x1e
        /*00ba*/ 	.short	(.L_646 - .L_645)
.L_645:
        /*00bc*/ 	.word	0x00000000


	//----- nvinfo : EIATTR_CBANK_PARAM_SIZE
	.align		4
.L_646:
        /*00c0*/ 	.byte	0x03, 0x19
        /*00c2*/ 	.short	0x0048


	//----- nvinfo : EIATTR_PARAM_CBANK
	.align		4
        /*00c4*/ 	.byte	0x04, 0x0a
        /*00c6*/ 	.short	(.L_648 - .L_647)
	.align		4
.L_647:
        /*00c8*/ 	.word	index@(.nv.constant0._Z34solve_1bc_rowseq_async_parallel_nbiPKiS0_S0_S0_S0_PiS1_S1_)
        /*00cc*/ 	.short	0x0380
        /*00ce*/ 	.short	0x0048


	//----- nvinfo : EIATTR_SW_WAR
	.align		4
.L_648:
        /*00d0*/ 	.byte	0x04, 0x36
        /*00d2*/ 	.short	(.L_650 - .L_649)
.L_649:
        /*00d4*/ 	.word	0x00000008
.L_650:


//--------------------- .nv.info._Z18compute_col_to_rowiPKiPi --------------------------
	.section	.nv.info._Z18compute_col_to_rowiPKiPi,"",@"SHT_CUDA_INFO"
	.sectionflags	@""
	.align	4


	//----- nvinfo : EIATTR_CUDA_API_VERSION
	.align		4
        /*0000*/ 	.byte	0x04, 0x37
        /*0002*/ 	.short	(.L_652 - .L_651)
.L_651:
        /*0004*/ 	.word	0x00000082


	//----- nvinfo : EIATTR_KPARAM_INFO
	.align		4
.L_652:
        /*0008*/ 	.byte	0x04, 0x17
        /*000a*/ 	.short	(.L_654 - .L_653)
.L_653:
        /*000c*/ 	.word	0x00000000
        /*0010*/ 	.short	0x0002
        /*0012*/ 	.short	0x0010
        /*0014*/ 	.byte	0x00, 0xf5, 0x21, 0x00


	//----- nvinfo : EIATTR_KPARAM_INFO
	.align		4
.L_654:
        /*0018*/ 	.byte	0x04, 0x17
        /*001a*/ 	.short	(.L_656 - .L_655)
.L_655:
        /*001c*/ 	.word	0x00000000
        /*0020*/ 	.short	0x0001
        /*0022*/ 	.short	0x0008
        /*0024*/ 	.byte	0x00, 0xf5, 0x21, 0x00


	//----- nvinfo : EIATTR_KPARAM_INFO
	.align		4
.L_656:
        /*0028*/ 	.byte	0x04, 0x17
        /*002a*/ 	.short	(.L_658 - .L_657)
.L_657:
        /*002c*/ 	.word	0x00000000
        /*0030*/ 	.short	0x0000
        /*0032*/ 	.short	0x0000
        /*0034*/ 	.byte	0x00, 0xf0, 0x11, 0x00


	//----- nvinfo : EIATTR_SPARSE_MMA_MASK
	.align		4
.L_658:
        /*0038*/ 	.byte	0x03, 0x50
        /*003a*/ 	.short	0x0000


	//----- nvinfo : EIATTR_MAXREG_COUNT
	.align		4
        /*003c*/ 	.byte	0x03, 0x1b
        /*003e*/ 	.short	0x00ff


	//----- nvinfo : EIATTR_MERCURY_ISA_VERSION
	.align		4
        /*0040*/ 	.byte	0x03, 0x5f
        /*0042*/ 	.short	0x0101


	//----- nvinfo : EIATTR_VRC_CTA_INIT_COUNT
	.align		4
        /*0044*/ 	.byte	0x02, 0x4a
	.zero		1
	.zero		1


	//----- nvinfo : EIATTR_EXIT_INSTR_OFFSETS
	.align		4
        /*0048*/ 	.byte	0x04, 0x1c
        /*004a*/ 	.short	(.L_660 - .L_659)


	//   ....[0]....
.L_659:
        /*004c*/ 	.word	0x000000c0


	//   ....[1]....
        /*0050*/ 	.word	0x00000130


	//   ....[2]....
        /*0054*/ 	.word	0x00000170


	//----- nvinfo : EIATTR_CBANK_PARAM_SIZE
	.align		4
.L_660:
        /*0058*/ 	.byte	0x03, 0x19
        /*005a*/ 	.short	0x0018


	//----- nvinfo : EIATTR_PARAM_CBANK
	.align		4
        /*005c*/ 	.byte	0x04, 0x0a
        /*005e*/ 	.short	(.L_662 - .L_661)
	.align		4
.L_661:
        /*0060*/ 	.word	index@(.nv.constant0._Z18compute_col_to_rowiPKiPi)
        /*0064*/ 	.short	0x0380
        /*0066*/ 	.short	0x0018


	//----- nvinfo : EIATTR_SW_WAR
	.align		4
.L_662:
        /*0068*/ 	.byte	0x04, 0x36
        /*006a*/ 	.short	(.L_664 - .L_663)
.L_663:
        /*006c*/ 	.word	0x00000008
.L_664:


//--------------------- .nv.info._Z30collectZeroIndicesSingleKernelPKfiPiS1_S1_S1_ --------------------------
	.section	.nv.info._Z30collectZeroIndicesSingleKernelPKfiPiS1_S1_S1_,"",@"SHT_CUDA_INFO"
	.sectionflags	@""
	.align	4


	//----- nvinfo : EIATTR_CUDA_API_VERSION
	.align		4
        /*0000*/ 	.byte	0x04, 0x37
        /*0002*/ 	.short	(.L_666 - .L_665)
.L_665:
        /*0004*/ 	.word	0x00000082


	//----- nvinfo : EIATTR_KPARAM_INFO
	.align		4
.L_666:
        /*0008*/ 	.byte	0x04, 0x17
        /*000a*/ 	.short	(.L_668 - .L_667)
.L_667:
        /*000c*/ 	.word	0x00000000
        /*0010*/ 	.short	0x0005
        /*0012*/ 	.short	0x0028
        /*0014*/ 	.byte	0x00, 0xf5, 0x21, 0x00


	//----- nvinfo : EIATTR_KPARAM_INFO
	.align		4
.L_668:
        /*0018*/ 	.byte	0x04, 0x17
        /*001a*/ 	.short	(.L_670 - .L_669)
.L_669:
        /*001c*/ 	.word	0x00000000
        /*0020*/ 	.short	0x0004
        /*0022*/ 	.short	0x0020
        /*0024*/ 	.byte	0x00, 0xf5, 0x21, 0x00


	//----- nvinfo : EIATTR_KPARAM_INFO
	.align		4
.L_670:
        /*0028*/ 	.byte	0x04, 0x17
        /*002a*/ 	.short	(.L_672 - .L_671)
.L_671:
        /*002c*/ 	.word	0x00000000
        /*0030*/ 	.short	0x0003
        /*0032*/ 	.short	0x0018
        /*0034*/ 	.byte	0x00, 0xf5, 0x21, 0x00


	//----- nvinfo : EIATTR_KPARAM_INFO
	.align		4
.L_672:
        /*0038*/ 	.byte	0x04, 0x17
        /*003a*/ 	.short	(.L_674 - .L_673)
.L_673:
        /*003c*/ 	.word	0x00000000
        /*0040*/ 	.short	0x0002
        /*0042*/ 	.short	0x0010
        /*0044*/ 	.byte	0x00, 0xf5, 0x21, 0x00


	//----- nvinfo : EIATTR_KPARAM_INFO
	.align		4
.L_674:
        /*0048*/ 	.byte	0x04, 0x17
        /*004a*/ 	.short	(.L_676 - .L_675)
.L_675:
        /*004c*/ 	.word	0x00000000
        /*0050*/ 	.short	0x0001
        /*0052*/ 	.short	0x0008
        /*0054*/ 	.byte	0x00, 0xf0, 0x11, 0x00


	//----- nvinfo : EIATTR_KPARAM_INFO
	.align		4
.L_676:
        /*0058*/ 	.byte	0x04, 0x17
        /*005a*/ 	.short	(.L_678 - .L_677)
.L_677:
        /*005c*/ 	.word	0x00000000
        /*0060*/ 	.short	0x0000
        /*0062*/ 	.short	0x0000
        /*0064*/ 	.byte	0x00, 0xf5, 0x21, 0x00


	//----- nvinfo : EIATTR_SPARSE_MMA_MASK
	.align		4
.L_678:
        /*0068*/ 	.byte	0x03, 0x50
        /*006a*/ 	.short	0x0000


	//----- nvinfo : EIATTR_MAXREG_COUNT
	.align		4
        /*006c*/ 	.byte	0x03, 0x1b
        /*006e*/ 	.short	0x00ff


	//----- nvinfo : EIATTR_MERCURY_ISA_VERSION
	.align		4
        /*0070*/ 	.byte	0x03, 0x5f
        /*0072*/ 	.short	0x0101


	//----- nvinfo : EIATTR_INT_WARP_WIDE_INSTR_OFFSETS
	.align		4
        /*0074*/ 	.byte	0x04, 0x31
        /*0076*/ 	.short	(.L_680 - .L_679)


	//   ....[0]....
.L_679:
        /*0078*/ 	.word	0x000000a0


	//   ....[1]....
        /*007c*/ 	.word	0x00000170


	//----- nvinfo : EIATTR_VRC_CTA_INIT_COUNT
	.align		4
.L_680:
        /*0080*/ 	.byte	0x02, 0x4a
	.zero		1
	.zero		1


	//----- nvinfo : EIATTR_EXIT_INSTR_OFFSETS
	.align		4
        /*0084*/ 	.byte	0x04, 0x1c
        /*0086*/ 	.short	(.L_682 - .L_681)


	//   ....[0]....
.L_681:
        /*0088*/ 	.word	0x00000080


	//   ....[1]....
        /*008c*/ 	.word	0x00000d50


	//----- nvinfo : EIATTR_CBANK_PARAM_SIZE
	.align		4
.L_682:
        /*0090*/ 	.byte	0x03, 0x19
        /*0092*/ 	.short	0x0030


	//----- nvinfo : EIATTR_PARAM_CBANK
	.align		4
        /*0094*/ 	.byte	0x04, 0x0a
        /*0096*/ 	.short	(.L_684 - .L_683)
	.align		4
.L_683:
        /*0098*/ 	.word	index@(.nv.constant0._Z30collectZeroIndicesSingleKernelPKfiPiS1_S1_S1_)
        /*009c*/ 	.short	0x0380
        /*009e*/ 	.short	0x0030


	//----- nvinfo : EIATTR_SW_WAR
	.align		4
.L_684:
        /*00a0*/ 	.byte	0x04, 0x36
        /*00a2*/ 	.short	(.L_686 - .L_685)
.L_685:
        /*00a4*/ 	.word	0x00000008
.L_686:


//--------------------- .nv.info._Z21solve_1bc_kernel_fulliPKiS0_PKfPiS3_ --------------------------
	.section	.nv.info._Z21solve_1bc_kernel_fulliPKiS0_PKfPiS3_,"",@"SHT_CUDA_INFO"
	.sectionflags	@""
	.align	4


	//----- nvinfo : EIATTR_CUDA_API_VERSION
	.align		4
        /*0000*/ 	.byte	0x04, 0x37
        /*0002*/ 	.short	(.L_688 - .L_687)
.L_687:
        /*0004*/ 	.word	0x00000082


	//----- nvinfo : EIATTR_KPARAM_INFO
	.align		4
.L_688:
        /*0008*/ 	.byte	0x04, 0x17
        /*000a*/ 	.short	(.L_690 - .L_689)
.L_689:
        /*000c*/ 	.word	0x00000000
        /*0010*/ 	.short	0x0005
        /*0012*/ 	.short	0x0028
        /*0014*/ 	.byte	0x00, 0xf5, 0x21, 0x00


	//----- nvinfo : EIATTR_KPARAM_INFO
	.align		4
.L_690:
        /*0018*/ 	.byte	0x04, 0x17
        /*001a*/ 	.short	(.L_692 - .L_691)
.L_691:
        /*001c*/ 	.word	0x00000000
        /*0020*/ 	.short	0x0004
        /*0022*/ 	.short	0x0020
        /*0024*/ 	.byte	0x00, 0xf5, 0x21, 0x00


	//----- nvinfo : EIATTR_KPARAM_INFO
	.align		4
.L_692:
        /*0028*/ 	.byte	0x04, 0x17
        /*002a*/ 	.short	(.L_694 - .L_693)
.L_693:
        /*002c*/ 	.word	0x00000000
        /*0030*/ 	.short	0x0003
        /*0032*/ 	.short	0x0018
        /*0034*/ 	.byte	0x00, 0xf5, 0x21, 0x00


	//----- nvinfo : EIATTR_KPARAM_INFO
	.align		4
.L_694:
        /*0038*/ 	.byte	0x04, 0x17
        /*003a*/ 	.short	(.L_696 - .L_695)
.L_695:
        /*003c*/ 	.word	0x00000000
        /*0040*/ 	.short	0x0002
        /*0042*/ 	.short	0x0010
        /*0044*/ 	.byte	0x00, 0xf5, 0x21, 0x00


	//----- nvinfo : EIATTR_KPARAM_INFO
	.align		4
.L_696:
        /*0048*/ 	.byte	0x04, 0x17
        /*004a*/ 	.short	(.L_698 - .L_697)
.L_697:
        /*004c*/ 	.word	0x00000000
        /*0050*/ 	.short	0x0001
        /*0052*/ 	.short	0x0008
        /*0054*/ 	.byte	0x00, 0xf5, 0x21, 0x00


	//----- nvinfo : EIATTR_KPARAM_INFO
	.align		4
.L_698:
        /*0058*/ 	.byte	0x04, 0x17
        /*005a*/ 	.short	(.L_700 - .L_699)
.L_699:
        /*005c*/ 	.word	0x00000000
        /*0060*/ 	.short	0x0000
        /*0062*/ 	.short	0x0000
        /*0064*/ 	.byte	0x00, 0xf0, 0x11, 0x00


	//----- nvinfo : EIATTR_SPARSE_MMA_MASK
	.align		4
.L_700:
        /*0068*/ 	.byte	0x03, 0x50
        /*006a*/ 	.short	0x0000


	//----- nvinfo : EIATTR_MAXREG_COUNT
	.align		4
        /*006c*/ 	.byte	0x03, 0x1b
        /*006e*/ 	.short	0x00ff


	//----- nvinfo : EIATTR_MERCURY_ISA_VERSION
	.align		4
        /*0070*/ 	.byte	0x03, 0x5f
        /*0072*/ 	.short	0x0101


	//----- nvinfo : EIATTR_INT_WARP_WIDE_INSTR_OFFSETS
	.align		4
        /*0074*/ 	.byte	0x04, 0x31
        /*0076*/ 	.short	(.L_702 - .L_701)


	//   ....[0]....
.L_701:
        /*0078*/ 	.word	0x00000420


	//   ....[1]....
        /*007c*/ 	.word	0x00000470


	//   ....[2]....
        /*0080*/ 	.word	0x000004b0


	//   ....[3]....
        /*0084*/ 	.word	0x000004e0


	//   ....[4]....
        /*0088*/ 	.word	0x00000500


	//   ....[5]....
        /*008c*/ 	.word	0x00000520


	//   ....[6]....
        /*0090*/ 	.word	0x00000550


	//   ....[7]....
        /*0094*/ 	.word	0x00000560


	//   ....[8]....
        /*0098*/ 	.word	0x000005c0


	//   ....[9]....
        /*009c*/ 	.word	0x000009c0


	//   ....[10]....
        /*00a0*/ 	.word	0x00000a20


	//----- nvinfo : EIATTR_VRC_CTA_INIT_COUNT
	.align		4
.L_702:
        /*00a4*/ 	.byte	0x02, 0x4a
	.zero		1
	.zero		1


	//----- nvinfo : EIATTR_EXIT_INSTR_OFFSETS
	.align		4
        /*00a8*/ 	.byte	0x04, 0x1c
        /*00aa*/ 	.short	(.L_704 - .L_703)


	//   ....[0]....
.L_703:
        /*00ac*/ 	.word	0x000000c0


	//   ....[1]....
        /*00b0*/ 	.word	0x00000130


	//   ....[2]....
        /*00b4*/ 	.word	0x00000af0


	//----- nvinfo : EIATTR_CRS_STACK_SIZE
	.align		4
.L_704:
        /*00b8*/ 	.byte	0x04, 0x1e
        /*00ba*/ 	.short	(.L_706 - .L_705)
.L_705:
        /*00bc*/ 	.word	0x00000000


	//----- nvinfo : EIATTR_CBANK_PARAM_SIZE
	.align		4
.L_706:
        /*00c0*/ 	.byte	0x03, 0x19
        /*00c2*/ 	.short	0x0030


	//----- nvinfo : EIATTR_PARAM_CBANK
	.align		4
        /*00c4*/ 	.byte	0x04, 0x0a
        /*00c6*/ 	.short	(.L_708 - .L_707)
	.align		4
.L_707:
        /*00c8*/ 	.word	index@(.nv.constant0._Z21solve_1bc_kernel_fulliPKiS0_PKfPiS3_)
        /*00cc*/ 	.short	0x0380
        /*00ce*/ 	.short	0x0030


	//----- nvinfo : EIATTR_SW_WAR
	.align		4
.L_708:
        /*00d0*/ 	.byte	0x04, 0x36
        /*00d2*/ 	.short	(.L_710 - .L_709)
.L_709:
        /*00d4*/ 	.word	0x00000008
.L_710:


//--------------------- .nv.info._Z18count_done_entriesiPKf --------------------------
	.section	.nv.info._Z18count_done_entriesiPKf,"",@"SHT_CUDA_INFO"
	.sectionflags	@""
	.align	4


	//----- nvinfo : EIATTR_CUDA_API_VERSION
	.align		4
        /*0000*/ 	.byte	0x04, 0x37
        /*0002*/ 	.short	(.L_712 - .L_711)
.L_711:
        /*0004*/ 	.word	0x00000082


	//----- nvinfo : EIATTR_KPARAM_INFO
	.align		4
.L_712:
        /*0008*/ 	.byte	0x04, 0x17
        /*000a*/ 	.short	(.L_714 - .L_713)
.L_713:
        /*000c*/ 	.word	0x00000000
        /*0010*/ 	.short	0x0001
        /*0012*/ 	.short	0x0008
        /*0014*/ 	.byte	0x00, 0xf5, 0x21, 0x00


	//----- nvinfo : EIATTR_KPARAM_INFO
	.align		4
.L_714:
        /*0018*/ 	.byte	0x04, 0x17
        /*001a*/ 	.short	(.L_716 - .L_715)
.L_715:
        /*001c*/ 	.word	0x00000000
        /*0020*/ 	.short	0x0000
        /*0022*/ 	.short	0x0000
        /*0024*/ 	.byte	0x00, 0xf0, 0x11, 0x00


	//----- nvinfo : EIATTR_SPARSE_MMA_MASK
	.align		4
.L_716:
        /*0028*/ 	.byte	0x03, 0x50
        /*002a*/ 	.short	0x0000


	//----- nvinfo : EIATTR_MAXREG_COUNT
	.align		4
        /*002c*/ 	.byte	0x03, 0x1b
        /*002e*/ 	.short	0x00ff


	//----- nvinfo : EIATTR_MERCURY_ISA_VERSION
	.align		4
        /*0030*/ 	.byte	0x03, 0x5f
        /*0032*/ 	.short	0x0101


	//----- nvinfo : EIATTR_INT_WARP_WIDE_INSTR_OFFSETS
	.align		4
        /*0034*/ 	.byte	0x04, 0x31
        /*0036*/ 	.short	(.L_718 - .L_717)


	//   ....[0]....
.L_717:
        /*0038*/ 	.word	0x00000160


	//----- nvinfo : EIATTR_VRC_CTA_INIT_COUNT
	.align		4
.L_718:
        /*003c*/ 	.byte	0x02, 0x4a
	.zero		1
	.zero		1


	//----- nvinfo : EIATTR_EXIT_INSTR_OFFSETS
	.align		4
        /*0040*/ 	.byte	0x04, 0x1c
        /*0042*/ 	.short	(.L_720 - .L_719)


	//   ....[0]....
.L_719:
        /*0044*/ 	.word	0x000000c0


	//   ....[1]....
        /*0048*/ 	.word	0x00000130


	//   ....[2]....
        /*004c*/ 	.word	0x000001b0


	//----- nvinfo : EIATTR_CBANK_PARAM_SIZE
	.align		4
.L_720:
        /*0050*/ 	.byte	0x03, 0x19
        /*0052*/ 	.short	0x0010


	//----- nvinfo : EIATTR_PARAM_CBANK
	.align		4
        /*0054*/ 	.byte	0x04, 0x0a
        /*0056*/ 	.short	(.L_722 - .L_721)
	.align		4
.L_721:
        /*0058*/ 	.word	index@(.nv.constant0._Z18count_done_entriesiPKf)
        /*005c*/ 	.short	0x0380
        /*005e*/ 	.short	0x0010


	//----- nvinfo : EIATTR_SW_WAR
	.align		4
.L_722:
        /*0060*/ 	.byte	0x04, 0x36
        /*0062*/ 	.short	(.L_724 - .L_723)
.L_723:
        /*0064*/ 	.word	0x00000008
.L_724:


//--------------------- .nv.info._Z18reset_device_flagsv --------------------------
	.section	.nv.info._Z18reset_device_flagsv,"",@"SHT_CUDA_INFO"
	.sectionflags	@""
	.align	4


	//----- nvinfo : EIATTR_CUDA_API_VERSION
	.align		4
        /*0000*/ 	.byte	0x04, 0x37
        /*0002*/ 	.short	(.L_726 - .L_725)
.L_725:
        /*0004*/ 	.word	0x00000082


	//----- nvinfo : EIATTR_SPARSE_MMA_MASK
	.align		4
.L_726:
        /*0008*/ 	.byte	0x03, 0x50
        /*000a*/ 	.short	0x0000


	//----- nvinfo : EIATTR_MAXREG_COUNT
	.align		4
        /*000c*/ 	.byte	0x03, 0x1b
        /*000e*/ 	.short	0x00ff


	//----- nvinfo : EIATTR_MERCURY_ISA_VERSION
	.align		4
        /*0010*/ 	.byte	0x03, 0x5f
        /*0012*/ 	.short	0x0101


	//----- nvinfo : EIATTR_VRC_CTA_INIT_COUNT
	.align		4
        /*0014*/ 	.byte	0x02, 0x4a
	.zero		1
	.zero		1


	//----- nvinfo : EIATTR_EXIT_INSTR_OFFSETS
	.align		4
        /*0018*/ 	.byte	0x04, 0x1c
        /*001a*/ 	.short	(.L_728 - .L_727)


	//   ....[0]....
.L_727:
        /*001c*/ 	.word	0x000000d0


	//----- nvinfo : EIATTR_SW_WAR
	.align		4
.L_728:
        /*0020*/ 	.byte	0x04, 0x36
        /*0022*/ 	.short	(.L_730 - .L_729)
.L_729:
        /*0024*/ 	.word	0x00000008
.L_730:


//--------------------- .nv.info._Z13reset_d_foundv --------------------------
	.section	.nv.info._Z13reset_d_foundv,"",@"SHT_CUDA_INFO"
	.sectionflags	@""
	.align	4


	//----- nvinfo : EIATTR_CUDA_API_VERSION
	.align		4
        /*0000*/ 	.byte	0x04, 0x37
        /*0002*/ 	.short	(.L_732 - .L_731)
.L_731:
        /*0004*/ 	.word	0x00000082


	//----- nvinfo : EIATTR_SPARSE_MMA_MASK
	.align		4
.L_732:
        /*0008*/ 	.byte	0x03, 0x50
        /*000a*/ 	.short	0x0000


	//----- nvinfo : EIATTR_MAXREG_COUNT
	.align		4
        /*000c*/ 	.byte	0x03, 0x1b
        /*000e*/ 	.short	0x00ff


	//----- nvinfo : EIATTR_MERCURY_ISA_VERSION
	.align		4
        /*0010*/ 	.byte	0x03, 0x5f
        /*0012*/ 	.short	0x0101


	//----- nvinfo : EIATTR_VRC_CTA_INIT_COUNT
	.align		4
        /*0014*/ 	.byte	0x02, 0x4a
	.zero		1
	.zero		1


	//----- nvinfo : EIATTR_EXIT_INSTR_OFFSETS
	.align		4
        /*0018*/ 	.byte	0x04, 0x1c
        /*001a*/ 	.short	(.L_734 - .L_733)


	//   ....[0]....
.L_733:
        /*001c*/ 	.word	0x00000040


	//   ....[1]....
        /*0020*/ 	.word	0x00000080


	//----- nvinfo : EIATTR_SW_WAR
	.align		4
.L_734:
        /*0024*/ 	.byte	0x04, 0x36
        /*0026*/ 	.short	(.L_736 - .L_735)
.L_735:
        /*0028*/ 	.word	0x00000008
.L_736:


//--------------------- .nv.info._Z9check_bklPKfPKiS2_i --------------------------
	.section	.nv.info._Z9check_bklPKfPKiS2_i,"",@"SHT_CUDA_INFO"
	.sectionflags	@""
	.align	4


	//----- nvinfo : EIATTR_CUDA_API_VERSION
	.align		4
        /*0000*/ 	.byte	0x04, 0x37
        /*0002*/ 	.short	(.L_738 - .L_737)
.L_737:
        /*0004*/ 	.word	0x00000082


	//----- nvinfo : EIATTR_KPARAM_INFO
	.align		4
.L_738:
        /*0008*/ 	.byte	0x04, 0x17
        /*000a*/ 	.short	(.L_740 - .L_739)
.L_739:
        /*000c*/ 	.word	0x00000000
        /*0010*/ 	.short	0x0003
        /*0012*/ 	.short	0x0018
        /*0014*/ 	.byte	0x00, 0xf0, 0x11, 0x00


	//----- nvinfo : EIATTR_KPARAM_INFO
	.align		4
.L_740:
        /*0018*/ 	.byte	0x04, 0x17
        /*001a*/ 	.short	(.L_742 - .L_741)
.L_741:
        /*001c*/ 	.word	0x00000000
        /*0020*/ 	.short	0x0002
        /*0022*/ 	.short	0x0010
        /*0024*/ 	.byte	0x00, 0xf5, 0x21, 0x00


	//----- nvinfo : EIATTR_KPARAM_INFO
	.align		4
.L_742:
        /*0028*/ 	.byte	0x04, 0x17
        /*002a*/ 	.short	(.L_744 - .L_743)
.L_743:
        /*002c*/ 	.word	0x00000000
        /*0030*/ 	.short	0x0001
        /*0032*/ 	.short	0x0008
        /*0034*/ 	.byte	0x00, 0xf5, 0x21, 0x00


	//----- nvinfo : EIATTR_KPARAM_INFO
	.align		4
.L_744:
        /*0038*/ 	.byte	0x04, 0x17
        /*003a*/ 	.short	(.L_746 - .L_745)
.L_745:
        /*003c*/ 	.word	0x00000000
        /*0040*/ 	.short	0x0000
        /*0042*/ 	.short	0x0000
        /*0044*/ 	.byte	0x00, 0xf5, 0x21, 0x00


	//----- nvinfo : EIATTR_SPARSE_MMA_MASK
	.align		4
.L_746:
        /*0048*/ 	.byte	0x03, 0x50
        /*004a*/ 	.short	0x0000


	//----- nvinfo : EIATTR_MAXREG_COUNT
	.align		4
        /*004c*/ 	.byte	0x03, 0x1b
        /*004e*/ 	.short	0x00ff


	//----- nvinfo : EIATTR_MERCURY_ISA_VERSION
	.align		4
        /*0050*/ 	.byte	0x03, 0x5f
        /*0052*/ 	.short	0x0101


	//----- nvinfo : EIATTR_VRC_CTA_INIT_COUNT
	.align		4
        /*0054*/ 	.byte	0x02, 0x4a
	.zero		1
	.zero		1


	//----- nvinfo : EIATTR_EXIT_INSTR_OFFSETS
	.align		4
        /*0058*/ 	.byte	0x04, 0x1c
        /*005a*/ 	.short	(.L_748 - .L_747)


	//   ....[0]....
.L_747:
        /*005c*/ 	.word	0x00000040


	//   ....[1]....
        /*0060*/ 	.word	0x00000130


	//----- nvinfo : EIATTR_CBANK_PARAM_SIZE
	.align		4
.L_748:
        /*0064*/ 	.byte	0x03, 0x19
        /*0066*/ 	.short	0x001c


	//----- nvinfo : EIATTR_PARAM_CBANK
	.align		4
        /*0068*/ 	.byte	0x04, 0x0a
        /*006a*/ 	.short	(.L_750 - .L_749)
	.align		4
.L_749:
        /*006c*/ 	.word	index@(.nv.constant0._Z9check_bklPKfPKiS2_i)
        /*0070*/ 	.short	0x0380
        /*0072*/ 	.short	0x001c


	//----- nvinfo : EIATTR_SW_WAR
	.align		4
.L_750:
        /*0074*/ 	.byte	0x04, 0x36
        /*0076*/ 	.short	(.L_752 - .L_751)
.L_751:
        /*0078*/ 	.word	0x00000008
.L_752:


//--------------------- .nv.info._Z8check_RkPKiS0_S0_i --------------------------
	.section	.nv.info._Z8check_RkPKiS0_S0_i,"",@"SHT_CUDA_INFO"
	.sectionflags	@""
	.align	4


	//----- nvinfo : EIATTR_CUDA_API_VERSION
	.align		4
        /*0000*/ 	.byte	0x04, 0x37
        /*0002*/ 	.short	(.L_754 - .L_753)
.L_753:
        /*0004*/ 	.word	0x00000082


	//----- nvinfo : EIATTR_KPARAM_INFO
	.align		4
.L_754:
        /*0008*/ 	.byte	0x04, 0x17
        /*000a*/ 	.short	(.L_756 - .L_755)
.L_755:
        /*000c*/ 	.word	0x00000000
        /*0010*/ 	.short	0x0003
        /*0012*/ 	.short	0x0018
        /*0014*/ 	.byte	0x00, 0xf0, 0x11, 0x00


	//----- nvinfo : EIATTR_KPARAM_INFO
	.align		4
.L_756:
        /*0018*/ 	.byte	0x04, 0x17
        /*001a*/ 	.short	(.L_758 - .L_757)
.L_757:
        /*001c*/ 	.word	0x00000000
        /*0020*/ 	.short	0x0002
        /*0022*/ 	.short	0x0010
        /*0024*/ 	.byte	0x00, 0xf5, 0x21, 0x00


	//----- nvinfo : EIATTR_KPARAM_INFO
	.align		4
.L_758:
        /*0028*/ 	.byte	0x04, 0x17
        /*002a*/ 	.short	(.L_760 - .L_759)
.L_759:
        /*002c*/ 	.word	0x00000000
        /*0030*/ 	.short	0x0001
        /*0032*/ 	.short	0x0008
        /*0034*/ 	.byte	0x00, 0xf5, 0x21, 0x00


	//----- nvinfo : EIATTR_KPARAM_INFO
	.align		4
.L_760:
        /*0038*/ 	.byte	0x04, 0x17
        /*003a*/ 	.short	(.L_762 - .L_761)
.L_761:
        /*003c*/ 	.word	0x00000000
        /*0040*/ 	.short	0x0000
        /*0042*/ 	.short	0x0000
        /*0044*/ 	.byte	0x00, 0xf5, 0x21, 0x00


	//----- nvinfo : EIATTR_SPARSE_MMA_MASK
	.align		4
.L_762:
        /*0048*/ 	.byte	0x03, 0x50
        /*004a*/ 	.short	0x0000


	//----- nvinfo : EIATTR_MAXREG_COUNT
	.align		4
        /*004c*/ 	.byte	0x03, 0x1b
        /*004e*/ 	.short	0x00ff


	//----- nvinfo : EIATTR_MERCURY_ISA_VERSION
	.align		4
        /*0050*/ 	.byte	0x03, 0x5f
        /*0052*/ 	.short	0x0101


	//----- nvinfo : EIATTR_VRC_CTA_INIT_COUNT
	.align		4
        /*0054*/ 	.byte	0x02, 0x4a
	.zero		1
	.zero		1


	//----- nvinfo : EIATTR_EXIT_INSTR_OFFSETS
	.align		4
        /*0058*/ 	.byte	0x04, 0x1c
        /*005a*/ 	.short	(.L_764 - .L_763)


	//   ....[0]....
.L_763:
        /*005c*/ 	.word	0x00000040


	//   ....[1]....
        /*0060*/ 	.word	0x00000150


	//----- nvinfo : EIATTR_CBANK_PARAM_SIZE
	.align		4
.L_764:
        /*0064*/ 	.byte	0x03, 0x19
        /*0066*/ 	.short	0x001c


	//----- nvinfo : EIATTR_PARAM_CBANK
	.align		4
        /*0068*/ 	.byte	0x04, 0x0a
        /*006a*/ 	.short	(.L_766 - .L_765)
	.align		4
.L_765:
        /*006c*/ 	.word	index@(.nv.constant0._Z8check_RkPKiS0_S0_i)
        /*0070*/ 	.short	0x0380
        /*0072*/ 	.short	0x001c


	//----- nvinfo : EIATTR_SW_WAR
	.align		4
.L_766:
        /*0074*/ 	.byte	0x04, 0x36
        /*0076*/ 	.short	(.L_768 - .L_767)
.L_767:
        /*0078*/ 	.word	0x00000008
.L_768:


//--------------------- .nv.info._Z15reset_d_changedv --------------------------
	.section	.nv.info._Z15reset_d_changedv,"",@"SHT_CUDA_INFO"
	.sectionflags	@""
	.align	4


	//----- nvinfo : EIATTR_CUDA_API_VERSION
	.align		4
        /*0000*/ 	.byte	0x04, 0x37
        /*0002*/ 	.short	(.L_770 - .L_769)
.L_769:
        /*0004*/ 	.word	0x00000082


	//----- nvinfo : EIATTR_SPARSE_MMA_MASK
	.align		4
.L_770:
        /*0008*/ 	.byte	0x03, 0x50
        /*000a*/ 	.short	0x0000


	//----- nvinfo : EIATTR_MAXREG_COUNT
	.align		4
        /*000c*/ 	.byte	0x03, 0x1b
        /*000e*/ 	.short	0x00ff


	//----- nvinfo : EIATTR_MERCURY_ISA_VERSION
	.align		4
        /*0010*/ 	.byte	0x03, 0x5f
        /*0012*/ 	.short	0x0101


	//----- nvinfo : EIATTR_VRC_CTA_INIT_COUNT
	.align		4
        /*0014*/ 	.byte	0x02, 0x4a
	.zero		1
	.zero		1


	//----- nvinfo : EIATTR_EXIT_INSTR_OFFSETS
	.align		4
        /*0018*/ 	.byte	0x04, 0x1c
        /*001a*/ 	.short	(.L_772 - .L_771)


	//   ....[0]....
.L_771:
        /*001c*/ 	.word	0x00000040


	//----- nvinfo : EIATTR_SW_WAR
	.align		4
.L_772:
        /*0020*/ 	.byte	0x04, 0x36
        /*0022*/ 	.short	(.L_774 - .L_773)
.L_773:
        /*0024*/ 	.word	0x00000008
.L_774:


//--------------------- .nv.info._Z9update_RQPiS_PKiS1_S_ --------------------------
	.section	.nv.info._Z9update_RQPiS_PKiS1_S_,"",@"SHT_CUDA_INFO"
	.sectionflags	@""
	.align	4


	//----- nvinfo : EIATTR_CUDA_API_VERSION
	.align		4
        /*0000*/ 	.byte	0x04, 0x37
        /*0002*/ 	.short	(.L_776 - .L_775)
.L_775:
        /*0004*/ 	.word	0x00000082


	//----- nvinfo : EIATTR_KPARAM_INFO
	.align		4
.L_776:
        /*0008*/ 	.byte	0x04, 0x17
        /*000a*/ 	.short	(.L_778 - .L_777)
.L_777:
        /*000c*/ 	.word	0x00000000
        /*0010*/ 	.short	0x0004
        /*0012*/ 	.short	0x0020
        /*0014*/ 	.byte	0x00, 0xf5, 0x21, 0x00


	//----- nvinfo : EIATTR_KPARAM_INFO
	.align		4
.L_778:
        /*0018*/ 	.byte	0x04, 0x17
        /*001a*/ 	.short	(.L_780 - .L_779)
.L_779:
        /*001c*/ 	.word	0x00000000
        /*0020*/ 	.short	0x0003
        /*0022*/ 	.short	0x0018
        /*0024*/ 	.byte	0x00, 0xf5, 0x21, 0x00


	//----- nvinfo : EIATTR_KPARAM_INFO
	.align		4
.L_780:
        /*0028*/ 	.byte	0x04, 0x17
        /*002a*/ 	.short	(.L_782 - .L_781)
.L_781:
        /*002c*/ 	.word	0x00000000
        /*0030*/ 	.short	0x0002
        /*0032*/ 	.short	0x0010
        /*0034*/ 	.byte	0x00, 0xf5, 0x21, 0x00


	//----- nvinfo : EIATTR_KPARAM_INFO
	.align		4
.L_782:
        /*0038*/ 	.byte	0x04, 0x17
        /*003a*/ 	.short	(.L_784 - .L_783)
.L_783:
        /*003c*/ 	.word	0x00000000
        /*0040*/ 	.short	0x0001
        /*0042*/ 	.short	0x0008
        /*0044*/ 	.byte	0x00, 0xf5, 0x21, 0x00


	//----- nvinfo : EIATTR_KPARAM_INFO
	.align		4
.L_784:
        /*0048*/ 	.byte	0x04, 0x17
        /*004a*/ 	.short	(.L_786 - .L_785)
.L_785:
        /*004c*/ 	.word	0x00000000
        /*0050*/ 	.short	0x0000
        /*0052*/ 	.short	0x0000
        /*0054*/ 	.byte	0x00, 0xf5, 0x21, 0x00


	//----- nvinfo : EIATTR_SPARSE_MMA_MASK
	.align		4
.L_786:
        /*0058*/ 	.byte	0x03, 0x50
        /*005a*/ 	.short	0x0000


	//----- nvinfo : EIATTR_MAXREG_COUNT
	.align		4
        /*005c*/ 	.byte	0x03, 0x1b
        /*005e*/ 	.short	0x00ff


	//----- nvinfo : EIATTR_MERCURY_ISA_VERSION
	.align		4
        /*0060*/ 	.byte	0x03, 0x5f
        /*0062*/ 	.short	0x0101


	//----- nvinfo : EIATTR_VRC_CTA_INIT_COUNT
	.align		4
        /*0064*/ 	.byte	0x02, 0x4a
	.zero		1
	.zero		1


	//----- nvinfo : EIATTR_EXIT_INSTR_OFFSETS
	.align		4
        /*0068*/ 	.byte	0x04, 0x1c
        /*006a*/ 	.short	(.L_788 - .L_787)


	//   ....[0]....
.L_787:
        /*006c*/ 	.word	0x00000100


	//----- nvinfo : EIATTR_CBANK_PARAM_SIZE
	.align		4
.L_788:
        /*0070*/ 	.byte	0x03, 0x19
        /*0072*/ 	.short	0x0028


	//----- nvinfo : EIATTR_PARAM_CBANK
	.align		4
        /*0074*/ 	.byte	0x04, 0x0a
        /*0076*/ 	.short	(.L_790 - .L_789)
	.align		4
.L_789:
        /*0078*/ 	.word	index@(.nv.constant0._Z9update_RQPiS_PKiS1_S_)
        /*007c*/ 	.short	0x0380
        /*007e*/ 	.short	0x0028


	//----- nvinfo : EIATTR_SW_WAR
	.align		4
.L_790:
        /*0080*/ 	.byte	0x04, 0x36
        /*0082*/ 	.short	(.L_792 - .L_791)
.L_791:
        /*0084*/ 	.word	0x00000008
.L_792:


//--------------------- .nv.info._Z8update_QPiPKiS1_ --------------------------
	.section	.nv.info._Z8update_QPiPKiS1_,"",@"SHT_CUDA_INFO"
	.sectionflags	@""
	.align	4


	//----- nvinfo : EIATTR_CUDA_API_VERSION
	.align		4
        /*0000*/ 	.byte	0x04, 0x37
        /*0002*/ 	.short	(.L_794 - .L_793)
.L_793:
        /*0004*/ 	.word	0x00000082


	//----- nvinfo : EIATTR_KPARAM_INFO
	.align		4
.L_794:
        /*0008*/ 	.byte	0x04, 0x17
        /*000a*/ 	.short	(.L_796 - .L_795)
.L_795:
        /*000c*/ 	.word	0x00000000
        /*0010*/ 	.short	0x0002
        /*0012*/ 	.short	0x0010
        /*0014*/ 	.byte	0x00, 0xf5, 0x21, 0x00


	//----- nvinfo : EIATTR_KPARAM_INFO
	.align		4
.L_796:
        /*0018*/ 	.byte	0x04, 0x17
        /*001a*/ 	.short	(.L_798 - .L_797)
.L_797:
        /*001c*/ 	.word	0x00000000
        /*0020*/ 	.short	0x0001
        /*0022*/ 	.short	0x0008
        /*0024*/ 	.byte	0x00, 0xf5, 0x21, 0x00


	//----- nvinfo : EIATTR_KPARAM_INFO
	.align		4
.L_798:
        /*0028*/ 	.byte	0x04, 0x17
        /*002a*/ 	.short	(.L_800 - .L_799)
.L_799:
        /*002c*/ 	.word	0x00000000
        /*0030*/ 	.short	0x0000
        /*0032*/ 	.short	0x0000
        /*0034*/ 	.byte	0x00, 0xf5, 0x21, 0x00


	//----- nvinfo : EIATTR_SPARSE_MMA_MASK
	.align		4
.L_800:
        /*0038*/ 	.byte	0x03, 0x50
        /*003a*/ 	.short	0x0000


	//----- nvinfo : EIATTR_MAXREG_COUNT
	.align		4
        /*003c*/ 	.byte	0x03, 0x1b
        /*003e*/ 	.short	0x00ff


	//----- nvinfo : EIATTR_MERCURY_ISA_VERSION
	.align		4
        /*0040*/ 	.byte	0x03, 0x5f
        /*0042*/ 	.short	0x0101


	//----- nvinfo : EIATTR_VRC_CTA_INIT_COUNT
	.align		4
        /*0044*/ 	.byte	0x02, 0x4a
	.zero		1
	.zero		1


	//----- nvinfo : EIATTR_EXIT_INSTR_OFFSETS
	.align		4
        /*0048*/ 	.byte	0x04, 0x1c
        /*004a*/ 	.short	(.L_802 - .L_801)


	//   ....[0]....
.L_801:
        /*004c*/ 	.word	0x00000090


	//----- nvinfo : EIATTR_CBANK_PARAM_SIZE
	.align		4
.L_802:
        /*0050*/ 	.byte	0x03, 0x19
        /*0052*/ 	.short	0x0018


	//----- nvinfo : EIATTR_PARAM_CBANK
	.align		4
        /*0054*/ 	.byte	0x04, 0x0a
        /*0056*/ 	.short	(.L_804 - .L_803)
	.align		4
.L_803:
        /*0058*/ 	.word	index@(.nv.constant0._Z8update_QPiPKiS1_)
        /*005c*/ 	.short	0x0380
        /*005e*/ 	.short	0x0018


	//----- nvinfo : EIATTR_SW_WAR
	.align		4
.L_804:
        /*0060*/ 	.byte	0x04, 0x36
        /*0062*/ 	.short	(.L_806 - .L_805)
.L_805:
        /*0064*/ 	.word	0x00000008
.L_806:


//--------------------- .nv.info._Z16finalize_epsilonPKfiPiS1_ --------------------------
	.section	.nv.info._Z16finalize_epsilonPKfiPiS1_,"",@"SHT_CUDA_INFO"
	.sectionflags	@""
	.align	4


	//----- nvinfo : EIATTR_CUDA_API_VERSION
	.align		4
        /*0000*/ 	.byte	0x04, 0x37
        /*0002*/ 	.short	(.L_808 - .L_807)
.L_807:
        /*0004*/ 	.word	0x00000082


	//----- nvinfo : EIATTR_KPARAM_INFO
	.align		4
.L_808:
        /*0008*/ 	.byte	0x04, 0x17
        /*000a*/ 	.short	(.L_810 - .L_809)
.L_809:
        /*000c*/ 	.word	0x00000000
        /*0010*/ 	.short	0x0003
        /*0012*/ 	.short	0x0018
        /*0014*/ 	.byte	0x00, 0xf5, 0x21, 0x00


	//----- nvinfo : EIATTR_KPARAM_INFO
	.align		4
.L_810:
        /*0018*/ 	.byte	0x04, 0x17
        /*001a*/ 	.short	(.L_812 - .L_811)
.L_811:
        /*001c*/ 	.word	0x00000000
        /*0020*/ 	.short	0x0002
        /*0022*/ 	.short	0x0010
        /*0024*/ 	.byte	0x00, 0xf5, 0x21, 0x00


	//----- nvinfo : EIATTR_KPARAM_INFO
	.align		4
.L_812:
        /*0028*/ 	.byte	0x04, 0x17
        /*002a*/ 	.short	(.L_814 - .L_813)
.L_813:
        /*002c*/ 	.word	0x00000000
        /*0030*/ 	.short	0x0001
        /*0032*/ 	.short	0x0008
        /*0034*/ 	.byte	0x00, 0xf0, 0x11, 0x00


	//----- nvinfo : EIATTR_KPARAM_INFO
	.align		4
.L_814:
        /*0038*/ 	.byte	0x04, 0x17
        /*003a*/ 	.short	(.L_816 - .L_815)
.L_815:
        /*003c*/ 	.word	0x00000000
        /*0040*/ 	.short	0x0000
        /*0042*/ 	.short	0x0000
        /*0044*/ 	.byte	0x00, 0xf5, 0x21, 0x00


	//----- nvinfo : EIATTR_SPARSE_MMA_MASK
	.align		4
.L_816:
        /*0048*/ 	.byte	0x03, 0x50
        /*004a*/ 	.short	0x0000


	//----- nvinfo : EIATTR_MAXREG_COUNT
	.align		4
        /*004c*/ 	.byte	0x03, 0x1b
        /*004e*/ 	.short	0x00ff


	//----- nvinfo : EIATTR_MERCURY_ISA_VERSION
	.align		4
        /*0050*/ 	.byte	0x03, 0x5f
        /*0052*/ 	.short	0x0101


	//----- nvinfo : EIATTR_VRC_CTA_INIT_COUNT
	.align		4
        /*0054*/ 	.byte	0x02, 0x4a
	.zero		1
	.zero		1


	//----- nvinfo : EIATTR_EXIT_INSTR_OFFSETS
	.align		4
        /*0058*/ 	.byte	0x04, 0x1c
        /*005a*/ 	.short	(.L_818 - .L_817)


	//   ....[0]....
.L_817:
        /*005c*/ 	.word	0x00000120


	//----- nvinfo : EIATTR_CBANK_PARAM_SIZE
	.align		4
.L_818:
        /*0060*/ 	.byte	0x03, 0x19
        /*0062*/ 	.short	0x0020


	//----- nvinfo : EIATTR_PARAM_CBANK
	.align		4
        /*0064*/ 	.byte	0x04, 0x0a
        /*0066*/ 	.short	(.L_820 - .L_819)
	.align		4
.L_819:
        /*0068*/ 	.word	index@(.nv.constant0._Z16finalize_epsilonPKfiPiS1_)
        /*006c*/ 	.short	0x0380
        /*006e*/ 	.short	0x0020


	//----- nvinfo : EIATTR_SW_WAR
	.align		4
.L_820:
        /*0070*/ 	.byte	0x04, 0x36
        /*0072*/ 	.short	(.L_822 - .L_821)
.L_821:
        /*0074*/ 	.word	0x00000008
.L_822:


//--------------------- .nv.info._Z9update_dXPKiS0_S0_Pii --------------------------
	.section	.nv.info._Z9update_dXPKiS0_S0_Pii,"",@"SHT_CUDA_INFO"
	.sectionflags	@""
	.align	4


	//----- nvinfo : EIATTR_CUDA_API_VERSION
	.align		4
        /*0000*/ 	.byte	0x04, 0x37
        /*0002*/ 	.short	(.L_824 - .L_823)
.L_823:
        /*0004*/ 	.word	0x00000082


	//----- nvinfo : EIATTR_KPARAM_INFO
	.align		4
.L_824:
        /*0008*/ 	.byte	0x04, 0x17
        /*000a*/ 	.short	(.L_826 - .L_825)
.L_825:
        /*000c*/ 	.word	0x00000000
        /*0010*/ 	.short	0x0004
        /*0012*/ 	.short	0x0020
        /*0014*/ 	.byte	0x00, 0xf0, 0x11, 0x00


	//----- nvinfo : EIATTR_KPARAM_INFO
	.align		4
.L_826:
        /*0018*/ 	.byte	0x04, 0x17
        /*001a*/ 	.short	(.L_828 - .L_827)
.L_827:
        /*001c*/ 	.word	0x00000000
        /*0020*/ 	.short	0x0003
        /*0022*/ 	.short	0x0018
        /*0024*/ 	.byte	0x00, 0xf5, 0x21, 0x00


	//----- nvinfo : EIATTR_KPARAM_INFO
	.align		4
.L_828:
        /*0028*/ 	.byte	0x04, 0x17
        /*002a*/ 	.short	(.L_830 - .L_829)
.L_829:
        /*002c*/ 	.word	0x00000000
        /*0030*/ 	.short	0x0002
        /*0032*/ 	.short	0x0010
        /*0034*/ 	.byte	0x00, 0xf5, 0x21, 0x00


	//----- nvinfo : EIATTR_KPARAM_INFO
	.align		4
.L_830:
        /*0038*/ 	.byte	0x04, 0x17
        /*003a*/ 	.short	(.L_832 - .L_831)
.L_831:
        /*003c*/ 	.word	0x00000000
        /*0040*/ 	.short	0x0001
        /*0042*/ 	.short	0x0008
        /*0044*/ 	.byte	0x00, 0xf5, 0x21, 0x00


	//----- nvinfo : EIATTR_KPARAM_INFO
	.align		4
.L_832:
        /*0048*/ 	.byte	0x04, 0x17
        /*004a*/ 	.short	(.L_834 - .L_833)
.L_833:
        /*004c*/ 	.word	0x00000000
        /*0050*/ 	.short	0x0000
        /*0052*/ 	.short	0x0000
        /*0054*/ 	.byte	0x00, 0xf5, 0x21, 0x00


	//----- nvinfo : EIATTR_SPARSE_MMA_MASK
	.align		4
.L_834:
        /*0058*/ 	.byte	0x03, 0x50
        /*005a*/ 	.short	0x0000


	//----- nvinfo : EIATTR_MAXREG_COUNT
	.align		4
        /*005c*/ 	.byte	0x03, 0x1b
        /*005e*/ 	.short	0x00ff


	//----- nvinfo : EIATTR_MERCURY_ISA_VERSION
	.align		4
        /*0060*/ 	.byte	0x03, 0x5f
        /*0062*/ 	.short	0x0101


	//----- nvinfo : EIATTR_VRC_CTA_INIT_COUNT
	.align		4
        /*0064*/ 	.byte	0x02, 0x4a
	.zero		1
	.zero		1


	//----- nvinfo : EIATTR_EXIT_INSTR_OFFSETS
	.align		4
        /*0068*/ 	.byte	0x04, 0x1c
        /*006a*/ 	.short	(.L_836 - .L_835)


	//   ....[0]....
.L_835:
        /*006c*/ 	.word	0x000000c0


	//   ....[1]....
        /*0070*/ 	.word	0x00000130


	//   ....[2]....
        /*0074*/ 	.word	0x00000180


	//   ....[3]....
        /*0078*/ 	.word	0x000001f0


	//----- nvinfo : EIATTR_CBANK_PARAM_SIZE
	.align		4
.L_836:
        /*007c*/ 	.byte	0x03, 0x19
        /*007e*/ 	.short	0x0024


	//----- nvinfo : EIATTR_PARAM_CBANK
	.align		4
        /*0080*/ 	.byte	0x04, 0x0a
        /*0082*/ 	.short	(.L_838 - .L_837)
	.align		4
.L_837:
        /*0084*/ 	.word	index@(.nv.constant0._Z9update_dXPKiS0_S0_Pii)
        /*0088*/ 	.short	0x0380
        /*008a*/ 	.short	0x0024


	//----- nvinfo : EIATTR_SW_WAR
	.align		4
.L_838:
        /*008c*/ 	.byte	0x04, 0x36
        /*008e*/ 	.short	(.L_840 - .L_839)
.L_839:
        /*0090*/ 	.word	0x00000008
.L_840:


//--------------------- .nv.info._Z18pointer_jump_cyclePiS_S_i --------------------------
	.section	.nv.info._Z18pointer_jump_cyclePiS_S_i,"",@"SHT_CUDA_INFO"
	.sectionflags	@""
	.align	4


	//----- nvinfo : EIATTR_CUDA_API_VERSION
	.align		4
        /*0000*/ 	.byte	0x04, 0x37
        /*0002*/ 	.short	(.L_842 - .L_841)
.L_841:
        /*0004*/ 	.word	0x00000082


	//----- nvinfo : EIATTR_KPARAM_INFO
	.align		4
.L_842:
        /*0008*/ 	.byte	0x04, 0x17
        /*000a*/ 	.short	(.L_844 - .L_843)
.L_843:
        /*000c*/ 	.word	0x00000000
        /*0010*/ 	.short	0x0003
        /*0012*/ 	.short	0x0018
        /*0014*/ 	.byte	0x00, 0xf0, 0x11, 0x00


	//----- nvinfo : EIATTR_KPARAM_INFO
	.align		4
.L_844:
        /*0018*/ 	.byte	0x04, 0x17
        /*001a*/ 	.short	(.L_846 - .L_845)
.L_845:
        /*001c*/ 	.word	0x00000000
        /*0020*/ 	.short	0x0002
        /*0022*/ 	.short	0x0010
        /*0024*/ 	.byte	0x00, 0xf5, 0x21, 0x00


	//----- nvinfo : EIATTR_KPARAM_INFO
	.align		4
.L_846:
        /*0028*/ 	.byte	0x04, 0x17
        /*002a*/ 	.short	(.L_848 - .L_847)
.L_847:
        /*002c*/ 	.word	0x00000000
        /*0030*/ 	.short	0x0001
        /*0032*/ 	.short	0x0008
        /*0034*/ 	.byte	0x00, 0xf5, 0x21, 0x00


	//----- nvinfo : EIATTR_KPARAM_INFO
	.align		4
.L_848:
        /*0038*/ 	.byte	0x04, 0x17
        /*003a*/ 	.short	(.L_850 - .L_849)
.L_849:
        /*003c*/ 	.word	0x00000000
        /*0040*/ 	.short	0x0000
        /*0042*/ 	.short	0x0000
        /*0044*/ 	.byte	0x00, 0xf5, 0x21, 0x00


	//----- nvinfo : EIATTR_SPARSE_MMA_MASK
	.align		4
.L_850:
        /*0048*/ 	.byte	0x03, 0x50
        /*004a*/ 	.short	0x0000


	//----- nvinfo : EIATTR_MAXREG_COUNT
	.align		4
        /*004c*/ 	.byte	0x03, 0x1b
        /*004e*/ 	.short	0x00ff


	//----- nvinfo : EIATTR_NUM_BARRIERS
	.align		4
        /*0050*/ 	.byte	0x02, 0x4c
        /*0052*/ 	.byte	0x01
	.zero		1


	//----- nvinfo : EIATTR_MERCURY_ISA_VERSION
	.align		4
        /*0054*/ 	.byte	0x03, 0x5f
        /*0056*/ 	.short	0x0101


	//----- nvinfo : EIATTR_VRC_CTA_INIT_COUNT
	.align		4
        /*0058*/ 	.byte	0x02, 0x4a
	.zero		1
	.zero		1


	//----- nvinfo : EIATTR_EXIT_INSTR_OFFSETS
	.align		4
        /*005c*/ 	.byte	0x04, 0x1c
        /*005e*/ 	.short	(.L_852 - .L_851)


	//   ....[0]....
.L_851:
        /*0060*/ 	.word	0x000000c0


	//   ....[1]....
        /*0064*/ 	.word	0x00000270


	//   ....[2]....
        /*0068*/ 	.word	0x00000750


	//   ....[3]....
        /*006c*/ 	.word	0x00000890


	//----- nvinfo : EIATTR_CBANK_PARAM_SIZE
	.align		4
.L_852:
        /*0070*/ 	.byte	0x03, 0x19
        /*0072*/ 	.short	0x001c


	//----- nvinfo : EIATTR_PARAM_CBANK
	.align		4
        /*0074*/ 	.byte	0x04, 0x0a
        /*0076*/ 	.short	(.L_854 - .L_853)
	.align		4
.L_853:
        /*0078*/ 	.word	index@(.nv.constant0._Z18pointer_jump_cyclePiS_S_i)
        /*007c*/ 	.short	0x0380
        /*007e*/ 	.short	0x001c


	//----- nvinfo : EIATTR_SW_WAR
	.align		4
.L_854:
        /*0080*/ 	.byte	0x04, 0x36
        /*0082*/ 	.short	(.L_856 - .L_855)
.L_855:
        /*0084*/ 	.word	0x00000008
.L_856:


//--------------------- .nv.info._Z12init_mappingPKiS0_PiS1_S1_i --------------------------
	.section	.nv.info._Z12init_mappingPKiS0_PiS1_S1_i,"",@"SHT_CUDA_INFO"
	.sectionflags	@""
	.align	4


	//----- nvinfo : EIATTR_CUDA_API_VERSION
	.align		4
        /*0000*/ 	.byte	0x04, 0x37
        /*0002*/ 	.short	(.L_858 - .L_857)
.L_857:
        /*0004*/ 	.word	0x00000082


	//----- nvinfo : EIATTR_KPARAM_INFO
	.align		4
.L_858:
        /*0008*/ 	.byte	0x04, 0x17
        /*000a*/ 	.short	(.L_860 - .L_859)
.L_859:
        /*000c*/ 	.word	0x00000000
        /*0010*/ 	.short	0x0005
        /*0012*/ 	.short	0x0028
        /*0014*/ 	.byte	0x00, 0xf0, 0x11, 0x00


	//----- nvinfo : EIATTR_KPARAM_INFO
	.align		4
.L_860:
        /*0018*/ 	.byte	0x04, 0x17
        /*001a*/ 	.short	(.L_862 - .L_861)
.L_861:
        /*001c*/ 	.word	0x00000000
        /*0020*/ 	.short	0x0004
        /*0022*/ 	.short	0x0020
        /*0024*/ 	.byte	0x00, 0xf5, 0x21, 0x00


	//----- nvinfo : EIATTR_KPARAM_INFO
	.align		4
.L_862:
        /*0028*/ 	.byte	0x04, 0x17
        /*002a*/ 	.short	(.L_864 - .L_863)
.L_863:
        /*002c*/ 	.word	0x00000000
        /*0030*/ 	.short	0x0003
        /*0032*/ 	.short	0x0018
        /*0034*/ 	.byte	0x00, 0xf5, 0x21, 0x00


	//----- nvinfo : EIATTR_KPARAM_INFO
	.align		4
.L_864:
        /*0038*/ 	.byte	0x04, 0x17
        /*003a*/ 	.short	(.L_866 - .L_865)
.L_865:
        /*003c*/ 	.word	0x00000000
        /*0040*/ 	.short	0x0002
        /*0042*/ 	.short	0x0010
        /*0044*/ 	.byte	0x00, 0xf5, 0x21, 0x00


	//----- nvinfo : EIATTR_KPARAM_INFO
	.align		4
.L_866:
        /*0048*/ 	.byte	0x04, 0x17
        /*004a*/ 	.short	(.L_868 - .L_867)
.L_867:
        /*004c*/ 	.word	0x00000000
        /*0050*/ 	.short	0x0001
        /*0052*/ 	.short	0x0008
        /*0054*/ 	.byte	0x00, 0xf5, 0x21, 0x00


	//----- nvinfo : EIATTR_KPARAM_INFO
	.align		4
.L_868:
        /*0058*/ 	.byte	0x04, 0x17
        /*005a*/ 	.short	(.L_870 - .L_869)
.L_869:
        /*005c*/ 	.word	0x00000000
        /*0060*/ 	.short	0x0000
        /*0062*/ 	.short	0x0000
        /*0064*/ 	.byte	0x00, 0xf5, 0x21, 0x00


	//----- nvinfo : EIATTR_SPARSE_MMA_MASK
	.align		4
.L_870:
        /*0068*/ 	.byte	0x03, 0x50
        /*006a*/ 	.short	0x0000


	//----- nvinfo : EIATTR_MAXREG_COUNT
	.align		4
        /*006c*/ 	.byte	0x03, 0x1b
        /*006e*/ 	.short	0x00ff


	//----- nvinfo : EIATTR_MERCURY_ISA_VERSION
	.align		4
        /*0070*/ 	.byte	0x03, 0x5f
        /*0072*/ 	.short	0x0101


	//----- nvinfo : EIATTR_VRC_CTA_INIT_COUNT
	.align		4
        /*0074*/ 	.byte	0x02, 0x4a
	.zero		1
	.zero		1


	//----- nvinfo : EIATTR_EXIT_INSTR_OFFSETS
	.align		4
        /*0078*/ 	.byte	0x04, 0x1c
        /*007a*/ 	.short	(.L_872 - .L_871)


	//   ....[0]....
.L_871:
        /*007c*/ 	.word	0x000000c0


	//   ....[1]....
        /*0080*/ 	.word	0x000001f0


	//----- nvinfo : EIATTR_CBANK_PARAM_SIZE
	.align		4
.L_872:
        /*0084*/ 	.byte	0x03, 0x19
        /*0086*/ 	.short	0x002c


	//----- nvinfo : EIATTR_PARAM_CBANK
	.align		4
        /*0088*/ 	.byte	0x04, 0x0a
        /*008a*/ 	.short	(.L_874 - .L_873)
	.align		4
.L_873:
        /*008c*/ 	.word	index@(.nv.constant0._Z12init_mappingPKiS0_PiS1_S1_i)
        /*0090*/ 	.short	0x0380
        /*0092*/ 	.short	0x002c


	//----- nvinfo : EIATTR_SW_WAR
	.align		4
.L_874:
        /*0094*/ 	.byte	0x04, 0x36
        /*0096*/ 	.short	(.L_876 - .L_875)
.L_875:
        /*0098*/ 	.word	0x00000008
.L_876:


//--------------------- .nv.info._Z8update_VPfS_PiPKiS2_iS0_S0_ --------------------------
	.section	.nv.info._Z8update_VPfS_PiPKiS2_iS0_S0_,"",@"SHT_CUDA_INFO"
	.sectionflags	@""
	.align	4


	//----- nvinfo : EIATTR_CUDA_API_VERSION
	.align		4
        /*0000*/ 	.byte	0x04, 0x37
        /*0002*/ 	.short	(.L_878 - .L_877)
.L_877:
        /*0004*/ 	.word	0x00000082


	//----- nvinfo : EIATTR_KPARAM_INFO
	.align		4
.L_878:
        /*0008*/ 	.byte	0x04, 0x17
        /*000a*/ 	.short	(.L_880 - .L_879)
.L_879:
        /*000c*/ 	.word	0x00000000
        /*0010*/ 	.short	0x0007
        /*0012*/ 	.short	0x0038
        /*0014*/ 	.byte	0x00, 0xf5, 0x21, 0x00


	//----- nvinfo : EIATTR_KPARAM_INFO
	.align		4
.L_880:
        /*0018*/ 	.byte	0x04, 0x17
        /*001a*/ 	.short	(.L_882 - .L_881)
.L_881:
        /*001c*/ 	.word	0x00000000
        /*0020*/ 	.short	0x0006
        /*0022*/ 	.short	0x0030
        /*0024*/ 	.byte	0x00, 0xf5, 0x21, 0x00


	//----- nvinfo : EIATTR_KPARAM_INFO
	.align		4
.L_882:
        /*0028*/ 	.byte	0x04, 0x17
        /*002a*/ 	.short	(.L_884 - .L_883)
.L_883:
        /*002c*/ 	.word	0x00000000
        /*0030*/ 	.short	0x0005
        /*0032*/ 	.short	0x0028
        /*0034*/ 	.byte	0x00, 0xf0, 0x11, 0x00


	//----- nvinfo : EIATTR_KPARAM_INFO
	.align		4
.L_884:
        /*0038*/ 	.byte	0x04, 0x17
        /*003a*/ 	.short	(.L_886 - .L_885)
.L_885:
        /*003c*/ 	.word	0x00000000
        /*0040*/ 	.short	0x0004
        /*0042*/ 	.short	0x0020
        /*0044*/ 	.byte	0x00, 0xf5, 0x21, 0x00


	//----- nvinfo : EIATTR_KPARAM_INFO
	.align		4
.L_886:
        /*0048*/ 	.byte	0x04, 0x17
        /*004a*/ 	.short	(.L_888 - .L_887)
.L_887:
        /*004c*/ 	.word	0x00000000
        /*0050*/ 	.short	0x0003
        /*0052*/ 	.short	0x0018
        /*0054*/ 	.byte	0x00, 0xf5, 0x21, 0x00


	//----- nvinfo : EIATTR_KPARAM_INFO
	.align		4
.L_888:
        /*0058*/ 	.byte	0x04, 0x17
        /*005a*/ 	.short	(.L_890 - .L_889)
.L_889:
        /*005c*/ 	.word	0x00000000
        /*0060*/ 	.short	0x0002
        /*0062*/ 	.short	0x0010
        /*0064*/ 	.byte	0x00, 0xf5, 0x21, 0x00


	//----- nvinfo : EIATTR_KPARAM_INFO
	.align		4
.L_890:
        /*0068*/ 	.byte	0x04, 0x17
        /*006a*/ 	.short	(.L_892 - .L_891)
.L_891:
        /*006c*/ 	.word	0x00000000
        /*0070*/ 	.short	0x0001
        /*0072*/ 	.short	0x0008
        /*0074*/ 	.byte	0x00, 0xf5, 0x21, 0x00


	//----- nvinfo : EIATTR_KPARAM_INFO
	.align		4
.L_892:
        /*0078*/ 	.byte	0x04, 0x17
        /*007a*/ 	.short	(.L_894 - .L_893)
.L_893:
        /*007c*/ 	.word	0x00000000
        /*0080*/ 	.short	0x0000
        /*0082*/ 	.short	0x0000
        /*0084*/ 	.byte	0x00, 0xf5, 0x21, 0x00


	//----- nvinfo : EIATTR_SPARSE_MMA_MASK
	.align		4
.L_894:
        /*0088*/ 	.byte	0x03, 0x50
        /*008a*/ 	.short	0x0000


	//----- nvinfo : EIATTR_MAXREG_COUNT
	.align		4
        /*008c*/ 	.byte	0x03, 0x1b
        /*008e*/ 	.short	0x00ff


	//----- nvinfo : EIATTR_MERCURY_ISA_VERSION
	.align		4
        /*0090*/ 	.byte	0x03, 0x5f
        /*0092*/ 	.short	0x0101


	//----- nvinfo : EIATTR_VRC_CTA_INIT_COUNT
	.align		4
        /*0094*/ 	.byte	0x02, 0x4a
	.zero		1
	.zero		1


	//----- nvinfo : EIATTR_EXIT_INSTR_OFFSETS
	.align		4
        /*0098*/ 	.byte	0x04, 0x1c
        /*009a*/ 	.short	(.L_896 - .L_895)


	//   ....[0]....
.L_895:
        /*009c*/ 	.word	0x00000100


	//----- nvinfo : EIATTR_CBANK_PARAM_SIZE
	.align		4
.L_896:
        /*00a0*/ 	.byte	0x03, 0x19
        /*00a2*/ 	.short	0x0040


	//----- nvinfo : EIATTR_PARAM_CBANK
	.align		4
        /*00a4*/ 	.byte	0x04, 0x0a
        /*00a6*/ 	.short	(.L_898 - .L_897)
	.align		4
.L_897:
        /*00a8*/ 	.word	index@(.nv.constant0._Z8update_VPfS_PiPKiS2_iS0_S0_)
        /*00ac*/ 	.short	0x0380
        /*00ae*/ 	.short	0x0040


	//----- nvinfo : EIATTR_SW_WAR
	.align		4
.L_898:
        /*00b0*/ 	.byte	0x04, 0x36
        /*00b2*/ 	.short	(.L_900 - .L_899)
.L_899:
        /*00b4*/ 	.word	0x00000008
.L_900:


//--------------------- .nv.info._Z13process_cyclePfS_PiPKiS2_iS0_S0_ --------------------------
	.section	.nv.info._Z13process_cyclePfS_PiPKiS2_iS0_S0_,"",@"SHT_CUDA_INFO"
	.sectionflags	@""
	.align	4


	//----- nvinfo : EIATTR_CUDA_API_VERSION
	.align		4
        /*0000*/ 	.byte	0x04, 0x37
        /*0002*/ 	.short	(.L_902 - .L_901)
.L_901:
        /*0004*/ 	.word	0x00000082


	//----- nvinfo : EIATTR_KPARAM_INFO
	.align		4
.L_902:
        /*0008*/ 	.byte	0x04, 0x17
        /*000a*/ 	.short	(.L_904 - .L_903)
.L_903:
        /*000c*/ 	.word	0x00000000
        /*0010*/ 	.short	0x0007
        /*0012*/ 	.short	0x0038
        /*0014*/ 	.byte	0x00, 0xf5, 0x21, 0x00


	//----- nvinfo : EIATTR_KPARAM_INFO
	.align		4
.L_904:
        /*0018*/ 	.byte	0x04, 0x17
        /*001a*/ 	.short	(.L_906 - .L_905)
.L_905:
        /*001c*/ 	.word	0x00000000
        /*0020*/ 	.short	0x0006
        /*0022*/ 	.short	0x0030
        /*0024*/ 	.byte	0x00, 0xf5, 0x21, 0x00


	//----- nvinfo : EIATTR_KPARAM_INFO
	.align		4
.L_906:
        /*0028*/ 	.byte	0x04, 0x17
        /*002a*/ 	.short	(.L_908 - .L_907)
.L_907:
        /*002c*/ 	.word	0x00000000
        /*0030*/ 	.short	0x0005
        /*0032*/ 	.short	0x0028
        /*0034*/ 	.byte	0x00, 0xf0, 0x11, 0x00


	//----- nvinfo : EIATTR_KPARAM_INFO
	.align		4
.L_908:
        /*0038*/ 	.byte	0x04, 0x17
        /*003a*/ 	.short	(.L_910 - .L_909)
.L_909:
        /*003c*/ 	.word	0x00000000
        /*0040*/ 	.short	0x0004
        /*0042*/ 	.short	0x0020
        /*0044*/ 	.byte	0x00, 0xf5, 0x21, 0x00


	//----- nvinfo : EIATTR_KPARAM_INFO
	.align		4
.L_910:
        /*0048*/ 	.byte	0x04, 0x17
        /*004a*/ 	.short	(.L_912 - .L_911)
.L_911:
        /*004c*/ 	.word	0x00000000
        /*0050*/ 	.short	0x0003
        /*0052*/ 	.short	0x0018
        /*0054*/ 	.byte	0x00, 0xf5, 0x21, 0x00


	//----- nvinfo : EIATTR_KPARAM_INFO
	.align		4
.L_912:
        /*0058*/ 	.byte	0x04, 0x17
        /*005a*/ 	.short	(.L_914 - .L_913)
.L_913:
        /*005c*/ 	.word	0x00000000
        /*0060*/ 	.short	0x0002
        /*0062*/ 	.short	0x0010
        /*0064*/ 	.byte	0x00, 0xf5, 0x21, 0x00


	//----- nvinfo : EIATTR_KPARAM_INFO
	.align		4
.L_914:
        /*0068*/ 	.byte	0x04, 0x17
        /*006a*/ 	.short	(.L_916 - .L_915)
.L_915:
        /*006c*/ 	.word	0x00000000
        /*0070*/ 	.short	0x0001
        /*0072*/ 	.short	0x0008
        /*0074*/ 	.byte	0x00, 0xf5, 0x21, 0x00


	//----- nvinfo : EIATTR_KPARAM_INFO
	.align		4
.L_916:
        /*0078*/ 	.byte	0x04, 0x17
        /*007a*/ 	.short	(.L_918 - .L_917)
.L_917:
        /*007c*/ 	.word	0x00000000
        /*0080*/ 	.short	0x0000
        /*0082*/ 	.short	0x0000
        /*0084*/ 	.byte	0x00, 0xf5, 0x21, 0x00


	//----- nvinfo : EIATTR_SPARSE_MMA_MASK
	.align		4
.L_918:
        /*0088*/ 	.byte	0x03, 0x50
        /*008a*/ 	.short	0x0000


	//----- nvinfo : EIATTR_MAXREG_COUNT
	.align		4
        /*008c*/ 	.byte	0x03, 0x1b
        /*008e*/ 	.short	0x00ff


	//----- nvinfo : EIATTR_MERCURY_ISA_VERSION
	.align		4
        /*0090*/ 	.byte	0x03, 0x5f
        /*0092*/ 	.short	0x0101


	//----- nvinfo : EIATTR_VRC_CTA_INIT_COUNT
	.align		4
        /*0094*/ 	.byte	0x02, 0x4a
	.zero		1
	.zero		1


	//----- nvinfo : EIATTR_EXIT_INSTR_OFFSETS
	.align		4
        /*0098*/ 	.byte	0x04, 0x1c
        /*009a*/ 	.short	(.L_920 - .L_919)


	//   ....[0]....
.L_919:
        /*009c*/ 	.word	0x00000250


	//----- nvinfo : EIATTR_CBANK_PARAM_SIZE
	.align		4
.L_920:
        /*00a0*/ 	.byte	0x03, 0x19
        /*00a2*/ 	.short	0x0040


	//----- nvinfo : EIATTR_PARAM_CBANK
	.align		4
        /*00a4*/ 	.byte	0x04, 0x0a
        /*00a6*/ 	.short	(.L_922 - .L_921)
	.align		4
.L_921:
        /*00a8*/ 	.word	index@(.nv.constant0._Z13process_cyclePfS_PiPKiS2_iS0_S0_)
        /*00ac*/ 	.short	0x0380
        /*00ae*/ 	.short	0x0040


	//----- nvinfo : EIATTR_SW_WAR
	.align		4
.L_922:
        /*00b0*/ 	.byte	0x04, 0x36
        /*00b2*/ 	.short	(.L_924 - .L_923)
.L_923:
        /*00b4*/ 	.word	0x00000008
.L_924:


//--------------------- .nv.info._Z23find_min_valid_atomic2dPKfPKiS2_i --------------------------
	.section	.nv.info._Z23find_min_valid_atomic2dPKfPKiS2_i,"",@"SHT_CUDA_INFO"
	.sectionflags	@""
	.align	4


	//----- nvinfo : EIATTR_CUDA_API_VERSION
	.align		4
        /*0000*/ 	.byte	0x04, 0x37
        /*0002*/ 	.short	(.L_926 - .L_925)
.L_925:
        /*0004*/ 	.word	0x00000082


	//----- nvinfo : EIATTR_KPARAM_INFO
	.align		4
.L_926:
        /*0008*/ 	.byte	0x04, 0x17
        /*000a*/ 	.short	(.L_928 - .L_927)
.L_927:
        /*000c*/ 	.word	0x00000000
        /*0010*/ 	.short	0x0003
        /*0012*/ 	.short	0x0018
        /*0014*/ 	.byte	0x00, 0xf0, 0x11, 0x00


	//----- nvinfo : EIATTR_KPARAM_INFO
	.align		4
.L_928:
        /*0018*/ 	.byte	0x04, 0x17
        /*001a*/ 	.short	(.L_930 - .L_929)
.L_929:
        /*001c*/ 	.word	0x00000000
        /*0020*/ 	.short	0x0002
        /*0022*/ 	.short	0x0010
        /*0024*/ 	.byte	0x00, 0xf5, 0x21, 0x00


	//----- nvinfo : EIATTR_KPARAM_INFO
	.align		4
.L_930:
        /*0028*/ 	.byte	0x04, 0x17
        /*002a*/ 	.short	(.L_932 - .L_931)
.L_931:
        /*002c*/ 	.word	0x00000000
        /*0030*/ 	.short	0x0001
        /*0032*/ 	.short	0x0008
        /*0034*/ 	.byte	0x00, 0xf5, 0x21, 0x00


	//----- nvinfo : EIATTR_KPARAM_INFO
	.align		4
.L_932:
        /*0038*/ 	.byte	0x04, 0x17
        /*003a*/ 	.short	(.L_934 - .L_933)
.L_933:
        /*003c*/ 	.word	0x00000000
        /*0040*/ 	.short	0x0000
        /*0042*/ 	.short	0x0000
        /*0044*/ 	.byte	0x00, 0xf5, 0x21, 0x00


	//----- nvinfo : EIATTR_SPARSE_MMA_MASK
	.align		4
.L_934:
        /*0048*/ 	.byte	0x03, 0x50
        /*004a*/ 	.short	0x0000


	//----- nvinfo : EIATTR_MAXREG_COUNT
	.align		4
        /*004c*/ 	.byte	0x03, 0x1b
        /*004e*/ 	.short	0x00ff


	//----- nvinfo : EIATTR_NUM_BARRIERS
	.align		4
        /*0050*/ 	.byte	0x02, 0x4c
        /*0052*/ 	.byte	0x01
	.zero		1


	//----- nvinfo : EIATTR_MERCURY_ISA_VERSION
	.align		4
        /*0054*/ 	.byte	0x03, 0x5f
        /*0056*/ 	.short	0x0101


	//----- nvinfo : EIATTR_VRC_CTA_INIT_COUNT
	.align		4
        /*0058*/ 	.byte	0x02, 0x4a
	.zero		1
	.zero		1


	//----- nvinfo : EIATTR_EXIT_INSTR_OFFSETS
	.align		4
        /*005c*/ 	.byte	0x04, 0x1c
        /*005e*/ 	.short	(.L_936 - .L_935)


	//   ....[0]....
.L_935:
        /*0060*/ 	.word	0x00000370


	//   ....[1]....
        /*0064*/ 	.word	0x000003d0


	//   ....[2]....
        /*0068*/ 	.word	0x00000400


	//----- nvinfo : EIATTR_CRS_STACK_SIZE
	.align		4
.L_936:
        /*006c*/ 	.byte	0x04, 0x1e
        /*006e*/ 	.short	(.L_938 - .L_937)
.L_937:
        /*0070*/ 	.word	0x00000000


	//----- nvinfo : EIATTR_CBANK_PARAM_SIZE
	.align		4
.L_938:
        /*0074*/ 	.byte	0x03, 0x19
        /*0076*/ 	.short	0x001c


	//----- nvinfo : EIATTR_PARAM_CBANK
	.align		4
        /*0078*/ 	.byte	0x04, 0x0a
        /*007a*/ 	.short	(.L_940 - .L_939)
	.align		4
.L_939:
        /*007c*/ 	.word	index@(.nv.constant0._Z23find_min_valid_atomic2dPKfPKiS2_i)
        /*0080*/ 	.short	0x0380
        /*0082*/ 	.short	0x001c


	//----- nvinfo : EIATTR_SW_WAR
	.align		4
.L_940:
        /*0084*/ 	.byte	0x04, 0x36
        /*0086*/ 	.short	(.L_942 - .L_941)
.L_941:
        /*0088*/ 	.word	0x00000008
.L_942:


//--------------------- .nv.info._Z18find_most_negativePKfiPiS1_ --------------------------
	.section	.nv.info._Z18find_most_negativePKfiPiS1_,"",@"SHT_CUDA_INFO"
	.sectionflags	@""
	.align	4


	//----- nvinfo : EIATTR_CUDA_API_VERSION
	.align		4
        /*0000*/ 	.byte	0x04, 0x37
        /*0002*/ 	.short	(.L_944 - .L_943)
.L_943:
        /*0004*/ 	.word	0x00000082


	//----- nvinfo : EIATTR_KPARAM_INFO
	.align		4
.L_944:
        /*0008*/ 	.byte	0x04, 0x17
        /*000a*/ 	.short	(.L_946 - .L_945)
.L_945:
        /*000c*/ 	.word	0x00000000
        /*0010*/ 	.short	0x0003
        /*0012*/ 	.short	0x0018
        /*0014*/ 	.byte	0x00, 0xf5, 0x21, 0x00


	//----- nvinfo : EIATTR_KPARAM_INFO
	.align		4
.L_946:
        /*0018*/ 	.byte	0x04, 0x17
        /*001a*/ 	.short	(.L_948 - .L_947)
.L_947:
        /*001c*/ 	.word	0x00000000
        /*0020*/ 	.short	0x0002
        /*0022*/ 	.short	0x0010
        /*0024*/ 	.byte	0x00, 0xf5, 0x21, 0x00


	//----- nvinfo : EIATTR_KPARAM_INFO
	.align		4
.L_948:
        /*0028*/ 	.byte	0x04, 0x17
        /*002a*/ 	.short	(.L_950 - .L_949)
.L_949:
        /*002c*/ 	.word	0x00000000
        /*0030*/ 	.short	0x0001
        /*0032*/ 	.short	0x0008
        /*0034*/ 	.byte	0x00, 0xf0, 0x11, 0x00


	//----- nvinfo : EIATTR_KPARAM_INFO
	.align		4
.L_950:
        /*0038*/ 	.byte	0x04, 0x17
        /*003a*/ 	.short	(.L_952 - .L_951)
.L_951:
        /*003c*/ 	.word	0x00000000
        /*0040*/ 	.short	0x0000
        /*0042*/ 	.short	0x0000
        /*0044*/ 	.byte	0x00, 0xf5, 0x21, 0x00


	//----- nvinfo : EIATTR_SPARSE_MMA_MASK
	.align		4
.L_952:
        /*0048*/ 	.byte	0x03, 0x50
        /*004a*/ 	.short	0x0000


	//----- nvinfo : EIATTR_MAXREG_COUNT
	.align		4
        /*004c*/ 	.byte	0x03, 0x1b
        /*004e*/ 	.short	0x00ff


	//----- nvinfo : EIATTR_NUM_BARRIERS
	.align		4
        /*0050*/ 	.byte	0x02, 0x4c
        /*0052*/ 	.byte	0x01
	.zero		1


	//----- nvinfo : EIATTR_MERCURY_ISA_VERSION
	.align		4
        /*0054*/ 	.byte	0x03, 0x5f
        /*0056*/ 	.short	0x0101


	//----- nvinfo : EIATTR_VRC_CTA_INIT_COUNT
	.align		4
        /*0058*/ 	.byte	0x02, 0x4a
	.zero		1
	.zero		1


	//----- nvinfo : EIATTR_EXIT_INSTR_OFFSETS
	.align		4
        /*005c*/ 	.byte	0x04, 0x1c
        /*005e*/ 	.short	(.L_954 - .L_953)


	//   ....[0]....
.L_953:
        /*0060*/ 	.word	0x000003f0


	//   ....[1]....
        /*0064*/ 	.word	0x00000450


	//   ....[2]....
        /*0068*/ 	.word	0x00000560


	//   ....[3]....
        /*006c*/ 	.word	0x00000600


	//----- nvinfo : EIATTR_CRS_STACK_SIZE
	.align		4
.L_954:
        /*0070*/ 	.byte	0x04, 0x1e
        /*0072*/ 	.short	(.L_956 - .L_955)
.L_955:
        /*0074*/ 	.word	0x00000000


	//----- nvinfo : EIATTR_CBANK_PARAM_SIZE
	.align		4
.L_956:
        /*0078*/ 	.byte	0x03, 0x19
        /*007a*/ 	.short	0x0020


	//----- nvinfo : EIATTR_PARAM_CBANK
	.align		4
        /*007c*/ 	.byte	0x04, 0x0a
        /*007e*/ 	.short	(.L_958 - .L_957)
	.align		4
.L_957:
        /*0080*/ 	.word	index@(.nv.constant0._Z18find_most_negativePKfiPiS1_)
        /*0084*/ 	.short	0x0380
        /*0086*/ 	.short	0x0020


	//----- nvinfo : EIATTR_SW_WAR
	.align		4
.L_958:
        /*0088*/ 	.byte	0x04, 0x36
        /*008a*/ 	.short	(.L_960 - .L_959)
.L_959:
        /*008c*/ 	.word	0x00000008
.L_960:


//--------------------- .nv.info._Z11init_minvalv --------------------------
	.section	.nv.info._Z11init_minvalv,"",@"SHT_CUDA_INFO"
	.sectionflags	@""
	.align	4


	//----- nvinfo : EIATTR_CUDA_API_VERSION
	.align		4
        /*0000*/ 	.byte	0x04, 0x37
        /*0002*/ 	.short	(.L_962 - .L_961)
.L_961:
        /*0004*/ 	.word	0x00000082


	//----- nvinfo : EIATTR_SPARSE_MMA_MASK
	.align		4
.L_962:
        /*0008*/ 	.byte	0x03, 0x50
        /*000a*/ 	.short	0x0000


	//----- nvinfo : EIATTR_MAXREG_COUNT
	.align		4
        /*000c*/ 	.byte	0x03, 0x1b
        /*000e*/ 	.short	0x00ff


	//----- nvinfo : EIATTR_MERCURY_ISA_VERSION
	.align		4
        /*0010*/ 	.byte	0x03, 0x5f
        /*0012*/ 	.short	0x0101


	//----- nvinfo : EIATTR_VRC_CTA_INIT_COUNT
	.align		4
        /*0014*/ 	.byte	0x02, 0x4a
	.zero		1
	.zero		1


	//----- nvinfo : EIATTR_EXIT_INSTR_OFFSETS
	.align		4
        /*0018*/ 	.byte	0x04, 0x1c
        /*001a*/ 	.short	(.L_964 - .L_963)


	//   ....[0]....
.L_963:
        /*001c*/ 	.word	0x00000050


	//----- nvinfo : EIATTR_SW_WAR
	.align		4
.L_964:
        /*0020*/ 	.byte	0x04, 0x36
        /*0022*/ 	.short	(.L_966 - .L_965)
.L_965:
        /*0024*/ 	.word	0x00000008
.L_966:


//--------------------- .nv.info._Z12update_dualsPiS_PfS0_i --------------------------
	.section	.nv.info._Z12update_dualsPiS_PfS0_i,"",@"SHT_CUDA_INFO"
	.sectionflags	@""
	.align	4


	//----- nvinfo : EIATTR_CUDA_API_VERSION
	.align		4
        /*0000*/ 	.byte	0x04, 0x37
        /*0002*/ 	.short	(.L_968 - .L_967)
.L_967:
        /*0004*/ 	.word	0x00000082


	//----- nvinfo : EIATTR_KPARAM_INFO
	.align		4
.L_968:
        /*0008*/ 	.byte	0x04, 0x17
        /*000a*/ 	.short	(.L_970 - .L_969)
.L_969:
        /*000c*/ 	.word	0x00000000
        /*0010*/ 	.short	0x0004
        /*0012*/ 	.short	0x0020
        /*0014*/ 	.byte	0x00, 0xf0, 0x11, 0x00


	//----- nvinfo : EIATTR_KPARAM_INFO
	.align		4
.L_970:
        /*0018*/ 	.byte	0x04, 0x17
        /*001a*/ 	.short	(.L_972 - .L_971)
.L_971:
        /*001c*/ 	.word	0x00000000
        /*0020*/ 	.short	0x0003
        /*0022*/ 	.short	0x0018
        /*0024*/ 	.byte	0x00, 0xf5, 0x21, 0x00


	//----- nvinfo : EIATTR_KPARAM_INFO
	.align		4
.L_972:
        /*0028*/ 	.byte	0x04, 0x17
        /*002a*/ 	.short	(.L_974 - .L_973)
.L_973:
        /*002c*/ 	.word	0x00000000
        /*0030*/ 	.short	0x0002
        /*0032*/ 	.short	0x0010
        /*0034*/ 	.byte	0x00, 0xf5, 0x21, 0x00


	//----- nvinfo : EIATTR_KPARAM_INFO
	.align		4
.L_974:
        /*0038*/ 	.byte	0x04, 0x17
        /*003a*/ 	.short	(.L_976 - .L_975)
.L_975:
        /*003c*/ 	.word	0x00000000
        /*0040*/ 	.short	0x0001
        /*0042*/ 	.short	0x0008
        /*0044*/ 	.byte	0x00, 0xf5, 0x21, 0x00


	//----- nvinfo : EIATTR_KPARAM_INFO
	.align		4
.L_976:
        /*0048*/ 	.byte	0x04, 0x17
        /*004a*/ 	.short	(.L_978 - .L_977)
.L_977:
        /*004c*/ 	.word	0x00000000
        /*0050*/ 	.short	0x0000
        /*0052*/ 	.short	0x0000
        /*0054*/ 	.byte	0x00, 0xf5, 0x21, 0x00


	//----- nvinfo : EIATTR_SPARSE_MMA_MASK
	.align		4
.L_978:
        /*0058*/ 	.byte	0x03, 0x50
        /*005a*/ 	.short	0x0000


	//----- nvinfo : EIATTR_MAXREG_COUNT
	.align		4
        /*005c*/ 	.byte	0x03, 0x1b
        /*005e*/ 	.short	0x00ff


	//----- nvinfo : EIATTR_MERCURY_ISA_VERSION
	.align		4
        /*0060*/ 	.byte	0x03, 0x5f
        /*0062*/ 	.short	0x0101


	//----- nvinfo : EIATTR_VRC_CTA_INIT_COUNT
	.align		4
        /*0064*/ 	.byte	0x02, 0x4a
	.zero		1
	.zero		1


	//----- nvinfo : EIATTR_EXIT_INSTR_OFFSETS
	.align		4
        /*0068*/ 	.byte	0x04, 0x1c
        /*006a*/ 	.short	(.L_980 - .L_979)


	//   ....[0]....
.L_979:
        /*006c*/ 	.word	0x00000070


	//   ....[1]....
        /*0070*/ 	.word	0x00000180


	//   ....[2]....
        /*0074*/ 	.word	0x00000200


	//----- nvinfo : EIATTR_CBANK_PARAM_SIZE
	.align		4
.L_980:
        /*0078*/ 	.byte	0x03, 0x19
        /*007a*/ 	.short	0x0024


	//----- nvinfo : EIATTR_PARAM_CBANK
	.align		4
        /*007c*/ 	.byte	0x04, 0x0a
        /*007e*/ 	.short	(.L_982 - .L_981)
	.align		4
.L_981:
        /*0080*/ 	.word	index@(.nv.constant0._Z12update_dualsPiS_PfS0_i)
        /*0084*/ 	.short	0x0380
        /*0086*/ 	.short	0x0024


	//----- nvinfo : EIATTR_SW_WAR
	.align		4
.L_982:
        /*0088*/ 	.byte	0x04, 0x36
        /*008a*/ 	.short	(.L_984 - .L_983)
.L_983:
        /*008c*/ 	.word	0x00000008
.L_984:


//--------------------- .nv.info._Z15set_array_valuePiii --------------------------
	.section	.nv.info._Z15set_array_valuePiii,"",@"SHT_CUDA_INFO"
	.sectionflags	@""
	.align	4


	//----- nvinfo : EIATTR_CUDA_API_VERSION
	.align		4
        /*0000*/ 	.byte	0x04, 0x37
        /*0002*/ 	.short	(.L_986 - .L_985)
.L_985:
        /*0004*/ 	.word	0x00000082


	//----- nvinfo : EIATTR_KPARAM_INFO
	.align		4
.L_986:
        /*0008*/ 	.byte	0x04, 0x17
        /*000a*/ 	.short	(.L_988 - .L_987)
.L_987:
        /*000c*/ 	.word	0x00000000
        /*0010*/ 	.short	0x0002
        /*0012*/ 	.short	0x000c
        /*0014*/ 	.byte	0x00, 0xf0, 0x11, 0x00


	//----- nvinfo : EIATTR_KPARAM_INFO
	.align		4
.L_988:
        /*0018*/ 	.byte	0x04, 0x17
        /*001a*/ 	.short	(.L_990 - .L_989)
.L_989:
        /*001c*/ 	.word	0x00000000
        /*0020*/ 	.short	0x0001
        /*0022*/ 	.short	0x0008
        /*0024*/ 	.byte	0x00, 0xf0, 0x11, 0x00


	//----- nvinfo : EIATTR_KPARAM_INFO
	.align		4
.L_990:
        /*0028*/ 	.byte	0x04, 0x17
        /*002a*/ 	.short	(.L_992 - .L_991)
.L_991:
        /*002c*/ 	.word	0x00000000
        /*0030*/ 	.short	0x0000
        /*0032*/ 	.short	0x0000
        /*0034*/ 	.byte	0x00, 0xf5, 0x21, 0x00


	//----- nvinfo : EIATTR_SPARSE_MMA_MASK
	.align		4
.L_992:
        /*0038*/ 	.byte	0x03, 0x50
        /*003a*/ 	.short	0x0000


	//----- nvinfo : EIATTR_MAXREG_COUNT
	.align		4
        /*003c*/ 	.byte	0x03, 0x1b
        /*003e*/ 	.short	0x00ff


	//----- nvinfo : EIATTR_MERCURY_ISA_VERSION
	.align		4
        /*0040*/ 	.byte	0x03, 0x5f
        /*0042*/ 	.short	0x0101


	//----- nvinfo : EIATTR_VRC_CTA_INIT_COUNT
	.align		4
        /*0044*/ 	.byte	0x02, 0x4a
	.zero		1
	.zero		1


	//----- nvinfo : EIATTR_EXIT_INSTR_OFFSETS
	.align		4
        /*0048*/ 	.byte	0x04, 0x1c
        /*004a*/ 	.short	(.L_994 - .L_993)


	//   ....[0]....
.L_993:
        /*004c*/ 	.word	0x00000070


	//   ....[1]....
        /*0050*/ 	.word	0x000000d0


	//----- nvinfo : EIATTR_CBANK_PARAM_SIZE
	.align		4
.L_994:
        /*0054*/ 	.byte	0x03, 0x19
        /*0056*/ 	.short	0x0010


	//----- nvinfo : EIATTR_PARAM_CBANK
	.align		4
        /*0058*/ 	.byte	0x04, 0x0a
        /*005a*/ 	.short	(.L_996 - .L_995)
	.align		4
.L_995:
        /*005c*/ 	.word	index@(.nv.constant0._Z15set_array_valuePiii)
        /*0060*/ 	.short	0x0380
        /*0062*/ 	.short	0x0010


	//----- nvinfo : EIATTR_SW_WAR
	.align		4
.L_996:
        /*0064*/ 	.byte	0x04, 0x36
        /*0066*/ 	.short	(.L_998 - .L_997)
.L_997:
        /*0068*/ 	.word	0x00000008
.L_998:


//--------------------- .nv.info._Z16solve_1bc_kerneliPKiPiS1_PKfS1_S1_ --------------------------
	.section	.nv.info._Z16solve_1bc_kerneliPKiPiS1_PKfS1_S1_,"",@"SHT_CUDA_INFO"
	.sectionflags	@""
	.align	4


	//----- nvinfo : EIATTR_CUDA_API_VERSION
	.align		4
        /*0000*/ 	.byte	0x04, 0x37
        /*0002*/ 	.short	(.L_1000 - .L_999)
.L_999:
        /*0004*/ 	.word	0x00000082


	//----- nvinfo : EIATTR_KPARAM_INFO
	.align		4
.L_1000:
        /*0008*/ 	.byte	0x04, 0x17
        /*000a*/ 	.short	(.L_1002 - .L_1001)
.L_1001:
        /*000c*/ 	.word	0x00000000
        /*0010*/ 	.short	0x0006
        /*0012*/ 	.short	0x0030
        /*0014*/ 	.byte	0x00, 0xf5, 0x21, 0x00


	//----- nvinfo : EIATTR_KPARAM_INFO
	.align		4
.L_1002:
        /*0018*/ 	.byte	0x04, 0x17
        /*001a*/ 	.short	(.L_1004 - .L_1003)
.L_1003:
        /*001c*/ 	.word	0x00000000
        /*0020*/ 	.short	0x0005
        /*0022*/ 	.short	0x0028
        /*0024*/ 	.byte	0x00, 0xf5, 0x21, 0x00


	//----- nvinfo : EIATTR_KPARAM_INFO
	.align		4
.L_1004:
        /*0028*/ 	.byte	0x04, 0x17
        /*002a*/ 	.short	(.L_1006 - .L_1005)
.L_1005:
        /*002c*/ 	.word	0x00000000
        /*0030*/ 	.short	0x0004
        /*0032*/ 	.short	0x0020
        /*0034*/ 	.byte	0x00, 0xf5, 0x21, 0x00


	//----- nvinfo : EIATTR_KPARAM_INFO
	.align		4
.L_1006:
        /*0038*/ 	.byte	0x04, 0x17
        /*003a*/ 	.short	(.L_1008 - .L_1007)
.L_1007:
        /*003c*/ 	.word	0x00000000
        /*0040*/ 	.short	0x0003
        /*0042*/ 	.short	0x0018
        /*0044*/ 	.byte	0x00, 0xf5, 0x21, 0x00


	//----- nvinfo : EIATTR_KPARAM_INFO
	.align		4
.L_1008:
        /*0048*/ 	.byte	0x04, 0x17
        /*004a*/ 	.short	(.L_1010 - .L_1009)
.L_1009:
        /*004c*/ 	.word	0x00000000
        /*0050*/ 	.short	0x0002
        /*0052*/ 	.short	0x0010
        /*0054*/ 	.byte	0x00, 0xf5, 0x21, 0x00


	//----- nvinfo : EIATTR_KPARAM_INFO
	.align		4
.L_1010:
        /*0058*/ 	.byte	0x04, 0x17
        /*005a*/ 	.short	(.L_1012 - .L_1011)
.L_1011:
        /*005c*/ 	.word	0x00000000
        /*0060*/ 	.short	0x0001
        /*0062*/ 	.short	0x0008
        /*0064*/ 	.byte	0x00, 0xf5, 0x21, 0x00


	//----- nvinfo : EIATTR_KPARAM_INFO
	.align		4
.L_1012:
        /*0068*/ 	.byte	0x04, 0x17
        /*006a*/ 	.short	(.L_1014 - .L_1013)
.L_1013:
        /*006c*/ 	.word	0x00000000
        /*0070*/ 	.short	0x0000
        /*0072*/ 	.short	0x0000
        /*0074*/ 	.byte	0x00, 0xf0, 0x11, 0x00


	//----- nvinfo : EIATTR_SPARSE_MMA_MASK
	.align		4
.L_1014:
        /*0078*/ 	.byte	0x03, 0x50
        /*007a*/ 	.short	0x0000


	//----- nvinfo : EIATTR_MAXREG_COUNT
	.align		4
        /*007c*/ 	.byte	0x03, 0x1b
        /*007e*/ 	.short	0x00ff


	//----- nvinfo : EIATTR_MERCURY_ISA_VERSION
	.align		4
        /*0080*/ 	.byte	0x03, 0x5f
        /*0082*/ 	.short	0x0101


	//----- nvinfo : EIATTR_VRC_CTA_INIT_COUNT
	.align		4
        /*0084*/ 	.byte	0x02, 0x4a
	.zero		1
	.zero		1


	//----- nvinfo : EIATTR_EXIT_INSTR_OFFSETS
	.align		4
        /*0088*/ 	.byte	0x04, 0x1c
        /*008a*/ 	.short	(.L_1016 - .L_1015)


	//   ....[0]....
.L_1015:
        /*008c*/ 	.word	0x000000c0


	//   ....[1]....
        /*0090*/ 	.word	0x00000260


	//   ....[2]....
        /*0094*/ 	.word	0x00000290


	//   ....[3]....
        /*0098*/ 	.word	0x000002c0


	//   ....[4]....
        /*009c*/ 	.word	0x00000320


	//   ....[5]....
        /*00a0*/ 	.word	0x00000350


	//   ....[6]....
        /*00a4*/ 	.word	0x00000390


	//----- nvinfo : EIATTR_CRS_STACK_SIZE
	.align		4
.L_1016:
        /*00a8*/ 	.byte	0x04, 0x1e
        /*00aa*/ 	.short	(.L_1018 - .L_1017)
.L_1017:
        /*00ac*/ 	.word	0x00000000


	//----- nvinfo : EIATTR_CBANK_PARAM_SIZE
	.align		4
.L_1018:
        /*00b0*/ 	.byte	0x03, 0x19
        /*00b2*/ 	.short	0x0038


	//----- nvinfo : EIATTR_PARAM_CBANK
	.align		4
        /*00b4*/ 	.byte	0x04, 0x0a
        /*00b6*/ 	.short	(.L_1020 - .L_1019)
	.align		4
.L_1019:
        /*00b8*/ 	.word	index@(.nv.constant0._Z16solve_1bc_kerneliPKiPiS1_PKfS1_S1_)
        /*00bc*/ 	.short	0x0380
        /*00be*/ 	.short	0x0038


	//----- nvinfo : EIATTR_SW_WAR
	.align		4
.L_1020:
        /*00c0*/ 	.byte	0x04, 0x36
        /*00c2*/ 	.short	(.L_1022 - .L_1021)
.L_1021:
        /*00c4*/ 	.word	0x00000008
.L_1022:


//--------------------- .nv.info._Z11find_argminPKfPiPfi --------------------------
	.section	.nv.info._Z11find_argminPKfPiPfi,"",@"SHT_CUDA_INFO"
	.sectionflags	@""
	.align	4


	//----- nvinfo : EIATTR_CUDA_API_VERSION
	.align		4
        /*0000*/ 	.byte	0x04, 0x37
        /*0002*/ 	.short	(.L_1024 - .L_1023)
.L_1023:
        /*0004*/ 	.word	0x00000082


	//----- nvinfo : EIATTR_KPARAM_INFO
	.align		4
.L_1024:
        /*0008*/ 	.byte	0x04, 0x17
        /*000a*/ 	.short	(.L_1026 - .L_1025)
.L_1025:
        /*000c*/ 	.word	0x00000000
        /*0010*/ 	.short	0x0003
        /*0012*/ 	.short	0x0018
        /*0014*/ 	.byte	0x00, 0xf0, 0x11, 0x00


	//----- nvinfo : EIATTR_KPARAM_INFO
	.align		4
.L_1026:
        /*0018*/ 	.byte	0x04, 0x17
        /*001a*/ 	.short	(.L_1028 - .L_1027)
.L_1027:
        /*001c*/ 	.word	0x00000000
        /*0020*/ 	.short	0x0002
        /*0022*/ 	.short	0x0010
        /*0024*/ 	.byte	0x00, 0xf5, 0x21, 0x00


	//----- nvinfo : EIATTR_KPARAM_INFO
	.align		4
.L_1028:
        /*0028*/ 	.byte	0x04, 0x17
        /*002a*/ 	.short	(.L_1030 - .L_1029)
.L_1029:
        /*002c*/ 	.word	0x00000000
        /*0030*/ 	.short	0x0001
        /*0032*/ 	.short	0x0008
        /*0034*/ 	.byte	0x00, 0xf5, 0x21, 0x00


	//----- nvinfo : EIATTR_KPARAM_INFO
	.align		4
.L_1030:
        /*0038*/ 	.byte	0x04, 0x17
        /*003a*/ 	.short	(.L_1032 - .L_1031)
.L_1031:
        /*003c*/ 	.word	0x00000000
        /*0040*/ 	.short	0x0000
        /*0042*/ 	.short	0x0000
        /*0044*/ 	.byte	0x00, 0xf5, 0x21, 0x00


	//----- nvinfo : EIATTR_SPARSE_MMA_MASK
	.align		4
.L_1032:
        /*0048*/ 	.byte	0x03, 0x50
        /*004a*/ 	.short	0x0000


	//----- nvinfo : EIATTR_MAXREG_COUNT
	.align		4
        /*004c*/ 	.byte	0x03, 0x1b
        /*004e*/ 	.short	0x00ff


	//----- nvinfo : EIATTR_NUM_BARRIERS
	.align		4
        /*0050*/ 	.byte	0x02, 0x4c
        /*0052*/ 	.byte	0x01
	.zero		1


	//----- nvinfo : EIATTR_MERCURY_ISA_VERSION
	.align		4
        /*0054*/ 	.byte	0x03, 0x5f
        /*0056*/ 	.short	0x0101


	//----- nvinfo : EIATTR_VRC_CTA_INIT_COUNT
	.align		4
        /*0058*/ 	.byte	0x02, 0x4a
	.zero		1
	.zero		1


	//----- nvinfo : EIATTR_EXIT_INSTR_OFFSETS
	.align		4
        /*005c*/ 	.byte	0x04, 0x1c
        /*005e*/ 	.short	(.L_1034 - .L_1033)


	//   ....[0]....
.L_1033:
        /*0060*/ 	.word	0x000002c0


	//   ....[1]....
        /*0064*/ 	.word	0x00000380


	//----- nvinfo : EIATTR_CRS_STACK_SIZE
	.align		4
.L_1034:
        /*0068*/ 	.byte	0x04, 0x1e
        /*006a*/ 	.short	(.L_1036 - .L_1035)
.L_1035:
        /*006c*/ 	.word	0x00000000


	//----- nvinfo : EIATTR_CBANK_PARAM_SIZE
	.align		4
.L_1036:
        /*0070*/ 	.byte	0x03, 0x19
        /*0072*/ 	.short	0x001c


	//----- nvinfo : EIATTR_PARAM_CBANK
	.align		4
        /*0074*/ 	.byte	0x04, 0x0a
        /*0076*/ 	.short	(.L_1038 - .L_1037)
	.align		4
.L_1037:
        /*0078*/ 	.word	index@(.nv.constant0._Z11find_argminPKfPiPfi)
        /*007c*/ 	.short	0x0380
        /*007e*/ 	.short	0x001c


	//----- nvinfo : EIATTR_SW_WAR
	.align		4
.L_1038:
        /*0080*/ 	.byte	0x04, 0x36
        /*0082*/ 	.short	(.L_1040 - .L_1039)
.L_1039:
        /*0084*/ 	.word	0x00000008
.L_1040:


//--------------------- .nv.info._Z9compute_BPKfS0_S0_Pfi --------------------------
	.section	.nv.info._Z9compute_BPKfS0_S0_Pfi,"",@"SHT_CUDA_INFO"
	.sectionflags	@""
	.align	4


	//----- nvinfo : EIATTR_CUDA_API_VERSION
	.align		4
        /*0000*/ 	.byte	0x04, 0x37
        /*0002*/ 	.short	(.L_1042 - .L_1041)
.L_1041:
        /*0004*/ 	.word	0x00000082


	//----- nvinfo : EIATTR_KPARAM_INFO
	.align		4
.L_1042:
        /*0008*/ 	.byte	0x04, 0x17
        /*000a*/ 	.short	(.L_1044 - .L_1043)
.L_1043:
        /*000c*/ 	.word	0x00000000
        /*0010*/ 	.short	0x0004
        /*0012*/ 	.short	0x0020
        /*0014*/ 	.byte	0x00, 0xf0, 0x11, 0x00


	//----- nvinfo : EIATTR_KPARAM_INFO
	.align		4
.L_1044:
        /*0018*/ 	.byte	0x04, 0x17
        /*001a*/ 	.short	(.L_1046 - .L_1045)
.L_1045:
        /*001c*/ 	.word	0x00000000
        /*0020*/ 	.short	0x0003
        /*0022*/ 	.short	0x0018
        /*0024*/ 	.byte	0x00, 0xf5, 0x21, 0x00


	//----- nvinfo : EIATTR_KPARAM_INFO
	.align		4
.L_1046:
        /*0028*/ 	.byte	0x04, 0x17
        /*002a*/ 	.short	(.L_1048 - .L_1047)
.L_1047:
        /*002c*/ 	.word	0x00000000
        /*0030*/ 	.short	0x0002
        /*0032*/ 	.short	0x0010
        /*0034*/ 	.byte	0x00, 0xf5, 0x21, 0x00


	//----- nvinfo : EIATTR_KPARAM_INFO
	.align		4
.L_1048:
        /*0038*/ 	.byte	0x04, 0x17
        /*003a*/ 	.short	(.L_1050 - .L_1049)
.L_1049:
        /*003c*/ 	.word	0x00000000
        /*0040*/ 	.short	0x0001
        /*0042*/ 	.short	0x0008
        /*0044*/ 	.byte	0x00, 0xf5, 0x21, 0x00


	//----- nvinfo : EIATTR_KPARAM_INFO
	.align		4
.L_1050:
        /*0048*/ 	.byte	0x04, 0x17
        /*004a*/ 	.short	(.L_1052 - .L_1051)
.L_1051:
        /*004c*/ 	.word	0x00000000
        /*0050*/ 	.short	0x0000
        /*0052*/ 	.short	0x0000
        /*0054*/ 	.byte	0x00, 0xf5, 0x21, 0x00


	//----- nvinfo : EIATTR_SPARSE_MMA_MASK
	.align		4
.L_1052:
        /*0058*/ 	.byte	0x03, 0x50
        /*005a*/ 	.short	0x0000


	//----- nvinfo : EIATTR_MAXREG_COUNT
	.align		4
        /*005c*/ 	.byte	0x03, 0x1b
        /*005e*/ 	.short	0x00ff


	//----- nvinfo : EIATTR_MERCURY_ISA_VERSION
	.align		4
        /*0060*/ 	.byte	0x03, 0x5f
        /*0062*/ 	.short	0x0101


	//----- nvinfo : EIATTR_VRC_CTA_INIT_COUNT
	.align		4
        /*0064*/ 	.byte	0x02, 0x4a
	.zero		1
	.zero		1


	//----- nvinfo : EIATTR_EXIT_INSTR_OFFSETS
	.align		4
        /*0068*/ 	.byte	0x04, 0x1c
        /*006a*/ 	.short	(.L_1054 - .L_1053)


	//   ....[0]....
.L_1053:
        /*006c*/ 	.word	0x000000c0


	//   ....[1]....
        /*0070*/ 	.word	0x000001d0


	//----- nvinfo : EIATTR_CBANK_PARAM_SIZE
	.align		4
.L_1054:
        /*0074*/ 	.byte	0x03, 0x19
        /*0076*/ 	.short	0x0024


	//----- nvinfo : EIATTR_PARAM_CBANK
	.align		4
        /*0078*/ 	.byte	0x04, 0x0a
        /*007a*/ 	.short	(.L_1056 - .L_1055)
	.align		4
.L_1055:
        /*007c*/ 	.word	index@(.nv.constant0._Z9compute_BPKfS0_S0_Pfi)
        /*0080*/ 	.short	0x0380
        /*0082*/ 	.short	0x0024


	//----- nvinfo : EIATTR_SW_WAR
	.align		4
.L_1056:
        /*0084*/ 	.byte	0x04, 0x36
        /*0086*/ 	.short	(.L_1058 - .L_1057)
.L_1057:
        /*0088*/ 	.word	0x00000008
.L_1058:


//--------------------- .nv.info._Z20selectZerosEfficientPKfPiS1_i --------------------------
	.section	.nv.info._Z20selectZerosEfficientPKfPiS1_i,"",@"SHT_CUDA_INFO"
	.sectionflags	@""
	.align	4


	//----- nvinfo : EIATTR_CUDA_API_VERSION
	.align		4
        /*0000*/ 	.byte	0x04, 0x37
        /*0002*/ 	.short	(.L_1060 - .L_1059)
.L_1059:
        /*0004*/ 	.word	0x00000082


	//----- nvinfo : EIATTR_KPARAM_INFO
	.align		4
.L_1060:
        /*0008*/ 	.byte	0x04, 0x17
        /*000a*/ 	.short	(.L_1062 - .L_1061)
.L_1061:
        /*000c*/ 	.word	0x00000000
        /*0010*/ 	.short	0x0003
        /*0012*/ 	.short	0x0018
        /*0014*/ 	.byte	0x00, 0xf0, 0x11, 0x00


	//----- nvinfo : EIATTR_KPARAM_INFO
	.align		4
.L_1062:
        /*0018*/ 	.byte	0x04, 0x17
        /*001a*/ 	.short	(.L_1064 - .L_1063)
.L_1063:
        /*001c*/ 	.word	0x00000000
        /*0020*/ 	.short	0x0002
        /*0022*/ 	.short	0x0010
        /*0024*/ 	.byte	0x00, 0xf5, 0x21, 0x00


	//----- nvinfo : EIATTR_KPARAM_INFO
	.align		4
.L_1064:
        /*0028*/ 	.byte	0x04, 0x17
        /*002a*/ 	.short	(.L_1066 - .L_1065)
.L_1065:
        /*002c*/ 	.word	0x00000000
        /*0030*/ 	.short	0x0001
        /*0032*/ 	.short	0x0008
        /*0034*/ 	.byte	0x00, 0xf5, 0x21, 0x00


	//----- nvinfo : EIATTR_KPARAM_INFO
	.align		4
.L_1066:
        /*0038*/ 	.byte	0x04, 0x17
        /*003a*/ 	.short	(.L_1068 - .L_1067)
.L_1067:
        /*003c*/ 	.word	0x00000000
        /*0040*/ 	.short	0x0000
        /*0042*/ 	.short	0x0000
        /*0044*/ 	.byte	0x00, 0xf5, 0x21, 0x00


	//----- nvinfo : EIATTR_SPARSE_MMA_MASK
	.align		4
.L_1068:
        /*0048*/ 	.byte	0x03, 0x50
        /*004a*/ 	.short	0x0000


	//----- nvinfo : EIATTR_MAXREG_COUNT
	.align		4
        /*004c*/ 	.byte	0x03, 0x1b
        /*004e*/ 	.short	0x00ff


	//----- nvinfo : EIATTR_NUM_BARRIERS
	.align		4
        /*0050*/ 	.byte	0x02, 0x4c
        /*0052*/ 	.byte	0x01
	.zero		1


	//----- nvinfo : EIATTR_MERCURY_ISA_VERSION
	.align		4
        /*0054*/ 	.byte	0x03, 0x5f
        /*0056*/ 	.short	0x0101


	//----- nvinfo : EIATTR_VRC_CTA_INIT_COUNT
	.align		4
        /*0058*/ 	.byte	0x02, 0x4a
	.zero		1
	.zero		1


	//----- nvinfo : EIATTR_EXIT_INSTR_OFFSETS
	.align		4
        /*005c*/ 	.byte	0x04, 0x1c
        /*005e*/ 	.short	(.L_1070 - .L_1069)


	//   ....[0]....
.L_1069:
        /*0060*/ 	.word	0x00000390


	//   ....[1]....
        /*0064*/ 	.word	0x00000420


	//----- nvinfo : EIATTR_CRS_STACK_SIZE
	.align		4
.L_1070:
        /*0068*/ 	.byte	0x04, 0x1e
        /*006a*/ 	.short	(.L_1072 - .L_1071)
.L_1071:
        /*006c*/ 	.word	0x00000000


	//----- nvinfo : EIATTR_CBANK_PARAM_SIZE
	.align		4
.L_1072:
        /*0070*/ 	.byte	0x03, 0x19
        /*0072*/ 	.short	0x001c


	//----- nvinfo : EIATTR_PARAM_CBANK
	.align		4
        /*0074*/ 	.byte	0x04, 0x0a
        /*0076*/ 	.short	(.L_1074 - .L_1073)
	.align		4
.L_1073:
        /*0078*/ 	.word	index@(.nv.constant0._Z20selectZerosEfficientPKfPiS1_i)
        /*007c*/ 	.short	0x0380
        /*007e*/ 	.short	0x001c


	//----- nvinfo : EIATTR_SW_WAR
	.align		4
.L_1074:
        /*0080*/ 	.byte	0x04, 0x36
        /*0082*/ 	.short	(.L_1076 - .L_1075)
.L_1075:
        /*0084*/ 	.word	0x00000008
.L_1076:


//--------------------- .nv.callgraph             --------------------------
	.section	.nv.callgraph,"",@"SHT_CUDA_CALLGRAPH"
	.align	4
	.sectionentsize	8
	.align		4
        /*0000*/ 	.word	0x00000000
	.align		4
        /*0004*/ 	.word	0xffffffff
	.align		4
        /*0008*/ 	.word	0x00000000
	.align		4
        /*000c*/ 	.word	0xfffffffe
	.align		4
        /*0010*/ 	.word	0x00000000
	.align		4
        /*0014*/ 	.word	0xfffffffd
	.align		4
        /*0018*/ 	.word	0x00000000
	.align		4
        /*001c*/ 	.word	0xfffffffc


//--------------------- .nv.constant4             --------------------------
	.section	.nv.constant4,"a",@progbits
	.align	8
	.align		8
.nv.constant4:
        /*0000*/ 	.dword	d_min
	.align		8
        /*0008*/ 	.dword	d_changed
	.align		8
        /*0010*/ 	.dword	d_epsilon
	.align		8
        /*0018*/ 	.dword	d_found
	.align		8
        /*0020*/ 	.dword	d_flag
	.align		8
        /*0028*/ 	.dword	d_b_kl_neg
	.align		8
        /*0030*/ 	.dword	d_outstanding
	.align		8
        /*0038*/ 	.dword	d_progress
	.align		8
        /*0040*/ 	.dword	d_stop
	.align		8
        /*0048*/ 	.dword	d_done
	.align		8
        /*0050*/ 	.dword	d_moving
	.align		8
        /*0058*/ 	.dword	d_active_count
	.align		8
        /*0060*/ 	.dword	d_next_count
	.align		8
        /*0068*/ 	.dword	_ZN34_INTERNAL_823f61ab_4_k_cu_9efb0bfd4cuda3std3__45__cpo5beginE
	.align		8
        /*0070*/ 	.dword	_ZN34_INTERNAL_823f61ab_4_k_cu_9efb0bfd4cuda3std3__45__cpo3endE
	.align		8
        /*0078*/ 	.dword	_ZN34_INTERNAL_823f61ab_4_k_cu_9efb0bfd4cuda3std3__45__cpo6cbeginE
	.align		8
        /*0080*/ 	.dword	_ZN34_INTERNAL_823f61ab_4_k_cu_9efb0bfd4cuda3std3__45__cpo4cendE
	.align		8
        /*0088*/ 	.dword	_ZN34_INTERNAL_823f61ab_4_k_cu_9efb0bfd4cuda3std3__45__cpo6rbeginE
	.align		8
        /*0090*/ 	.dword	_ZN34_INTERNAL_823f61ab_4_k_cu_9efb0bfd4cuda3std3__45__cpo4rendE
	.align		8
        /*0098*/ 	.dword	_ZN34_INTERNAL_823f61ab_4_k_cu_9efb0bfd4cuda3std3__45__cpo7crbeginE
	.align		8
        /*00a0*/ 	.dword	_ZN34_INTERNAL_823f61ab_4_k_cu_9efb0bfd4cuda3std3__45__cpo5crendE
	.align		8
        /*00a8*/ 	.dword	_ZN34_INTERNAL_823f61ab_4_k_cu_9efb0bfd4cuda3std3__436_GLOBAL__N__823f61ab_4_k_cu_9efb0bfd6ignoreE
	.align		8
        /*00b0*/ 	.dword	_ZN34_INTERNAL_823f61ab_4_k_cu_9efb0bfd4cuda3std3__419piecewise_constructE
	.align		8
        /*00b8*/ 	.dword	_ZN34_INTERNAL_823f61ab_4_k_cu_9efb0bfd4cuda3std3__48in_placeE
	.align		8
        /*00c0*/ 	.dword	_ZN34_INTERNAL_823f61ab_4_k_cu_9efb0bfd4cuda3std3__420unreachable_sentinelE
	.align		8
        /*00c8*/ 	.dword	_ZN34_INTERNAL_823f61ab_4_k_cu_9efb0bfd4cuda3std3__47nulloptE
	.align		8
        /*00d0*/ 	.dword	_ZN34_INTERNAL_823f61ab_4_k_cu_9efb0bfd4cuda3std3__48unexpectE
	.align		8
        /*00d8*/ 	.dword	_ZN34_INTERNAL_823f61ab_4_k_cu_9efb0bfd4cuda3std6ranges3__45__cpo4swapE
	.align		8
        /*00e0*/ 	.dword	_ZN34_INTERNAL_823f61ab_4_k_cu_9efb0bfd4cuda3std6ranges3__45__cpo9iter_moveE
	.align		8
        /*00e8*/ 	.dword	_ZN34_INTERNAL_823f61ab_4_k_cu_9efb0bfd4cuda3std6ranges3__45__cpo5beginE
	.align		8
        /*00f0*/ 	.dword	_ZN34_INTERNAL_823f61ab_4_k_cu_9efb0bfd4cuda3std6ranges3__45__cpo3endE
	.align		8
        /*00f8*/ 	.dword	_ZN34_INTERNAL_823f61ab_4_k_cu_9efb0bfd4cuda3std6ranges3__45__cpo6cbeginE
	.align		8
        /*0100*/ 	.dword	_ZN34_INTERNAL_823f61ab_4_k_cu_9efb0bfd4cuda3std6ranges3__45__cpo4cendE
	.align		8
        /*0108*/ 	.dword	_ZN34_INTERNAL_823f61ab_4_k_cu_9efb0bfd4cuda3std6ranges3__45__cpo7advanceE
	.align		8
        /*0110*/ 	.dword	_ZN34_INTERNAL_823f61ab_4_k_cu_9efb0bfd4cuda3std6ranges3__45__cpo9iter_swapE
	.align		8
        /*0118*/ 	.dword	_ZN34_INTERNAL_823f61ab_4_k_cu_9efb0bfd4cuda3std6ranges3__45__cpo4nextE
	.align		8
        /*0120*/ 	.dword	_ZN34_INTERNAL_823f61ab_4_k_cu_9efb0bfd4cuda3std6ranges3__45__cpo4prevE
	.align		8
        /*0128*/ 	.dword	_ZN34_INTERNAL_823f61ab_4_k_cu_9efb0bfd4cuda3std6ranges3__45__cpo4dataE
	.align		8
        /*0130*/ 	.dword	_ZN34_INTERNAL_823f61ab_4_k_cu_9efb0bfd4cuda3std6ranges3__45__cpo5cdataE
	.align		8
        /*0138*/ 	.dword	_ZN34_INTERNAL_823f61ab_4_k_cu_9efb0bfd4cuda3std6ranges3__45__cpo4sizeE
	.align		8
        /*0140*/ 	.dword	_ZN34_INTERNAL_823f61ab_4_k_cu_9efb0bfd4cuda3std6ranges3__45__cpo5ssizeE
	.align		8
        /*0148*/ 	.dword	_ZN34_INTERNAL_823f61ab_4_k_cu_9efb0bfd4cuda3std6ranges3__45__cpo8distanceE
	.align		8
        /*0150*/ 	.dword	_ZN34_INTERNAL_823f61ab_4_k_cu_9efb0bfd6thrust24THRUST_300001_SM_1000_NS6system6detail10sequential3seqE
	.align		8
        /*0158*/ 	.dword	_ZN34_INTERNAL_823f61ab_4_k_cu_9efb0bfd6thrust24THRUST_300001_SM_1000_NS12placeholders2_1E
	.align		8
        /*0160*/ 	.dword	_ZN34_INTERNAL_823f61ab_4_k_cu_9efb0bfd6thrust24THRUST_300001_SM_1000_NS12placeholders2_2E
	.align		8
        /*0168*/ 	.dword	_ZN34_INTERNAL_823f61ab_4_k_cu_9efb0bfd6thrust24THRUST_300001_SM_1000_NS12placeholders2_3E
	.align		8
        /*0170*/ 	.dword	_ZN34_INTERNAL_823f61ab_4_k_cu_9efb0bfd6thrust24THRUST_300001_SM_1000_NS12placeholders2_4E
	.align		8
        /*0178*/ 	.dword	_ZN34_INTERNAL_823f61ab_4_k_cu_9efb0bfd6thrust24THRUST_300001_SM_1000_NS12placeholders2_5E
	.align		8
        /*0180*/ 	.dword	_ZN34_INTERNAL_823f61ab_4_k_cu_9efb0bfd6thrust24THRUST_300001_SM_1000_NS12placeholders2_6E
	.align		8
        /*0188*/ 	.dword	_ZN34_INTERNAL_823f61ab_4_k_cu_9efb0bfd6thrust24THRUST_300001_SM_1000_NS12placeholders2_7E
	.align		8
        /*0190*/ 	.dword	_ZN34_INTERNAL_823f61ab_4_k_cu_9efb0bfd6thrust24THRUST_300001_SM_1000_NS12placeholders2_8E
	.align		8
        /*0198*/ 	.dword	_ZN34_INTERNAL_823f61ab_4_k_cu_9efb0bfd6thrust24THRUST_300001_SM_1000_NS12placeholders2_9E
	.align		8
        /*01a0*/ 	.dword	_ZN34_INTERNAL_823f61ab_4_k_cu_9efb0bfd6thrust24THRUST_300001_SM_1000_NS12placeholders3_10E


//--------------------- .text._ZN3cub18CUB_300001_SM_10006detail11EmptyKernelIvEEvv --------------------------
	.section	.text._ZN3cub18CUB_300001_SM_10006detail11EmptyKernelIvEEvv,"ax",@progbits
	.align	128
        .global         _ZN3cub18CUB_300001_SM_10006detail11EmptyKernelIvEEvv
        .type           _ZN3cub18CUB_300001_SM_10006detail11EmptyKernelIvEEvv,@function
        .size           _ZN3cub18CUB_300001_SM_10006detail11EmptyKernelIvEEvv,(.L_x_374 - _ZN3cub18CUB_300001_SM_10006detail11EmptyKernelIvEEvv)
        .other          _ZN3cub18CUB_300001_SM_10006detail11EmptyKernelIvEEvv,@"STO_CUDA_ENTRY STV_DEFAULT"
_ZN3cub18CUB_300001_SM_10006detail11EmptyKernelIvEEvv:
.text._ZN3cub18CUB_300001_SM_10006detail11EmptyKernelIvEEvv:
[----:B------:R-:W-:Y:S01]  /*0000*/  LDC R1, c[0x0][0x37c] ;  /* 0x0000df00ff017b82 */ /* 0x000fe20000000800 */
[----:B------:R-:W-:Y:S05]  /*0010*/  EXIT ;  /* 0x000000000000794d */ /* 0x000fea0003800000 */
.L_x_0:
[----:B------:R-:W-:-:S00]  /*0020*/  BRA `(.L_x_0) ;  /* 0xfffffffc00fc7947 */ /* 0x000fc0000383ffff */
[----:B------:R-:W-:-:S00]  /*0030*/  NOP ;  /* 0x0000000000007918 */ /* 0x000fc00000000000 */
        /* <DEDUP_REMOVED lines=12> */
.L_x_374:


//--------------------- .text._Z21check_slack_conditionPKfS0_S0_Pii --------------------------
	.section	.text._Z21check_slack_conditionPKfS0_S0_Pii,"ax",@progbits
	.align	128
        .global         _Z21check_slack_conditionPKfS0_S0_Pii
        .type           _Z21check_slack_conditionPKfS0_S0_Pii,@function
        .size           _Z21check_slack_conditionPKfS0_S0_Pii,(.L_x_375 - _Z21check_slack_conditionPKfS0_S0_Pii)
        .other          _Z21check_slack_conditionPKfS0_S0_Pii,@"STO_CUDA_ENTRY STV_DEFAULT"
_Z21check_slack_conditionPKfS0_S0_Pii:
.text._Z21check_slack_conditionPKfS0_S0_Pii:
[----:B------:R-:W-:Y:S01]  /*0000*/  LDC R1, c[0x0][0x37c] ;  /* 0x0000df00ff017b82 */ /* 0x000fe20000000800 */
[----:B------:R-:W0:Y:S07]  /*0010*/  S2R R0, SR_TID.Y ;  /* 0x0000000000007919 */ /* 0x000e2e0000002200 */
[----:B------:R-:W0:Y:S01]  /*0020*/  S2UR UR4, SR_CTAID.Y ;  /* 0x00000000000479c3 */ /* 0x000e220000002600 */
[----:B------:R-:W1:Y:S01]  /*0030*/  LDCU UR6, c[0x0][0x3a0] ;  /* 0x00007400ff0677ac */ /* 0x000e620008000800 */
[----:B------:R-:W2:Y:S06]  /*0040*/  S2R R3, SR_TID.X ;  /* 0x0000000000037919 */ /* 0x000eac0000002100 */
[----:B------:R-:W0:Y:S08]  /*0050*/  LDC R9, c[0x0][0x364] ;  /* 0x0000d900ff097b82 */ /* 0x000e300000000800 */
[----:B------:R-:W2:Y:S08]  /*0060*/  S2UR UR5, SR_CTAID.X ;  /* 0x00000000000579c3 */ /* 0x000eb00000002500 */
[----:B------:R-:W2:Y:S01]  /*0070*/  LDC R2, c[0x0][0x360] ;  /* 0x0000d800ff027b82 */ /* 0x000ea20000000800 */
[----:B0-----:R-:W-:-:S02]  /*0080*/  IMAD R9, R9, UR4, R0 ;  /* 0x0000000409097c24 */ /* 0x001fc4000f8e0200 */
[----:B--2---:R-:W-:-:S05]  /*0090*/  IMAD R0, R2, UR5, R3 ;  /* 0x0000000502007c24 */ /* 0x004fca000f8e0203 */
[----:B------:R-:W-:-:S04]  /*00a0*/  VIMNMX R2, PT, PT, R9, R0, !PT ;  /* 0x0000000009027248 */ /* 0x000fc80007fe0100 */
[----:B-1----:R-:W-:-:S13]  /*00b0*/  ISETP.GE.AND P0, PT, R2, UR6, PT ;  /* 0x0000000602007c0c */ /* 0x002fda000bf06270 */
[----:B------:R-:W-:Y:S05]  /*00c0*/  @P0 EXIT ;  /* 0x000000000000094d */ /* 0x000fea0003800000 */
[----:B------:R-:W0:Y:S01]  /*00d0*/  LDC.64 R2, c[0x0][0x380] ;  /* 0x0000e000ff027b82 */ /* 0x000e220000000a00 */
[----:B------:R-:W1:Y:S01]  /*00e0*/  LDCU.64 UR4, c[0x0][0x358] ;  /* 0x00006b00ff0477ac */ /* 0x000e620008000a00 */
[----:B------:R-:W-:-:S06]  /*00f0*/  IMAD R11, R0, UR6, R9 ;  /* 0x00000006000b7c24 */ /* 0x000fcc000f8e0209 */
[----:B------:R-:W2:Y:S08]  /*0100*/  LDC.64 R4, c[0x0][0x388] ;  /* 0x0000e200ff047b82 */ /* 0x000eb00000000a00 */
[----:B------:R-:W3:Y:S01]  /*0110*/  LDC.64 R6, c[0x0][0x390] ;  /* 0x0000e400ff067b82 */ /* 0x000ee20000000a00 */
[----:B0-----:R-:W-:-:S06]  /*0120*/  IMAD.WIDE R2, R11, 0x4, R2 ;  /* 0x000000040b027825 */ /* 0x001fcc00078e0202 */
[----:B-1----:R-:W4:Y:S01]  /*0130*/  LDG.E R2, desc[UR4][R2.64] ;  /* 0x0000000402027981 */ /* 0x002f22000c1e1900 */
[----:B--2---:R-:W-:-:S06]  /*0140*/  IMAD.WIDE.U32 R4, R9, 0x4, R4 ;  /* 0x0000000409047825 */ /* 0x004fcc00078e0004 */
[----:B------:R-:W4:Y:S01]  /*0150*/  LDG.E R5, desc[UR4][R4.64] ;  /* 0x0000000404057981 */ /* 0x000f22000c1e1900 */
[----:B---3--:R-:W-:-:S06]  /*0160*/  IMAD.WIDE R6, R0, 0x4, R6 ;  /* 0x0000000400067825 */ /* 0x008fcc00078e0206 */
[----:B------:R-:W2:Y:S01]  /*0170*/  LDG.E R7, desc[UR4][R6.64] ;  /* 0x0000000406077981 */ /* 0x000ea2000c1e1900 */
[----:B----4-:R-:W-:-:S04]  /*0180*/  FADD R0, R2, -R5 ;  /* 0x8000000502007221 */ /* 0x010fc80000000000 */
[----:B--2---:R-:W-:-:S05]  /*0190*/  FADD R0, R0, -R7 ;  /* 0x8000000700007221 */ /* 0x004fca0000000000 */
[----:B------:R-:W-:-:S13]  /*01a0*/  FSETP.GEU.AND P0, PT, R0, -9.9999997473787516356e-05, PT ;  /* 0xb8d1b7170000780b */ /* 0x000fda0003f0e000 */
[----:B------:R-:W-:Y:S05]  /*01b0*/  @P0 EXIT ;  /* 0x000000000000094d */ /* 0x000fea0003800000 */
[----:B------:R-:W0:Y:S01]  /*01c0*/  LDC.64 R2, c[0x0][0x398] ;  /* 0x0000e600ff027b82 */ /* 0x000e220000000a00 */
[----:B------:R-:W-:-:S05]  /*01d0*/  HFMA2 R5, -RZ, RZ, 0, 5.9604644775390625e-08 ;  /* 0x00000001ff057431 */ /* 0x000fca00000001ff */
[----:B0-----:R-:W-:Y:S01]  /*01e0*/  ATOMG.E.EXCH.STRONG.GPU PT, RZ, desc[UR4][R2.64], R5 ;  /* 0x8000000502ff79a8 */ /* 0x001fe2000c1ef104 */
[----:B------:R-:W-:Y:S05]  /*01f0*/  EXIT ;  /* 0x000000000000794d */ /* 0x000fea0003800000 */
.L_x_1:
        /* <DEDUP_REMOVED lines=16> */
.L_x_375:


//--------------------- .text._Z24check_feasible_conditionPKfPKiS0_S0_Pii --------------------------
	.section	.text._Z24check_feasible_conditionPKfPKiS0_S0_Pii,"ax",@progbits
	.align	128
        .global         _Z24check_feasible_conditionPKfPKiS0_S0_Pii
        .type           _Z24check_feasible_conditionPKfPKiS0_S0_Pii,@function
        .size           _Z24check_feasible_conditionPKfPKiS0_S0_Pii,(.L_x_376 - _Z24check_feasible_conditionPKfPKiS0_S0_Pii)
        .other          _Z24check_feasible_conditionPKfPKiS0_S0_Pii,@"STO_CUDA_ENTRY STV_DEFAULT"
_Z24check_feasible_conditionPKfPKiS0_S0_Pii:
.text._Z24check_feasible_conditionPKfPKiS0_S0_Pii:
        /* <DEDUP_REMOVED lines=15> */
[----:B------:R-:W-:-:S04]  /*00f0*/  IMAD R11, R0, UR6, R9 ;  /* 0x00000006000b7c24 */ /* 0x000fc8000f8e0209 */
[----:B0-----:R-:W-:-:S06]  /*0100*/  IMAD.WIDE R2, R11, 0x4, R2 ;  /* 0x000000040b027825 */ /* 0x001fcc00078e0202 */
[----:B-1----:R-:W2:Y:S02]  /*0110*/  LDG.E R2, desc[UR4][R2.64] ;  /* 0x0000000402027981 */ /* 0x002ea4000c1e1900 */
[----:B--2---:R-:W-:-:S13]  /*0120*/  ISETP.NE.AND P0, PT, R2, 0x1, PT ;  /* 0x000000010200780c */ /* 0x004fda0003f05270 */
[----:B------:R-:W-:Y:S05]  /*0130*/  @P0 EXIT ;  /* 0x000000000000094d */ /* 0x000fea0003800000 */
[----:B------:R-:W0:Y:S08]  /*0140*/  LDC.64 R2, c[0x0][0x380] ;  /* 0x0000e000ff027b82 */ /* 0x000e300000000a00 */
[----:B------:R-:W1:Y:S08]  /*0150*/  LDC.64 R4, c[0x0][0x390] ;  /* 0x0000e400ff047b82 */ /* 0x000e700000000a00 */
[----:B------:R-:W2:Y:S01]  /*0160*/  LDC.64 R6, c[0x0][0x398] ;  /* 0x0000e600ff067b82 */ /* 0x000ea20000000a00 */
[----:B0-----:R-:W-:-:S06]  /*0170*/  IMAD.WIDE R2, R11, 0x4, R2 ;  /* 0x000000040b027825 */ /* 0x001fcc00078e0202 */
[----:B------:R-:W3:Y:S01]  /*0180*/  LDG.E R2, desc[UR4][R2.64] ;  /* 0x0000000402027981 */ /* 0x000ee2000c1e1900 */
[----:B-1----:R-:W-:-:S06]  /*0190*/  IMAD.WIDE.U32 R4, R9, 0x4, R4 ;  /* 0x0000000409047825 */ /* 0x002fcc00078e0004 */
[----:B------:R-:W3:Y:S01]  /*01a0*/  LDG.E R5, desc[UR4][R4.64] ;  /* 0x0000000404057981 */ /* 0x000ee2000c1e1900 */
[----:B--2---:R-:W-:-:S06]  /*01b0*/  IMAD.WIDE R6, R0, 0x4, R6 ;  /* 0x0000000400067825 */ /* 0x004fcc00078e0206 */
[----:B------:R-:W2:Y:S01]  /*01c0*/  LDG.E R7, desc[UR4][R6.64] ;  /* 0x0000000406077981 */ /* 0x000ea2000c1e1900 */
[----:B---3--:R-:W-:-:S04]  /*01d0*/  FADD R0, R2, -R5 ;  /* 0x8000000502007221 */ /* 0x008fc80000000000 */
[----:B--2---:R-:W-:-:S05]  /*01e0*/  FADD R0, R0, -R7 ;  /* 0x8000000700007221 */ /* 0x004fca0000000000 */
[----:B------:R-:W-:-:S13]  /*01f0*/  FSETP.GT.AND P0, PT, |R0|, 9.9999997473787516356e-05, PT ;  /* 0x38d1b7170000780b */ /* 0x000fda0003f04200 */
[----:B------:R-:W-:Y:S05]  /*0200*/  @!P0 EXIT ;  /* 0x000000000000894d */ /* 0x000fea0003800000 */
[----:B------:R-:W0:Y:S01]  /*0210*/  LDC.64 R2, c[0x0][0x3a0] ;  /* 0x0000e800ff027b82 */ /* 0x000e220000000a00 */
[----:B------:R-:W-:-:S05]  /*0220*/  HFMA2 R5, -RZ, RZ, 0, 5.9604644775390625e-08 ;  /* 0x00000001ff057431 */ /* 0x000fca00000001ff */
[----:B0-----:R-:W-:Y:S01]  /*0230*/  ATOMG.E.EXCH.STRONG.GPU PT, RZ, desc[UR4][R2.64], R5 ;  /* 0x8000000502ff79a8 */ /* 0x001fe2000c1ef104 */
[----:B------:R-:W-:Y:S05]  /*0240*/  EXIT ;  /* 0x000000000000794d */ /* 0x000fea0003800000 */
.L_x_2:
        /* <DEDUP_REMOVED lines=11> */
.L_x_376:


//--------------------- .text._Z29solve_1bc_sparse_single_blockiPKiS0_S0_PiS1_PKfS1_S1_ --------------------------
	.section	.text._Z29solve_1bc_sparse_single_blockiPKiS0_S0_PiS1_PKfS1_S1_,"ax",@progbits
	.align	128
        .global         _Z29solve_1bc_sparse_single_blockiPKiS0_S0_PiS1_PKfS1_S1_
        .type           _Z29solve_1bc_sparse_single_blockiPKiS0_S0_PiS1_PKfS1_S1_,@function
        .size           _Z29solve_1bc_sparse_single_blockiPKiS0_S0_PiS1_PKfS1_S1_,(.L_x_377 - _Z29solve_1bc_sparse_single_blockiPKiS0_S0_PiS1_PKfS1_S1_)
        .other          _Z29solve_1bc_sparse_single_blockiPKiS0_S0_PiS1_PKfS1_S1_,@"STO_CUDA_ENTRY STV_DEFAULT"
_Z29solve_1bc_sparse_single_blockiPKiS0_S0_PiS1_PKfS1_S1_:
.text._Z29solve_1bc_sparse_single_blockiPKiS0_S0_PiS1_PKfS1_S1_:
[----:B------:R-:W-:Y:S08]  /*0000*/  LDC R1, c[0x0][0x37c] ;  /* 0x0000df00ff017b82 */ /* 0x000ff00000000800 */
[----:B------:R-:W0:Y:S01]  /*0010*/  LDC.64 R2, c[0x0][0x398] ;  /* 0x0000e600ff027b82 */ /* 0x000e220000000a00 */
[----:B------:R-:W0:Y:S02]  /*0020*/  LDCU.64 UR6, c[0x0][0x358] ;  /* 0x00006b00ff0677ac */ /* 0x000e240008000a00 */
[----:B0-----:R0:W5:Y:S01]  /*0030*/  LDG.E.CONSTANT R0, desc[UR6][R2.64] ;  /* 0x0000000602007981 */ /* 0x001162000c1e9900 */
[----:B------:R-:W1:Y:S01]  /*0040*/  LDCU UR8, c[0x0][0x360] ;  /* 0x00006c00ff0877ac */ /* 0x000e620008000800 */
[----:B------:R-:W2:Y:S02]  /*0050*/  S2R R11, SR_TID.X ;  /* 0x00000000000b7919 */ /* 0x000ea40000002100 */
.L_x_8:
[----:B--2---:R-:W-:Y:S01]  /*0060*/  ISETP.NE.AND P0, PT, R11, RZ, PT ;  /* 0x000000ff0b00720c */ /* 0x004fe20003f05270 */
[----:B------:R-:W-:-:S12]  /*0070*/  BSSY.RECONVERGENT B0, `(.L_x_3) ;  /* 0x0000048000007945 */ /* 0x000fd80003800200 */
[----:B0-----:R-:W0:Y:S01]  /*0080*/  @!P0 S2R R3, SR_CgaCtaId ;  /* 0x0000000000038919 */ /* 0x001e220000008800 */
[----:B------:R-:W-:-:S04]  /*0090*/  @!P0 MOV R2, 0x400 ;  /* 0x0000040000028802 */ /* 0x000fc80000000f00 */
[----:B0-----:R-:W-:-:S05]  /*00a0*/  @!P0 LEA R2, R3, R2, 0x18 ;  /* 0x0000000203028211 */ /* 0x001fca00078ec0ff */
[----:B------:R0:W-:Y:S01]  /*00b0*/  @!P0 STS [R2], RZ ;  /* 0x000000ff02008388 */ /* 0x0001e20000000800 */
[----:B------:R-:W-:Y:S01]  /*00c0*/  BAR.SYNC.DEFER_BLOCKING 0x0 ;  /* 0x0000000000007b1d */ /* 0x000fe20000010000 */
[----:B-----5:R-:W-:-:S13]  /*00d0*/  ISETP.GE.AND P0, PT, R11, R0, PT ;  /* 0x000000000b00720c */ /* 0x020fda0003f06270 */
[----:B0-----:R-:W-:Y:S05]  /*00e0*/  @P0 BRA `(.L_x_4) ;  /* 0x0000000400000947 */ /* 0x001fea0003800000 */
[----:B------:R-:W0:Y:S08]  /*00f0*/  LDC R2, c[0x0][0x380] ;  /* 0x0000e000ff027b82 */ /* 0x000e300000000800 */
[----:B------:R-:W2:Y:S08]  /*0100*/  LDC.64 R6, c[0x0][0x3a0] ;  /* 0x0000e800ff067b82 */ /* 0x000eb00000000a00 */
[----:B------:R-:W3:Y:S01]  /*0110*/  LDC R13, c[0x0][0x380] ;  /* 0x0000e000ff0d7b82 */ /* 0x000ee20000000800 */
[----:B0-----:R-:W-:-:S07]  /*0120*/  IABS R12, R2 ;  /* 0x00000002000c7213 */ /* 0x001fce0000000000 */
[----:B------:R-:W0:Y:S01]  /*0130*/  LDC.64 R4, c[0x0][0x3b8] ;  /* 0x0000ee00ff047b82 */ /* 0x000e220000000a00 */
[----:B------:R-:W4:Y:S01]  /*0140*/  I2F.RP R16, R12 ;  /* 0x0000000c00107306 */ /* 0x000f220000209400 */
[----:B--2---:R2:W5:Y:S06]  /*0150*/  LDG.E.CONSTANT R10, desc[UR6][R6.64] ;  /* 0x00000006060a7981 */ /* 0x00456c000c1e9900 */
[----:B------:R-:W0:Y:S01]  /*0160*/  LDC.64 R2, c[0x0][0x390] ;  /* 0x0000e400ff027b82 */ /* 0x000e220000000a00 */
[----:B------:R-:W-:-:S07]  /*0170*/  IMAD.MOV.U32 R14, RZ, RZ, RZ ;  /* 0x000000ffff0e7224 */ /* 0x000fce00078e00ff */
[----:B------:R-:W0:Y:S01]  /*0180*/  LDC.64 R8, c[0x0][0x388] ;  /* 0x0000e200ff087b82 */ /* 0x000e220000000a00 */
[----:B----4-:R-:W4:Y:S07]  /*0190*/  MUFU.RCP R16, R16 ;  /* 0x0000001000107308 */ /* 0x010f2e0000001000 */
[----:B--2---:R-:W2:Y:S01]  /*01a0*/  LDC.64 R6, c[0x0][0x3c0] ;  /* 0x0000f000ff067b82 */ /* 0x004ea20000000a00 */
[----:B----4-:R-:W-:-:S06]  /*01b0*/  VIADD R15, R16, 0xffffffe ;  /* 0x0ffffffe100f7836 */ /* 0x010fcc0000000000 */
[----:B------:R-:W4:Y:S02]  /*01c0*/  F2I.FTZ.U32.TRUNC.NTZ R15, R15 ;  /* 0x0000000f000f7305 */ /* 0x000f24000021f000 */
[----:B----4-:R-:W-:-:S04]  /*01d0*/  IMAD.MOV R17, RZ, RZ, -R15 ;  /* 0x000000ffff117224 */ /* 0x010fc800078e0a0f */
[----:B------:R-:W-:-:S04]  /*01e0*/  IMAD R17, R17, R12, RZ ;  /* 0x0000000c11117224 */ /* 0x000fc800078e02ff */
[----:B------:R-:W-:-:S04]  /*01f0*/  IMAD.HI.U32 R14, R15, R17, R14 ;  /* 0x000000110f0e7227 */ /* 0x000fc800078e000e */
[----:B0--3--:R-:W-:-:S07]  /*0200*/  IMAD.MOV.U32 R15, RZ, RZ, R11 ;  /* 0x000000ffff0f7224 */ /* 0x009fce00078e000b */
.L_x_7:
[----:B0-----:R-:W-:-:S05]  /*0210*/  IMAD.WIDE R16, R15, 0x4, R2 ;  /* 0x000000040f107825 */ /* 0x001fca00078e0202 */
[----:B------:R-:W3:Y:S01]  /*0220*/  LDG.E.CONSTANT R20, desc[UR6][R16.64] ;  /* 0x0000000610147981 */ /* 0x000ee2000c1e9900 */
[-C--:B------:R-:W-:Y:S01]  /*0230*/  IABS R22, R13.reuse ;  /* 0x0000000d00167213 */ /* 0x080fe20000000000 */
[----:B------:R-:W-:Y:S01]  /*0240*/  BSSY.RECONVERGENT B1, `(.L_x_5) ;  /* 0x0000029000017945 */ /* 0x000fe20003800200 */
[----:B-1----:R-:W-:Y:S02]  /*0250*/  IADD3 R15, PT, PT, R15, UR8, RZ ;  /* 0x000000080f0f7c10 */ /* 0x002fe4000fffe0ff */
[----:B---3--:R-:W-:Y:S02]  /*0260*/  IABS R19, R20 ;  /* 0x0000001400137213 */ /* 0x008fe40000000000 */
[----:B------:R-:W-:-:S03]  /*0270*/  LOP3.LUT R16, R20, R13, RZ, 0x3c, !PT ;  /* 0x0000000d14107212 */ /* 0x000fc600078e3cff */
[----:B------:R-:W-:Y:S01]  /*0280*/  IMAD.HI.U32 R17, R14, R19, RZ ;  /* 0x000000130e117227 */ /* 0x000fe200078e00ff */
[----:B------:R-:W-:-:S04]  /*0290*/  ISETP.GE.AND P1, PT, R16, RZ, PT ;  /* 0x000000ff1000720c */ /* 0x000fc80003f26270 */
[----:B------:R-:W-:-:S05]  /*02a0*/  IADD3 R18, PT, PT, -R17, RZ, RZ ;  /* 0x000000ff11127210 */ /* 0x000fca0007ffe1ff */
[----:B------:R-:W-:-:S05]  /*02b0*/  IMAD R19, R22, R18, R19 ;  /* 0x0000001216137224 */ /* 0x000fca00078e0213 */
[----:B------:R-:W-:-:S13]  /*02c0*/  ISETP.GT.U32.AND P2, PT, R12, R19, PT ;  /* 0x000000130c00720c */ /* 0x000fda0003f44070 */
[----:B------:R-:W-:Y:S02]  /*02d0*/  @!P2 IMAD.IADD R19, R19, 0x1, -R22 ;  /* 0x000000011313a824 */ /* 0x000fe400078e0a16 */
[----:B------:R-:W-:Y:S01]  /*02e0*/  @!P2 VIADD R17, R17, 0x1 ;  /* 0x000000011111a836 */ /* 0x000fe20000000000 */
[----:B------:R-:W-:Y:S02]  /*02f0*/  ISETP.NE.AND P2, PT, R13, RZ, PT ;  /* 0x000000ff0d00720c */ /* 0x000fe40003f45270 */
[----:B------:R-:W-:-:S13]  /*0300*/  ISETP.GE.U32.AND P0, PT, R19, R12, PT ;  /* 0x0000000c1300720c */ /* 0x000fda0003f06070 */
[----:B------:R-:W-:Y:S02]  /*0310*/  @P0 IADD3 R17, PT, PT, R17, 0x1, RZ ;  /* 0x0000000111110810 */ /* 0x000fe40007ffe0ff */
[----:B------:R-:W-:-:S03]  /*0320*/  ISETP.GE.AND P0, PT, R15, R0, PT ;  /* 0x000000000f00720c */ /* 0x000fc60003f06270 */
[----:B------:R-:W-:Y:S01]  /*0330*/  @!P1 IMAD.MOV R17, RZ, RZ, -R17 ;  /* 0x000000ffff119224 */ /* 0x000fe200078e0a11 */
[----:B------:R-:W-:-:S05]  /*0340*/  @!P2 LOP3.LUT R17, RZ, R13, RZ, 0x33, !PT ;  /* 0x0000000dff11a212 */ /* 0x000fca00078e33ff */
[----:B------:R-:W-:-:S04]  /*0350*/  IMAD.MOV R16, RZ, RZ, -R17 ;  /* 0x000000ffff107224 */ /* 0x000fc800078e0a11 */
[----:B------:R-:W-:-:S05]  /*0360*/  IMAD R21, R13, R16, R20 ;  /* 0x000000100d157224 */ /* 0x000fca00078e0214 */
[----:B-----5:R-:W-:-:S13]  /*0370*/  ISETP.NE.AND P1, PT, R21, R10, PT ;  /* 0x0000000a1500720c */ /* 0x020fda0003f25270 */
[----:B------:R-:W-:Y:S05]  /*0380*/  @!P1 BRA `(.L_x_6) ;  /* 0x0000000000509947 */ /* 0x000fea0003800000 */
[----:B------:R-:W-:-:S06]  /*0390*/  IMAD.WIDE R18, R21, 0x4, R4 ;  /* 0x0000000415127825 */ /* 0x000fcc00078e0204 */
[----:B------:R-:W3:Y:S02]  /*03a0*/  LDG.E R18, desc[UR6][R18.64] ;  /* 0x0000000612127981 */ /* 0x000ee4000c1e1900 */
[----:B---3--:R-:W-:-:S13]  /*03b0*/  ISETP.NE.AND P1, PT, R18, R13, PT ;  /* 0x0000000d1200720c */ /* 0x008fda0003f25270 */
[----:B------:R-:W-:Y:S05]  /*03c0*/  @!P1 BRA `(.L_x_6) ;  /* 0x0000000000409947 */ /* 0x000fea0003800000 */
[----:B--2---:R-:W-:-:S05]  /*03d0*/  IMAD.WIDE R18, R17, 0x4, R6 ;  /* 0x0000000411127825 */ /* 0x004fca00078e0206 */
[----:B------:R-:W2:Y:S02]  /*03e0*/  LDG.E R16, desc[UR6][R18.64] ;  /* 0x0000000612107981 */ /* 0x000ea4000c1e1900 */
[----:B--2---:R-:W-:-:S13]  /*03f0*/  ISETP.NE.AND P1, PT, R16, R13, PT ;  /* 0x0000000d1000720c */ /* 0x004fda0003f25270 */
[----:B------:R-:W-:Y:S05]  /*0400*/  @P1 BRA `(.L_x_6) ;  /* 0x0000000000301947 */ /* 0x000fea0003800000 */
[----:B------:R-:W2:Y:S02]  /*0410*/  ATOMG.E.MIN.S32.STRONG.GPU PT, R18, desc[UR6][R18.64], R21 ;  /* 0x80000015121279a8 */ /* 0x000ea400089ef306 */
[----:B--2---:R-:W-:-:S13]  /*0420*/  ISETP.NE.AND P1, PT, R18, R13, PT ;  /* 0x0000000d1200720c */ /* 0x004fda0003f25270 */
[----:B------:R-:W-:Y:S05]  /*0430*/  @P1 BRA `(.L_x_6) ;  /* 0x0000000000241947 */ /* 0x000fea0003800000 */
[----:B------:R-:W-:-:S06]  /*0440*/  IMAD.WIDE R18, R17, 0x4, R8 ;  /* 0x0000000411127825 */ /* 0x000fcc00078e0208 */
[----:B------:R-:W2:Y:S01]  /*0450*/  LDG.E.CONSTANT R19, desc[UR6][R18.64] ;  /* 0x0000000612137981 */ /* 0x000ea2000c1e9900 */
[----:B------:R-:W0:Y:S01]  /*0460*/  S2UR UR5, SR_CgaCtaId ;  /* 0x00000000000579c3 */ /* 0x000e220000008800 */
[----:B------:R-:W-:Y:S01]  /*0470*/  UMOV UR4, 0x400 ;  /* 0x0000040000047882 */ /* 0x000fe20000000000 */
[----:B------:R-:W-:Y:S01]  /*0480*/  IMAD.MOV.U32 R16, RZ, RZ, 0x1 ;  /* 0x00000001ff107424 */ /* 0x000fe200078e00ff */
[----:B0-----:R-:W-:-:S09]  /*0490*/  ULEA UR4, UR5, UR4, 0x18 ;  /* 0x0000000405047291 */ /* 0x001fd2000f8ec0ff */
[----:B------:R0:W-:Y:S01]  /*04a0*/  STS [UR4], R16 ;  /* 0x00000010ff007988 */ /* 0x0001e20008000804 */
[----:B--2---:R-:W-:-:S05]  /*04b0*/  IMAD.WIDE R20, R19, 0x4, R4 ;  /* 0x0000000413147825 */ /* 0x004fca00078e0204 */
[----:B------:R0:W-:Y:S02]  /*04c0*/  STG.E desc[UR6][R20.64], R17 ;  /* 0x0000001114007986 */ /* 0x0001e4000c101906 */
.L_x_6:
[----:B------:R-:W-:Y:S05]  /*04d0*/  BSYNC.RECONVERGENT B1 ;  /* 0x0000000000017941 */ /* 0x000fea0003800200 */
.L_x_5:
[----:B------:R-:W-:Y:S05]  /*04e0*/  @!P0 BRA `(.L_x_7) ;  /* 0xfffffffc00488947 */ /* 0x000fea000383ffff */
.L_x_4:
[----:B-1----:R-:W-:Y:S05]  /*04f0*/  BSYNC.RECONVERGENT B0 ;  /* 0x0000000000007941 */ /* 0x002fea0003800200 */
.L_x_3:
[----:B------:R-:W1:Y:S08]  /*0500*/  S2UR UR5, SR_CgaCtaId ;  /* 0x00000000000579c3 */ /* 0x000e700000008800 */
[----:B------:R-:W-:Y:S06]  /*0510*/  BAR.SYNC.DEFER_BLOCKING 0x0 ;  /* 0x0000000000007b1d */ /* 0x000fec0000010000 */
[----:B------:R-:W-:-:S02]  /*0520*/  UMOV UR4, 0x400 ;  /* 0x0000040000047882 */ /* 0x000fc40000000000 */
[----:B-1----:R-:W-:-:S09]  /*0530*/  ULEA UR4, UR5, UR4, 0x18 ;  /* 0x0000000405047291 */ /* 0x002fd2000f8ec0ff */
[----:B------:R-:W1:Y:S02]  /*0540*/  LDS R2, [UR4] ;  /* 0x00000004ff027984 */ /* 0x000e640008000800 */
[----:B-1----:R-:W-:-:S13]  /*0550*/  ISETP.NE.AND P0, PT, R2, RZ, PT ;  /* 0x000000ff0200720c */ /* 0x002fda0003f05270 */
[----:B------:R-:W-:Y:S05]  /*0560*/  @P0 BRA `(.L_x_8) ;  /* 0xfffffff800bc0947 */ /* 0x000fea000383ffff */
[----:B------:R-:W-:Y:S05]  /*0570*/  EXIT ;  /* 0x000000000000794d */ /* 0x000fea0003800000 */
.L_x_9:
        /* <DEDUP_REMOVED lines=16> */
.L_x_377:


//--------------------- .text._Z27solve_1bc_sparse_indices_1DiPKiS0_S0_PiS1_PKfS1_S1_ --------------------------
	.section	.text._Z27solve_1bc_sparse_indices_1DiPKiS0_S0_PiS1_PKfS1_S1_,"ax",@progbits
	.align	128
        .global         _Z27solve_1bc_sparse_indices_1DiPKiS0_S0_PiS1_PKfS1_S1_
        .type           _Z27solve_1bc_sparse_indices_1DiPKiS0_S0_PiS1_PKfS1_S1_,@function
        .size           _Z27solve_1bc_sparse_indices_1DiPKiS0_S0_PiS1_PKfS1_S1_,(.L_x_378 - _Z27solve_1bc_sparse_indices_1DiPKiS0_S0_PiS1_PKfS1_S1_)
        .other          _Z27solve_1bc_sparse_indices_1DiPKiS0_S0_PiS1_PKfS1_S1_,@"STO_CUDA_ENTRY STV_DEFAULT"
_Z27solve_1bc_sparse_indices_1DiPKiS0_S0_PiS1_PKfS1_S1_:
.text._Z27solve_1bc_sparse_indices_1DiPKiS0_S0_PiS1_PKfS1_S1_:
[----:B------:R-:W-:Y:S01]  /*0000*/  LDC R1, c[0x0][0x37c] ;  /* 0x0000df00ff017b82 */ /* 0x000fe20000000800 */
[----:B------:R-:W0:Y:S07]  /*0010*/  S2R R6, SR_CTAID.Z ;  /* 0x0000000000067919 */ /* 0x000e2e0000002700 */
[----:B------:R-:W1:Y:S01]  /*0020*/  LDC.64 R2, c[0x0][0x398] ;  /* 0x0000e600ff027b82 */ /* 0x000e620000000a00 */
[----:B------:R-:W1:Y:S01]  /*0030*/  LDCU.64 UR10, c[0x0][0x358] ;  /* 0x00006b00ff0a77ac */ /* 0x000e620008000a00 */
[----:B------:R-:W2:Y:S01]  /*0040*/  S2R R5, SR_CTAID.Y ;  /* 0x0000000000057919 */ /* 0x000ea20000002600 */
[----:B------:R-:W3:Y:S01]  /*0050*/  LDCU UR6, c[0x0][0x370] ;  /* 0x00006e00ff0677ac */ /* 0x000ee20008000800 */
[----:B------:R-:W4:Y:S01]  /*0060*/  S2R R20, SR_CTAID.X ;  /* 0x0000000000147919 */ /* 0x000f220000002500 */
[----:B------:R-:W4:Y:S01]  /*0070*/  LDCU UR14, c[0x0][0x360] ;  /* 0x00006c00ff0e77ac */ /* 0x000f220008000800 */
[----:B------:R-:W4:Y:S01]  /*0080*/  S2R R7, SR_TID.Y ;  /* 0x0000000000077919 */ /* 0x000f220000002200 */
[----:B------:R-:W0:Y:S01]  /*0090*/  LDCU UR5, c[0x0][0x374] ;  /* 0x00006e80ff0577ac */ /* 0x000e220008000800 */
[----:B------:R-:W4:Y:S01]  /*00a0*/  S2R R4, SR_TID.Z ;  /* 0x0000000000047919 */ /* 0x000f220000002300 */
[----:B------:R-:W4:Y:S01]  /*00b0*/  S2R R22, SR_TID.X ;  /* 0x0000000000167919 */ /* 0x000f220000002100 */
[----:B------:R-:W4:Y:S01]  /*00c0*/  LDCU UR7, c[0x0][0x378] ;  /* 0x00006f00ff0777ac */ /* 0x000f220008000800 */
[----:B------:R-:W4:Y:S01]  /*00d0*/  LDCU UR13, c[0x0][0x364] ;  /* 0x00006c80ff0d77ac */ /* 0x000f220008000800 */
[----:B-1----:R2:W5:Y:S01]  /*00e0*/  LDG.E.CONSTANT R23, desc[UR10][R2.64] ;  /* 0x0000000a02177981 */ /* 0x002562000c1e9900 */
[----:B------:R-:W-:Y:S01]  /*00f0*/  IMAD.MOV.U32 R21, RZ, RZ, RZ ;  /* 0x000000ffff157224 */ /* 0x000fe200078e00ff */
[----:B------:R-:W1:Y:S01]  /*0100*/  LDCU UR8, c[0x0][0x368] ;  /* 0x00006d00ff0877ac */ /* 0x000e620008000800 */
[----:B0-----:R-:W-:Y:S01]  /*0110*/  IMAD R0, R6, UR5, RZ ;  /* 0x0000000506007c24 */ /* 0x001fe2000f8e02ff */
[----:B------:R-:W-:-:S05]  /*0120*/  CS2R.32 R11, SR_CgaSize ;  /* 0x00000000000b7805 */ /* 0x000fca0000008a00 */
[----:B------:R-:W-:-:S05]  /*0130*/  IMAD R11, R11, -0xa0, RZ ;  /* 0xffffff600b0b7824 */ /* 0x000fca00078e02ff */
[----:B------:R-:W-:-:S14]  /*0140*/  R2UR UR12, R11 ;  /* 0x000000000b0c72ca */ /* 0x000fdc00000e0000 */
[----:B------:R-:W0:Y:S01]  /*0150*/  LDCU UR12, c[0x0][UR12+0x258] ;  /* 0x00004b000c0c77ac */ /* 0x000e220008000800 */
[----:B------:R-:W-:Y:S01]  /*0160*/  IMAD.MOV R11, RZ, RZ, -R6 ;  /* 0x000000ffff0b7224 */ /* 0x000fe200078e0a06 */
[----:B--2---:R-:W-:Y:S01]  /*0170*/  IADD3 R3, P0, PT, R0, R5, RZ ;  /* 0x0000000500037210 */ /* 0x004fe20007f1e0ff */
[----:B---3--:R-:W-:Y:S01]  /*0180*/  UIADD3 UR9, UPT, UPT, URZ, -UR6, URZ ;  /* 0x80000006ff097290 */ /* 0x008fe2000fffe0ff */
[----:B----4-:R-:W-:-:S03]  /*0190*/  IMAD.IADD R0, R20, 0x1, R5 ;  /* 0x0000000114007824 */ /* 0x010fc600078e0205 */
[----:B------:R-:W-:Y:S01]  /*01a0*/  IMAD.X R8, RZ, RZ, RZ, P0 ;  /* 0x000000ffff087224 */ /* 0x000fe200000e06ff */
[----:B------:R-:W-:Y:S01]  /*01b0*/  UIMAD UR4, UR14, UR13, URZ ;  /* 0x0000000d0e0472a4 */ /* 0x000fe2000f8e02ff */
[----:B------:R-:W-:Y:S01]  /*01c0*/  IMAD.WIDE.U32 R2, R3, UR6, R20 ;  /* 0x0000000603027c25 */ /* 0x000fe2000f8e0014 */
[----:B------:R-:W-:Y:S02]  /*01d0*/  ISETP.NE.AND P2, PT, R0, R11, PT ;  /* 0x0000000b0000720c */ /* 0x000fe40003f45270 */
[----:B-1----:R-:W-:Y:S01]  /*01e0*/  UIMAD UR4, UR4, UR8, URZ ;  /* 0x00000008040472a4 */ /* 0x002fe2000f8e02ff */
[----:B------:R-:W-:Y:S01]  /*01f0*/  IMAD R5, R4, UR13, R7 ;  /* 0x0000000d04057c24 */ /* 0x000fe2000f8e0207 */
[----:B------:R-:W-:-:S05]  /*0200*/  CS2R.32 R21, SR_CgaSize ;  /* 0x0000000000157805 */ /* 0x000fca0000008a00 */
[----:B------:R-:W-:-:S05]  /*0210*/  IMAD R21, R21, -0xa0, RZ ;  /* 0xffffff6015157824 */ /* 0x000fca00078e02ff */
[----:B------:R-:W-:-:S14]  /*0220*/  R2UR UR13, R21 ;  /* 0x00000000150d72ca */ /* 0x000fdc00000e0000 */
[----:B------:R-:W1:Y:S01]  /*0230*/  LDCU UR13, c[0x0][UR13+0x254] ;  /* 0x00004a800d0d77ac */ /* 0x000e620008000800 */
[----:B------:R-:W-:Y:S02]  /*0240*/  IMAD R9, R8, UR6, RZ ;  /* 0x0000000608097c24 */ /* 0x000fe4000f8e02ff */
[--C-:B------:R-:W-:Y:S01]  /*0250*/  IMAD R5, R5, UR14, R22.reuse ;  /* 0x0000000e05057c24 */ /* 0x100fe2000f8e0216 */
[----:B------:R-:W-:Y:S01]  /*0260*/  UMOV UR8, UR9 ;  /* 0x0000000900087c82 */ /* 0x000fe20008000000 */
[----:B------:R-:W-:Y:S01]  /*0270*/  IMAD.IADD R21, R22, 0x1, R7 ;  /* 0x0000000116157824 */ /* 0x000fe200078e0207 */
[----:B------:R-:W-:Y:S01]  /*0280*/  IADD3 R0, PT, PT, R3, R9, RZ ;  /* 0x0000000903007210 */ /* 0x000fe20007ffe0ff */
[----:B------:R-:W-:Y:S01]  /*0290*/  IMAD.WIDE.U32 R2, R2, UR4, RZ ;  /* 0x0000000402027c25 */ /* 0x000fe2000f8e00ff */
[----:B------:R-:W-:Y:S01]  /*02a0*/  IADD3 R9, P1, PT, RZ, -R5, RZ ;  /* 0x80000005ff097210 */ /* 0x000fe20007f3e0ff */
[----:B------:R-:W-:Y:S01]  /*02b0*/  UIMAD UR5, UR8, UR5, URZ ;  /* 0x00000005080572a4 */ /* 0x000fe2000f8e02ff */
[----:B------:R-:W-:Y:S01]  /*02c0*/  LOP3.LUT R21, R21, R4, RZ, 0xfc, !PT ;  /* 0x0000000415157212 */ /* 0x000fe200078efcff */
[----:B------:R-:W-:Y:S01]  /*02d0*/  IMAD R5, R0, UR4, RZ ;  /* 0x0000000400057c24 */ /* 0x000fe2000f8e02ff */
[----:B------:R-:W-:Y:S01]  /*02e0*/  ISETP.NE.U32.AND P0, PT, R2, R9, PT ;  /* 0x000000090200720c */ /* 0x000fe20003f05070 */
[----:B------:R-:W-:Y:S01]  /*02f0*/  UIMAD UR5, UR7, UR5, -0x7fffffff ;  /* 0x80000001070574a4 */ /* 0x000fe2000f8e0205 */
[----:B------:R-:W-:Y:S01]  /*0300*/  IMAD R20, R20, UR14, R22 ;  /* 0x0000000e14147c24 */ /* 0x000fe2000f8e0216 */
[----:B------:R-:W-:Y:S01]  /*0310*/  VOTEU.ANY UP0, P2 ;  /* 0x0000000000ff7886 */ /* 0x000fe20001000100 */
[----:B------:R-:W-:Y:S01]  /*0320*/  IMAD.IADD R2, R3, 0x1, R5 ;  /* 0x0000000103027824 */ /* 0x000fe200078e0205 */
[----:B------:R-:W-:Y:S01]  /*0330*/  UIMAD UR4, UR6, UR14, URZ ;  /* 0x0000000e060472a4 */ /* 0x000fe2000f8e02ff */
[----:B------:R-:W-:Y:S01]  /*0340*/  IMAD.X R3, RZ, RZ, -0x1, P1 ;  /* 0xffffffffff037424 */ /* 0x000fe200008e06ff */
[----:B------:R-:W-:-:S04]  /*0350*/  USEL UR5, UR5, 0x1, !UP0 ;  /* 0x0000000105057887 */ /* 0x000fc8000c000000 */
[----:B------:R-:W-:Y:S01]  /*0360*/  ISETP.NE.AND.EX P0, PT, R2, R3, PT, P0 ;  /* 0x000000030200720c */ /* 0x000fe20003f05300 */
[----:B-1----:R-:W-:Y:S01]  /*0370*/  IMAD.U32 R3, RZ, RZ, UR13 ;  /* 0x0000000dff037e24 */ /* 0x002fe2000f8e00ff */
[----:B0-----:R-:W-:-:S11]  /*0380*/  MOV R2, UR12 ;  /* 0x0000000c00027c02 */ /* 0x001fd60008000f00 */
.L_x_29:
[----:B------:R-:W-:Y:S01]  /*0390*/  ISETP.NE.AND P1, PT, R22, RZ, PT ;  /* 0x000000ff1600720c */ /* 0x000fe20003f25270 */
[----:B------:R-:W-:Y:S05]  /*03a0*/  WARPSYNC.ALL ;  /* 0x0000000000007948 */ /* 0x000fea0003800000 */
[----:B------:R-:W-:Y:S07]  /*03b0*/  BSSY.RECONVERGENT B0, `(.L_x_10) ;  /* 0x0000048000007945 */ /* 0x000fee0003800200 */
[----:B0-----:R-:W0:Y:S01]  /*03c0*/  @!P1 S2R R5, SR_CgaCtaId ;  /* 0x0000000000059919 */ /* 0x001e220000008800 */
[----:B------:R-:W-:-:S04]  /*03d0*/  @!P1 MOV R0, 0x400 ;  /* 0x0000040000009802 */ /* 0x000fc80000000f00 */
[----:B0-----:R-:W-:-:S05]  /*03e0*/  @!P1 LEA R0, R5, R0, 0x18 ;  /* 0x0000000005009211 */ /* 0x001fca00078ec0ff */
[----:B------:R0:W-:Y:S01]  /*03f0*/  @!P1 STS [R0], RZ ;  /* 0x000000ff00009388 */ /* 0x0001e20000000800 */
[----:B------:R-:W-:Y:S01]  /*0400*/  BAR.SYNC.DEFER_BLOCKING 0x0 ;  /* 0x0000000000007b1d */ /* 0x000fe20000010000 */
[----:B-----5:R-:W-:-:S13]  /*0410*/  ISETP.GE.AND P1, PT, R20, R23, PT ;  /* 0x000000171400720c */ /* 0x020fda0003f26270 */
[----:B01----:R-:W-:Y:S05]  /*0420*/  @P1 BRA `(.L_x_11) ;  /* 0x0000000400001947 */ /* 0x003fea0003800000 */
[----:B------:R-:W0:Y:S08]  /*0430*/  LDC R0, c[0x0][0x380] ;  /* 0x0000e000ff007b82 */ /* 0x000e300000000800 */
[----:B------:R-:W1:Y:S08]  /*0440*/  LDC.64 R8, c[0x0][0x3a0] ;  /* 0x0000e800ff087b82 */ /* 0x000e700000000a00 */
[----:B------:R-:W2:Y:S01]  /*0450*/  LDC R16, c[0x0][0x380] ;  /* 0x0000e000ff107b82 */ /* 0x000ea20000000800 */
[----:B0-----:R-:W-:-:S07]  /*0460*/  IABS R18, R0 ;  /* 0x0000000000127213 */ /* 0x001fce0000000000 */
[----:B------:R-:W0:Y:S01]  /*0470*/  LDC.64 R4, c[0x0][0x390] ;  /* 0x0000e400ff047b82 */ /* 0x000e220000000a00 */
[----:B------:R-:W3:Y:S01]  /*0480*/  I2F.RP R0, R18 ;  /* 0x0000001200007306 */ /* 0x000ee20000209400 */
[----:B-1----:R1:W5:Y:S06]  /*0490*/  LDG.E.CONSTANT R19, desc[UR10][R8.64] ;  /* 0x0000000a08137981 */ /* 0x00236c000c1e9900 */
[----:B------:R-:W4:Y:S01]  /*04a0*/  LDC.64 R6, c[0x0][0x3b8] ;  /* 0x0000ee00ff067b82 */ /* 0x000f220000000a00 */
[----:B------:R-:W-:-:S07]  /*04b0*/  IMAD.MOV.U32 R17, RZ, RZ, R20 ;  /* 0x000000ffff117224 */ /* 0x000fce00078e0014 */
[----:B------:R-:W0:Y:S01]  /*04c0*/  LDC.64 R10, c[0x0][0x388] ;  /* 0x0000e200ff0a7b82 */ /* 0x000e220000000a00 */
[----:B---3--:R-:W3:Y:S07]  /*04d0*/  MUFU.RCP R0, R0 ;  /* 0x0000000000007308 */ /* 0x008eee0000001000 */
[----:B-1----:R-:W1:Y:S01]  /*04e0*/  LDC.64 R8, c[0x0][0x3c0] ;  /* 0x0000f000ff087b82 */ /* 0x002e620000000a00 */
[----:B---3--:R-:W-:-:S04]  /*04f0*/  VIADD R12, R0, 0xffffffe ;  /* 0x0ffffffe000c7836 */ /* 0x008fc80000000000 */
[----:B------:R3:W2:Y:S02]  /*0500*/  F2I.FTZ.U32.TRUNC.NTZ R13, R12 ;  /* 0x0000000c000d7305 */ /* 0x0006a4000021f000 */
[----:B---3--:R-:W-:Y:S02]  /*0510*/  HFMA2 R12, -RZ, RZ, 0, 0 ;  /* 0x00000000ff0c7431 */ /* 0x008fe400000001ff */
[----:B--2---:R-:W-:-:S04]  /*0520*/  IMAD.MOV R15, RZ, RZ, -R13 ;  /* 0x000000ffff0f7224 */ /* 0x004fc800078e0a0d */
[----:B------:R-:W-:-:S04]  /*0530*/  IMAD R15, R15, R18, RZ ;  /* 0x000000120f0f7224 */ /* 0x000fc800078e02ff */
[----:B----4-:R-:W-:-:S07]  /*0540*/  IMAD.HI.U32 R0, R13, R15, R12 ;  /* 0x0000000f0d007227 */ /* 0x010fce00078e000c */
.L_x_14:
[----:B0-----:R-:W-:-:S06]  /*0550*/  IMAD.WIDE R12, R17, 0x4, R4 ;  /* 0x00000004110c7825 */ /* 0x001fcc00078e0204 */
[----:B------:R-:W2:Y:S01]  /*0560*/  LDG.E.CONSTANT R13, desc[UR10][R12.64] ;  /* 0x0000000a0c0d7981 */ /* 0x000ea2000c1e9900 */
[-C--:B------:R-:W-:Y:S01]  /*0570*/  IABS R24, R16.reuse ;  /* 0x0000001000187213 */ /* 0x080fe20000000000 */
[----:B------:R-:W-:Y:S01]  /*0580*/  BSSY.RECONVERGENT B1, `(.L_x_12) ;  /* 0x0000029000017945 */ /* 0x000fe20003800200 */
[----:B------:R-:W-:Y:S02]  /*0590*/  IADD3 R17, PT, PT, R17, UR4, RZ ;  /* 0x0000000411117c10 */ /* 0x000fe4000fffe0ff */
[----:B--2---:R-:W-:Y:S02]  /*05a0*/  IABS R15, R13 ;  /* 0x0000000d000f7213 */ /* 0x004fe40000000000 */
[----:B------:R-:W-:-:S03]  /*05b0*/  LOP3.LUT R12, R13, R16, RZ, 0x3c, !PT ;  /* 0x000000100d0c7212 */ /* 0x000fc600078e3cff */
[----:B------:R-:W-:Y:S01]  /*05c0*/  IMAD.HI.U32 R25, R0, R15, RZ ;  /* 0x0000000f00197227 */ /* 0x000fe200078e00ff */
[----:B------:R-:W-:-:S03]  /*05d0*/  ISETP.GE.AND P2, PT, R12, RZ, PT ;  /* 0x000000ff0c00720c */ /* 0x000fc60003f46270 */
[----:B------:R-:W-:-:S04]  /*05e0*/  IMAD.MOV R14, RZ, RZ, -R25 ;  /* 0x000000ffff0e7224 */ /* 0x000fc800078e0a19 */
[----:B------:R-:W-:-:S05]  /*05f0*/  IMAD R15, R24, R14, R15 ;  /* 0x0000000e180f7224 */ /* 0x000fca00078e020f */
[----:B------:R-:W-:-:S13]  /*0600*/  ISETP.GT.U32.AND P3, PT, R18, R15, PT ;  /* 0x0000000f1200720c */ /* 0x000fda0003f64070 */
[----:B------:R-:W-:Y:S01]  /*0610*/  @!P3 IMAD.IADD R15, R15, 0x1, -R24 ;  /* 0x000000010f0fb824 */ /* 0x000fe200078e0a18 */
[----:B------:R-:W-:Y:S02]  /*0620*/  @!P3 IADD3 R25, PT, PT, R25, 0x1, RZ ;  /* 0x000000011919b810 */ /* 0x000fe40007ffe0ff */
[----:B------:R-:W-:Y:S02]  /*0630*/  ISETP.NE.AND P3, PT, R16, RZ, PT ;  /* 0x000000ff1000720c */ /* 0x000fe40003f65270 */
[----:B------:R-:W-:-:S13]  /*0640*/  ISETP.GE.U32.AND P1, PT, R15, R18, PT ;  /* 0x000000120f00720c */ /* 0x000fda0003f26070 */
[----:B------:R-:W-:Y:S01]  /*0650*/  @P1 VIADD R25, R25, 0x1 ;  /* 0x0000000119191836 */ /* 0x000fe20000000000 */
        /* <DEDUP_REMOVED lines=8> */
[----:B------:R-:W2:Y:S02]  /*06e0*/  LDG.E R13, desc[UR10][R12.64] ;  /* 0x0000000a0c0d7981 */ /* 0x000ea4000c1e1900 */
[----:B--2---:R-:W-:-:S13]  /*06f0*/  ISETP.NE.AND P2, PT, R13, R16, PT ;  /* 0x000000100d00720c */ /* 0x004fda0003f45270 */
[----:B------:R-:W-:Y:S05]  /*0700*/  @!P2 BRA `(.L_x_13) ;  /* 0x000000000040a947 */ /* 0x000fea0003800000 */
[----:B-1----:R-:W-:-:S05]  /*0710*/  IMAD.WIDE R12, R25, 0x4, R8 ;  /* 0x00000004190c7825 */ /* 0x002fca00078e0208 */
        /* <DEDUP_REMOVED lines=15> */
.L_x_13:
[----:B------:R-:W-:Y:S05]  /*0810*/  BSYNC.RECONVERGENT B1 ;  /* 0x0000000000017941 */ /* 0x000fea0003800200 */
.L_x_12:
[----:B------:R-:W-:Y:S05]  /*0820*/  @!P1 BRA `(.L_x_14) ;  /* 0xfffffffc00489947 */ /* 0x000fea000383ffff */
.L_x_11:
[----:B------:R-:W-:Y:S05]  /*0830*/  BSYNC.RECONVERGENT B0 ;  /* 0x0000000000007941 */ /* 0x000fea0003800200 */
.L_x_10:
[----:B------:R-:W2:Y:S08]  /*0840*/  S2UR UR7, SR_CgaCtaId ;  /* 0x00000000000779c3 */ /* 0x000eb00000008800 */
[----:B------:R-:W-:Y:S06]  /*0850*/  BAR.SYNC.DEFER_BLOCKING 0x0 ;  /* 0x0000000000007b1d */ /* 0x000fec0000010000 */
[----:B------:R-:W-:Y:S01]  /*0860*/  UMOV UR6, 0x400 ;  /* 0x0000040000067882 */ /* 0x000fe20000000000 */
[----:B------:R-:W-:Y:S01]  /*0870*/  BSSY.RECONVERGENT B0, `(.L_x_15) ;  /* 0x0000009000007945 */ /* 0x000fe20003800200 */
[----:B--2---:R-:W-:-:S09]  /*0880*/  ULEA UR6, UR7, UR6, 0x18 ;  /* 0x0000000607067291 */ /* 0x004fd2000f8ec0ff */
[----:B------:R-:W2:Y:S02]  /*0890*/  LDS R0, [UR6] ;  /* 0x00000006ff007984 */ /* 0x000ea40008000800 */
[----:B--2---:R-:W-:-:S04]  /*08a0*/  ISETP.NE.AND P1, PT, R0, RZ, PT ;  /* 0x000000ff0000720c */ /* 0x004fc80003f25270 */
[----:B------:R-:W-:-:S13]  /*08b0*/  ISETP.NE.OR P1, PT, R22, RZ, !P1 ;  /* 0x000000ff1600720c */ /* 0x000fda0004f25670 */
[----:B------:R-:W-:Y:S05]  /*08c0*/  @P1 BRA `(.L_x_16) ;  /* 0x00000000000c1947 */ /* 0x000fea0003800000 */
[----:B------:R-:W2:Y:S01]  /*08d0*/  LDC.64 R4, c[0x4][0x8] ;  /* 0x01000200ff047b82 */ /* 0x000ea20000000a00 */
[----:B------:R-:W-:-:S05]  /*08e0*/  IMAD.MOV.U32 R7, RZ, RZ, 0x1 ;  /* 0x00000001ff077424 */ /* 0x000fca00078e00ff */
[----:B--2---:R2:W5:Y:S02]  /*08f0*/  ATOMG.E.EXCH.STRONG.GPU PT, RZ, desc[UR10][R4.64], R7 ;  /* 0x8000000704ff79a8 */ /* 0x004564000c1ef10a */
.L_x_16:
[----:B------:R-:W-:Y:S05]  /*0900*/  BSYNC.RECONVERGENT B0 ;  /* 0x0000000000007941 */ /* 0x000fea0003800200 */
.L_x_15:
[----:B------:R-:W-:-:S04]  /*0910*/  UISETP.NE.U32.AND UP0, UPT, UR12, URZ, UPT ;  /* 0x000000ff0c00728c */ /* 0x000fc8000bf05070 */
[----:B------:R-:W-:-:S09]  /*0920*/  UISETP.NE.AND.EX UP0, UPT, UR13, URZ, UPT, UP0 ;  /* 0x000000ff0d00728c */ /* 0x000fd2000bf05300 */
[----:B------:R-:W-:Y:S05]  /*0930*/  BRA.U !UP0, `(.L_x_17) ;  /* 0x0000000508247547 */ /* 0x000fea000b800000 */
[----:B------:R-:W-:Y:S01]  /*0940*/  BAR.SYNC.DEFER_BLOCKING 0x0 ;  /* 0x0000000000007b1d */ /* 0x000fe20000010000 */
[----:B------:R-:W-:-:S05]  /*0950*/  ISETP.NE.AND P1, PT, R21, RZ, PT ;  /* 0x000000ff1500720c */ /* 0x000fca0003f25270 */
[----:B------:R-:W-:Y:S08]  /*0960*/  BSSY B0, `(.L_x_18) ;  /* 0x0000017000007945 */ /* 0x000ff00003800000 */
[----:B------:R-:W-:Y:S05]  /*0970*/  @P1 BRA `(.L_x_19) ;  /* 0x0000000000541947 */ /* 0x000fea0003800000 */
[----:B--2---:R-:W2:Y:S01]  /*0980*/  S2R R5, SR_LANEID ;  /* 0x0000000000057919 */ /* 0x004ea20000000000 */
[----:B------:R-:W-:Y:S02]  /*0990*/  VOTEU.ANY UR6, UPT, PT ;  /* 0x0000000000067886 */ /* 0x000fe400038e0100 */
[----:B------:R-:W2:Y:S08]  /*09a0*/  FLO.U32 R4, UR6 ;  /* 0x0000000600047d00 */ /* 0x000eb000080e0000 */
[----:B------:R-:W3:Y:S01]  /*09b0*/  POPC R0, UR6 ;  /* 0x0000000600007d09 */ /* 0x000ee20008000000 */
[----:B--2---:R-:W-:Y:S01]  /*09c0*/  ISETP.EQ.U32.AND P2, PT, R4, R5, PT ;  /* 0x000000050400720c */ /* 0x004fe20003f42070 */
[----:B---3--:R-:W-:-:S12]  /*09d0*/  IMAD R5, R0, UR5, RZ ;  /* 0x0000000500057c24 */ /* 0x008fd8000f8e02ff */
[----:B------:R-:W-:Y:S06]  /*09e0*/  @P2 MEMBAR.ALL.GPU ;  /* 0x0000000000002992 */ /* 0x000fec000000a000 */
[----:B------:R-:W-:-:S00]  /*09f0*/  @P2 ERRBAR ;  /* 0x00000000000029ab */ /* 0x000fc00000000000 */
[----:B------:R-:W-:Y:S06]  /*0a00*/  @P2 CGAERRBAR ;  /* 0x00000000000025ab */ /* 0x000fec0000000000 */
[----:B------:R-:W2:Y:S01]  /*0a10*/  @P2 ATOM.E.ADD.STRONG.GPU PT, R5, desc[UR10][R2.64+0x4], R5 ;  /* 0x800004050205298a */ /* 0x000ea200081ef10a */
[----:B------:R-:W3:Y:S02]  /*0a20*/  S2R R6, SR_LTMASK ;  /* 0x0000000000067919 */ /* 0x000ee40000003900 */
[----:B---3--:R-:W-:-:S04]  /*0a30*/  LOP3.LUT R6, R6, UR6, RZ, 0xc0, !PT ;  /* 0x0000000606067c12 */ /* 0x008fc8000f8ec0ff */
[----:B------:R-:W3:Y:S01]  /*0a40*/  POPC R7, R6 ;  /* 0x0000000600077309 */ /* 0x000ee20000000000 */
[----:B--2---:R-:W3:Y:S02]  /*0a50*/  SHFL.IDX PT, R0, R5, R4, 0x1f ;  /* 0x00001f0405007589 */ /* 0x004ee400000e0000 */
[----:B---3--:R-:W-:-:S07]  /*0a60*/  IMAD R0, R7, UR5, R0 ;  /* 0x0000000507007c24 */ /* 0x008fce000f8e0200 */
.L_x_20:
[----:B------:R-:W2:Y:S04]  /*0a70*/  LD.E.STRONG.GPU R5, desc[UR10][R2.64+0x4] ;  /* 0x0000040a02057980 */ /* 0x000ea8000c10f900 */
[----:B--2---:R-:W-:Y:S01]  /*0a80*/  CCTL.IVALL ;  /* 0x00000000ff00798f */ /* 0x004fe20002000000 */
[----:B------:R-:W-:Y:S05]  /*0a90*/  YIELD ;  /* 0x0000000000007946 */ /* 0x000fea0003800000 */
[----:B------:R-:W-:-:S04]  /*0aa0*/  LOP3.LUT R5, R5, R0, RZ, 0x3c, !PT ;  /* 0x0000000005057212 */ /* 0x000fc800078e3cff */
[----:B------:R-:W-:-:S13]  /*0ab0*/  ISETP.GT.AND P2, PT, R5, -0x1, PT ;  /* 0xffffffff0500780c */ /* 0x000fda0003f44270 */
[----:B------:R-:W-:Y:S05]  /*0ac0*/  @P2 BRA `(.L_x_20) ;  /* 0xfffffffc00e82947 */ /* 0x000fea000383ffff */
.L_x_19:
[----:B------:R-:W-:Y:S05]  /*0ad0*/  BSYNC B0 ;  /* 0x0000000000007941 */ /* 0x000fea0003800000 */
.L_x_18:
[----:B------:R-:W-:-:S03]  /*0ae0*/  UMOV UR6, 0xffffffff ;  /* 0xffffffff00067882 */ /* 0x000fc60000000000 */
[----:B------:R-:W-:Y:S05]  /*0af0*/  BRA.DIV UR6, `(.L_x_21) ;  /* 0x0000000206b87947 */ /* 0x000fea000b800000 */
[----:B------:R-:W-:Y:S06]  /*0b00*/  BAR.SYNC.DEFER_BLOCKING 0x0 ;  /* 0x0000000000007b1d */ /* 0x000fec0000010000 */
.L_x_32:
[----:B------:R-:W-:Y:S04]  /*0b10*/  BSSY.RECONVERGENT B0, `(.L_x_22) ;  /* 0x0000008000007945 */ /* 0x000fe80003800200 */
[----:B------:R-:W-:Y:S05]  /*0b20*/  @P0 BRA `(.L_x_23) ;  /* 0x0000000000180947 */ /* 0x000fea0003800000 */
[----:B--2---:R-:W2:Y:S02]  /*0b30*/  LDC.64 R4, c[0x4][0x8] ;  /* 0x01000200ff047b82 */ /* 0x004ea40000000a00 */
[----:B--2---:R-:W2:Y:S02]  /*0b40*/  LDG.E R0, desc[UR10][R4.64] ;  /* 0x0000000a04007981 */ /* 0x004ea4000c1e1900 */
[----:B--2---:R-:W-:-:S13]  /*0b50*/  ISETP.NE.AND P2, PT, R0, RZ, PT ;  /* 0x000000ff0000720c */ /* 0x004fda0003f45270 */
[----:B------:R-:W-:-:S05]  /*0b60*/  @!P2 IMAD.MOV.U32 R7, RZ, RZ, -0x1 ;  /* 0xffffffffff07a424 */ /* 0x000fca00078e00ff */
[----:B------:R3:W-:Y:S04]  /*0b70*/  @!P2 STG.E desc[UR10][R4.64], R7 ;  /* 0x000000070400a986 */ /* 0x0007e8000c10190a */
[----:B------:R3:W-:Y:S02]  /*0b80*/  @P2 STG.E desc[UR10][R4.64], RZ ;  /* 0x000000ff04002986 */ /* 0x0007e4000c10190a */
.L_x_23:
[----:B------:R-:W-:Y:S05]  /*0b90*/  BSYNC.RECONVERGENT B0 ;  /* 0x0000000000007941 */ /* 0x000fea0003800200 */
.L_x_22:
[----:B------:R-:W-:-:S03]  /*0ba0*/  UMOV UR6, 0xffffffff ;  /* 0xffffffff00067882 */ /* 0x000fc60000000000 */
[----:B------:R-:W-:Y:S05]  /*0bb0*/  BRA.DIV UR6, `(.L_x_24) ;  /* 0x0000000206b47947 */ /* 0x000fea000b800000 */
[----:B------:R-:W-:Y:S06]  /*0bc0*/  BAR.SYNC.DEFER_BLOCKING 0x0 ;  /* 0x0000000000007b1d */ /* 0x000fec0000010000 */
.L_x_35:
[----:B------:R-:W-:Y:S04]  /*0bd0*/  BSSY B0, `(.L_x_25) ;  /* 0x0000017000007945 */ /* 0x000fe80003800000 */
[----:B------:R-:W-:Y:S05]  /*0be0*/  @P1 BRA `(.L_x_26) ;  /* 0x0000000000541947 */ /* 0x000fea0003800000 */
[----:B--23--:R-:W2:Y:S01]  /*0bf0*/  S2R R5, SR_LANEID ;  /* 0x0000000000057919 */ /* 0x00cea20000000000 */
        /* <DEDUP_REMOVED lines=14> */
.L_x_27:
[----:B------:R-:W2:Y:S04]  /*0ce0*/  LD.E.STRONG.GPU R5, desc[UR10][R2.64+0x4] ;  /* 0x0000040a02057980 */ /* 0x000ea8000c10f900 */
[----:B--2---:R-:W-:Y:S01]  /*0cf0*/  CCTL.IVALL ;  /* 0x00000000ff00798f */ /* 0x004fe20002000000 */
[----:B------:R-:W-:Y:S05]  /*0d00*/  YIELD ;  /* 0x0000000000007946 */ /* 0x000fea0003800000 */
[----:B------:R-:W-:-:S04]  /*0d10*/  LOP3.LUT R5, R5, R0, RZ, 0x3c, !PT ;  /* 0x0000000005057212 */ /* 0x000fc800078e3cff */
[----:B------:R-:W-:-:S13]  /*0d20*/  ISETP.GT.AND P1, PT, R5, -0x1, PT ;  /* 0xffffffff0500780c */ /* 0x000fda0003f24270 */
[----:B------:R-:W-:Y:S05]  /*0d30*/  @P1 BRA `(.L_x_27) ;  /* 0xfffffffc00e81947 */ /* 0x000fea000383ffff */
.L_x_26:
[----:B------:R-:W-:Y:S05]  /*0d40*/  BSYNC B0 ;  /* 0x0000000000007941 */ /* 0x000fea0003800000 */
.L_x_25:
[----:B------:R-:W-:-:S03]  /*0d50*/  UMOV UR6, 0xffffffff ;  /* 0xffffffff00067882 */ /* 0x000fc60000000000 */
[----:B------:R-:W-:Y:S05]  /*0d60*/  BRA.DIV UR6, `(.L_x_28) ;  /* 0x0000000206747947 */ /* 0x000fea000b800000 */
[----:B------:R-:W-:Y:S06]  /*0d70*/  BAR.SYNC.DEFER_BLOCKING 0x0 ;  /* 0x0000000000007b1d */ /* 0x000fec0000010000 */
.L_x_38:
[----:B--23--:R-:W2:Y:S02]  /*0d80*/  LDC.64 R4, c[0x4][0x8] ;  /* 0x01000200ff047b82 */ /* 0x00cea40000000a00 */
[----:B--2---:R-:W2:Y:S02]  /*0d90*/  LDG.E R4, desc[UR10][R4.64] ;  /* 0x0000000a04047981 */ /* 0x004ea4000c1e1900 */
[----:B--2---:R-:W-:-:S13]  /*0da0*/  ISETP.NE.AND P1, PT, R4, -0x1, PT ;  /* 0xffffffff0400780c */ /* 0x004fda0003f25270 */
[----:B------:R-:W-:Y:S05]  /*0db0*/  @P1 BRA `(.L_x_29) ;  /* 0xfffffff400741947 */ /* 0x000fea000383ffff */
[----:B------:R-:W-:Y:S05]  /*0dc0*/  EXIT ;  /* 0x000000000000794d */ /* 0x000fea0003800000 */
.L_x_17:
[----:B------:R-:W-:Y:S05]  /*0dd0*/  BPT.TRAP 0x1 ;  /* 0x000000040000795c */ /* 0x000fea0000300000 */
.L_x_21:
[----:B------:R-:W-:Y:S01]  /*0de0*/  BSSY B0, `(.L_x_30) ;  /* 0x0000009000007945 */ /* 0x000fe20003800000 */
[----:B--2---:R-:W-:Y:S02]  /*0df0*/  CS2R R4, SRZ ;  /* 0x0000000000047805 */ /* 0x004fe4000001ff00 */
[----:B------:R-:W-:-:S07]  /*0e00*/  MOV R0, 0xffffffff ;  /* 0xffffffff00007802 */ /* 0x000fce0000000f00 */
[----:B01---5:R-:W-:Y:S05]  /*0e10*/  WARPSYNC.COLLECTIVE.ALL `(.L_x_31) ;  /* 0x0000000000147948 */ /* 0x023fea0003c00000 */
[----:B------:R-:W-:-:S04]  /*0e20*/  SHF.L.U32 R4, R4, 0x10, RZ ;  /* 0x0000001004047819 */ /* 0x000fc800000006ff */
[----:B------:R-:W-:-:S05]  /*0e30*/  LOP3.LUT R4, R4, 0xf, R5, 0xf8, !PT ;  /* 0x0000000f04047812 */ /* 0x000fca00078ef805 */
[----:B------:R2:W-:Y:S02]  /*0e40*/  BAR.SYNC.DEFER_BLOCKING R4, R4 ;  /* 0x000000040000731d */ /* 0x0005e40000010000 */
[----:B--2---:R-:W-:-:S04]  /*0e50*/  SHF.R.U32 R4, R4, 0x10, RZ ;  /* 0x0000001004047819 */ /* 0x004fc800000016ff */
[----:B01---5:R-:W-:Y:S05]  /*0e60*/  ENDCOLLECTIVE ;  /* 0x000000000000791b */ /* 0x023fea0003800000 */
.L_x_31:
[----:B------:R-:W-:Y:S05]  /*0e70*/  BSYNC B0 ;  /* 0x0000000000007941 */ /* 0x000fea0003800000 */
.L_x_30:
[----:B------:R-:W-:Y:S05]  /*0e80*/  BRA `(.L_x_32) ;  /* 0xfffffffc00207947 */ /* 0x000fea000383ffff */
.L_x_24:
[----:B------:R-:W-:Y:S01]  /*0e90*/  BSSY B0, `(.L_x_33) ;  /* 0x0000009000007945 */ /* 0x000fe20003800000 */
[----:B--23--:R-:W-:Y:S01]  /*0ea0*/  CS2R R4, SRZ ;  /* 0x0000000000047805 */ /* 0x00cfe2000001ff00 */
[----:B------:R-:W-:-:S07]  /*0eb0*/  IMAD.MOV.U32 R0, RZ, RZ, -0x1 ;  /* 0xffffffffff007424 */ /* 0x000fce00078e00ff */
[----:B01---5:R-:W-:Y:S05]  /*0ec0*/  WARPSYNC.COLLECTIVE.ALL `(.L_x_34) ;  /* 0x0000000000147948 */ /* 0x023fea0003c00000 */
[----:B------:R-:W-:-:S04]  /*0ed0*/  SHF.L.U32 R4, R4, 0x10, RZ ;  /* 0x0000001004047819 */ /* 0x000fc800000006ff */
[----:B------:R-:W-:-:S05]  /*0ee0*/  LOP3.LUT R4, R4, 0xf, R5, 0xf8, !PT ;  /* 0x0000000f04047812 */ /* 0x000fca00078ef805 */
[----:B------:R2:W-:Y:S02]  /*0ef0*/  BAR.SYNC.DEFER_BLOCKING R4, R4 ;  /* 0x000000040000731d */ /* 0x0005e40000010000 */
[----:B--2---:R-:W-:-:S04]  /*0f00*/  SHF.R.U32 R4, R4, 0x10, RZ ;  /* 0x0000001004047819 */ /* 0x004fc800000016ff */
[----:B01---5:R-:W-:Y:S05]  /*0f10*/  ENDCOLLECTIVE ;  /* 0x000000000000791b */ /* 0x023fea0003800000 */
.L_x_34:
[----:B------:R-:W-:Y:S05]  /*0f20*/  BSYNC B0 ;  /* 0x0000000000007941 */ /* 0x000fea0003800000 */
.L_x_33:
[----:B------:R-:W-:Y:S05]  /*0f30*/  BRA `(.L_x_35) ;  /* 0xfffffffc00247947 */ /* 0x000fea000383ffff */
.L_x_28:
        /* <DEDUP_REMOVED lines=9> */
.L_x_37:
[----:B------:R-:W-:Y:S05]  /*0fd0*/  BSYNC B0 ;  /* 0x0000000000007941 */ /* 0x000fea0003800000 */
.L_x_36:
[----:B------:R-:W-:Y:S05]  /*0fe0*/  BRA `(.L_x_38) ;  /* 0xfffffffc00647947 */ /* 0x000fea000383ffff */
.L_x_39:
        /* <DEDUP_REMOVED lines=9> */
.L_x_378:


//--------------------- .text._Z12select_zerosPKfiPiS1_ --------------------------
	.section	.text._Z12select_zerosPKfiPiS1_,"ax",@progbits
	.align	128
        .global         _Z12select_zerosPKfiPiS1_
        .type           _Z12select_zerosPKfiPiS1_,@function
        .size           _Z12select_zerosPKfiPiS1_,(.L_x_379 - _Z12select_zerosPKfiPiS1_)
        .other          _Z12select_zerosPKfiPiS1_,@"STO_CUDA_ENTRY STV_DEFAULT"
_Z12select_zerosPKfiPiS1_:
.text._Z12select_zerosPKfiPiS1_:
[----:B------:R-:W-:Y:S01]  /*0000*/  LDC R1, c[0x0][0x37c] ;  /* 0x0000df00ff017b82 */ /* 0x000fe20000000800 */
[----:B------:R-:W0:Y:S07]  /*0010*/  S2R R10, SR_TID.X ;  /* 0x00000000000a7919 */ /* 0x000e2e0000002100 */
[----:B------:R-:W0:Y:S01]  /*0020*/  S2UR UR4, SR_CTAID.X ;  /* 0x00000000000479c3 */ /* 0x000e220000002500 */
[----:B------:R-:W1:Y:S01]  /*0030*/  LDCU UR5, c[0x0][0x388] ;  /* 0x00007100ff0577ac */ /* 0x000e620008000800 */
[----:B------:R-:W2:Y:S06]  /*0040*/  LDCU.64 UR6, c[0x0][0x358] ;  /* 0x00006b00ff0677ac */ /* 0x000eac0008000a00 */
[----:B------:R-:W0:Y:S02]  /*0050*/  LDC R9, c[0x0][0x360] ;  /* 0x0000d800ff097b82 */ /* 0x000e240000000800 */
[----:B0-----:R-:W-:-:S05]  /*0060*/  IMAD R0, R9, UR4, R10 ;  /* 0x0000000409007c24 */ /* 0x001fca000f8e020a */
[----:B-1----:R-:W-:-:S13]  /*0070*/  ISETP.GE.AND P0, PT, R0, UR5, PT ;  /* 0x0000000500007c0c */ /* 0x002fda000bf06270 */
[----:B------:R-:W0:Y:S02]  /*0080*/  @!P0 LDC.64 R2, c[0x0][0x380] ;  /* 0x0000e000ff028b82 */ /* 0x000e240000000a00 */
[----:B0-----:R-:W-:-:S06]  /*0090*/  @!P0 IMAD.WIDE R2, R0, 0x4, R2 ;  /* 0x0000000400028825 */ /* 0x001fcc00078e0202 */
[----:B--2---:R-:W2:Y:S01]  /*00a0*/  @!P0 LDG.E.CONSTANT R2, desc[UR6][R2.64] ;  /* 0x0000000602028981 */ /* 0x004ea2000c1e9900 */
[----:B------:R-:W-:Y:S01]  /*00b0*/  MOV R5, 0x400 ;  /* 0x0000040000057802 */ /* 0x000fe20000000f00 */
[----:B------:R-:W-:Y:S01]  /*00c0*/  IMAD.MOV.U32 R4, RZ, RZ, RZ ;  /* 0x000000ffff047224 */ /* 0x000fe200078e00ff */
[----:B------:R-:W-:Y:S01]  /*00d0*/  ISETP.GE.U32.AND P2, PT, R9, 0x2, PT ;  /* 0x000000020900780c */ /* 0x000fe20003f46070 */
[----:B------:R-:W0:Y:S02]  /*00e0*/  S2R R6, SR_CgaCtaId ;  /* 0x0000000000067919 */ /* 0x000e240000008800 */
[----:B------:R-:W-:-:S05]  /*00f0*/  VIADD R5, R5, 0x10 ;  /* 0x0000001005057836 */ /* 0x000fca0000000000 */
[----:B0-----:R-:W-:-:S05]  /*0100*/  LEA R5, R6, R5, 0x18 ;  /* 0x0000000506057211 */ /* 0x001fca00078ec0ff */
[--C-:B------:R-:W-:Y:S02]  /*0110*/  IMAD R7, R10, 0x4, R5.reuse ;  /* 0x000000040a077824 */ /* 0x100fe400078e0205 */
[----:B------:R-:W-:Y:S01]  /*0120*/  IMAD R8, R9, 0x4, R5 ;  /* 0x0000000409087824 */ /* 0x000fe200078e0205 */
[----:B--2---:R-:W-:-:S04]  /*0130*/  @!P0 FSETP.NEU.AND P1, PT, R2, RZ, PT ;  /* 0x000000ff0200820b */ /* 0x004fc80003f2d000 */
[----:B------:R-:W-:Y:S02]  /*0140*/  @!P0 SEL R4, RZ, 0x1, P1 ;  /* 0x00000001ff048807 */ /* 0x000fe40000800000 */
[----:B------:R-:W-:Y:S02]  /*0150*/  ISETP.NE.AND P0, PT, R10, RZ, PT ;  /* 0x000000ff0a00720c */ /* 0x000fe40003f05270 */
[----:B------:R-:W-:Y:S01]  /*0160*/  ISETP.NE.AND P1, PT, R4, RZ, PT ;  /* 0x000000ff0400720c */ /* 0x000fe20003f25270 */
[----:B------:R0:W-:Y:S01]  /*0170*/  STS [R7], R4 ;  /* 0x0000000407007388 */ /* 0x0001e20000000800 */
[----:B------:R-:W-:Y:S06]  /*0180*/  BAR.SYNC.DEFER_BLOCKING 0x0 ;  /* 0x0000000000007b1d */ /* 0x000fec0000010000 */
[----:B------:R-:W-:Y:S05]  /*0190*/  @!P2 BRA `(.L_x_40) ;  /* 0x000000000038a947 */ /* 0x000fea0003800000 */
[----:B------:R-:W-:-:S05]  /*01a0*/  UMOV UR4, 0x1 ;  /* 0x0000000100047882 */ /* 0x000fca0000000000 */
.L_x_41:
[----:B------:R-:W-:Y:S01]  /*01b0*/  ISETP.GE.U32.AND P2, PT, R10, UR4, PT ;  /* 0x000000040a007c0c */ /* 0x000fe2000bf46070 */
[----:B-1----:R-:W-:-:S12]  /*01c0*/  IMAD.MOV.U32 R2, RZ, RZ, RZ ;  /* 0x000000ffff027224 */ /* 0x002fd800078e00ff */
[----:B------:R-:W-:Y:S01]  /*01d0*/  @P2 IADD3 R6, PT, PT, R10, -UR4, RZ ;  /* 0x800000040a062c10 */ /* 0x000fe2000fffe0ff */
[----:B------:R-:W-:-:S04]  /*01e0*/  USHF.L.U32 UR4, UR4, 0x1, URZ ;  /* 0x0000000104047899 */ /* 0x000fc800080006ff */
[----:B------:R-:W-:-:S05]  /*01f0*/  @P2 IMAD R6, R6, 0x4, R5 ;  /* 0x0000000406062824 */ /* 0x000fca00078e0205 */
[----:B------:R-:W-:Y:S01]  /*0200*/  @P2 LDS R2, [R6] ;  /* 0x0000000006022984 */ /* 0x000fe20000000800 */
[----:B------:R-:W-:Y:S01]  /*0210*/  BAR.SYNC.DEFER_BLOCKING 0x0 ;  /* 0x0000000000007b1d */ /* 0x000fe20000010000 */
[----:B------:R-:W-:-:S05]  /*0220*/  ISETP.LE.U32.AND P2, PT, R9, UR4, PT ;  /* 0x0000000409007c0c */ /* 0x000fca000bf43070 */
[----:B------:R-:W1:Y:S02]  /*0230*/  LDS R3, [R7] ;  /* 0x0000000007037984 */ /* 0x000e640000000800 */
[----:B-1----:R-:W-:-:S05]  /*0240*/  IADD3 R2, PT, PT, R3, R2, RZ ;  /* 0x0000000203027210 */ /* 0x002fca0007ffe0ff */
[----:B------:R1:W-:Y:S01]  /*0250*/  STS [R7], R2 ;  /* 0x0000000207007388 */ /* 0x0003e20000000800 */
[----:B------:R-:W-:Y:S06]  /*0260*/  BAR.SYNC.DEFER_BLOCKING 0x0 ;  /* 0x0000000000007b1d */ /* 0x000fec0000010000 */
[----:B------:R-:W-:Y:S05]  /*0270*/  @!P2 BRA `(.L_x_41) ;  /* 0xfffffffc00cca947 */ /* 0x000fea000383ffff */
.L_x_40:
[----:B------:R-:W-:Y:S04]  /*0280*/  BSSY.RECONVERGENT B0, `(.L_x_42) ;  /* 0x000000a000007945 */ /* 0x000fe80003800200 */
[----:B------:R-:W-:Y:S05]  /*0290*/  @P0 BRA `(.L_x_43) ;  /* 0x0000000000200947 */ /* 0x000fea0003800000 */
[----:B------:R-:W2:Y:S01]  /*02a0*/  LDS R5, [R8+-0x4] ;  /* 0xfffffc0008057984 */ /* 0x000ea20000000800 */
[----:B-1----:R-:W1:Y:S01]  /*02b0*/  LDC.64 R2, c[0x0][0x398] ;  /* 0x0000e600ff027b82 */ /* 0x002e620000000a00 */
[----:B--2---:R-:W-:-:S05]  /*02c0*/  IMAD.IADD R5, R5, 0x1, R4 ;  /* 0x0000000105057824 */ /* 0x004fca00078e0204 */
[----:B-1----:R-:W2:Y:S02]  /*02d0*/  ATOMG.E.ADD.STRONG.GPU PT, R2, desc[UR6][R2.64], R5 ;  /* 0x80000005020279a8 */ /* 0x002ea400081ef106 */
[----:B------:R-:W1:Y:S01]  /*02e0*/  S2UR UR5, SR_CgaCtaId ;  /* 0x00000000000579c3 */ /* 0x000e620000008800 */
[----:B------:R-:W-:Y:S02]  /*02f0*/  UMOV UR4, 0x400 ;  /* 0x0000040000047882 */ /* 0x000fe40000000000 */
[----:B-1----:R-:W-:-:S09]  /*0300*/  ULEA UR4, UR5, UR4, 0x18 ;  /* 0x0000000405047291 */ /* 0x002fd2000f8ec0ff */
[----:B--2---:R2:W-:Y:S03]  /*0310*/  STS [UR4], R2 ;  /* 0x00000002ff007988 */ /* 0x0045e60008000804 */
.L_x_43:
[----:B------:R-:W-:Y:S05]  /*0320*/  BSYNC.RECONVERGENT B0 ;  /* 0x0000000000007941 */ /* 0x000fea0003800200 */
.L_x_42:
[----:B------:R-:W-:Y:S06]  /*0330*/  BAR.SYNC.DEFER_BLOCKING 0x0 ;  /* 0x0000000000007b1d */ /* 0x000fec0000010000 */
[----:B------:R-:W-:Y:S05]  /*0340*/  @!P1 EXIT ;  /* 0x000000000000994d */ /* 0x000fea0003800000 */
[----:B------:R-:W3:Y:S01]  /*0350*/  S2UR UR5, SR_CgaCtaId ;  /* 0x00000000000579c3 */ /* 0x000ee20000008800 */
[----:B------:R-:W-:Y:S01]  /*0360*/  UMOV UR4, 0x400 ;  /* 0x0000040000047882 */ /* 0x000fe20000000000 */
[----:B01----:R-:W-:Y:S06]  /*0370*/  LDS R7, [R7] ;  /* 0x0000000007077984 */ /* 0x003fec0000000800 */
[----:B--2---:R-:W0:Y:S01]  /*0380*/  LDC.64 R2, c[0x0][0x390] ;  /* 0x0000e400ff027b82 */ /* 0x004e220000000a00 */
[----:B---3--:R-:W-:-:S09]  /*0390*/  ULEA UR4, UR5, UR4, 0x18 ;  /* 0x0000000405047291 */ /* 0x008fd2000f8ec0ff */
[----:B------:R-:W1:Y:S02]  /*03a0*/  LDS R4, [UR4] ;  /* 0x00000004ff047984 */ /* 0x000e640008000800 */
[----:B-1----:R-:W-:-:S05]  /*03b0*/  IADD3 R5, PT, PT, R4, -0x1, R7 ;  /* 0xffffffff04057810 */ /* 0x002fca0007ffe007 */
[----:B0-----:R-:W-:-:S05]  /*03c0*/  IMAD.WIDE R2, R5, 0x4, R2 ;  /* 0x0000000405027825 */ /* 0x001fca00078e0202 */
[----:B------:R-:W-:Y:S01]  /*03d0*/  STG.E desc[UR6][R2.64], R0 ;  /* 0x0000000002007986 */ /* 0x000fe2000c101906 */
[----:B------:R-:W-:Y:S05]  /*03e0*/  EXIT ;  /* 0x000000000000794d */ /* 0x000fea0003800000 */
.L_x_44:
        /* <DEDUP_REMOVED lines=9> */
.L_x_379:


//--------------------- .text._Z27solve_1bc_persistent_3xslowiPKiPiS1_PKfS1_S1_S1_S1_ --------------------------
	.section	.text._Z27solve_1bc_persistent_3xslowiPKiPiS1_PKfS1_S1_S1_S1_,"ax",@progbits
	.align	128
        .global         _Z27solve_1bc_persistent_3xslowiPKiPiS1_PKfS1_S1_S1_S1_
        .type           _Z27solve_1bc_persistent_3xslowiPKiPiS1_PKfS1_S1_S1_S1_,@function
        .size           _Z27solve_1bc_persistent_3xslowiPKiPiS1_PKfS1_S1_S1_S1_,(.L_x_373 - _Z27solve_1bc_persistent_3xslowiPKiPiS1_PKfS1_S1_S1_S1_)
        .other          _Z27solve_1bc_persistent_3xslowiPKiPiS1_PKfS1_S1_S1_S1_,@"STO_CUDA_ENTRY STV_DEFAULT"
_Z27solve_1bc_persistent_3xslowiPKiPiS1_PKfS1_S1_S1_S1_:
.text._Z27solve_1bc_persistent_3xslowiPKiPiS1_PKfS1_S1_S1_S1_:
[----:B------:R-:W-:Y:S08]  /*0000*/  LDC R1, c[0x0][0x37c] ;  /* 0x0000df00ff017b82 */ /* 0x000ff00000000800 */
[----:B------:R-:W0:Y:S01]  /*0010*/  S2UR UR12, SR_CTAID.Z ;  /* 0x00000000000c79c3 */ /* 0x000e220000002700 */
[----:B------:R-:W1:Y:S01]  /*0020*/  S2R R5, SR_TID.Y ;  /* 0x0000000000057919 */ /* 0x000e620000002200 */
[----:B------:R-:W-:Y:S01]  /*0030*/  IMAD.MOV.U32 R15, RZ, RZ, RZ ;  /* 0x000000ffff0f7224 */ /* 0x000fe200078e00ff */
[----:B------:R-:W-:-:S05]  /*0040*/  CS2R.32 R19, SR_CgaSize ;  /* 0x0000000000137805 */ /* 0x000fca0000008a00 */
[----:B------:R-:W-:-:S05]  /*0050*/  IMAD R19, R19, -0xa0, RZ ;  /* 0xffffff6013137824 */ /* 0x000fca00078e02ff */
[----:B------:R-:W-:-:S14]  /*0060*/  R2UR UR8, R19 ;  /* 0x00000000130872ca */ /* 0x000fdc00000e0000 */
[----:B------:R-:W2:Y:S01]  /*0070*/  LDCU UR8, c[0x0][UR8+0x258] ;  /* 0x00004b00080877ac */ /* 0x000ea20008000800 */
[----:B------:R-:W1:Y:S01]  /*0080*/  S2R R10, SR_TID.Z ;  /* 0x00000000000a7919 */ /* 0x000e620000002300 */
[----:B------:R-:W-:-:S05]  /*0090*/  CS2R.32 R19, SR_CgaSize ;  /* 0x0000000000137805 */ /* 0x000fca0000008a00 */
[----:B------:R-:W-:-:S05]  /*00a0*/  IMAD R19, R19, -0xa0, RZ ;  /* 0xffffff6013137824 */ /* 0x000fca00078e02ff */
[----:B------:R-:W-:-:S14]  /*00b0*/  R2UR UR9, R19 ;  /* 0x00000000130972ca */ /* 0x000fdc00000e0000 */
[----:B------:R-:W3:Y:S01]  /*00c0*/  LDCU UR9, c[0x0][UR9+0x254] ;  /* 0x00004a80090977ac */ /* 0x000ee20008000800 */
[----:B------:R-:W4:Y:S01]  /*00d0*/  S2UR UR11, SR_CTAID.Y ;  /* 0x00000000000b79c3 */ /* 0x000f220000002600 */
[----:B------:R-:W5:Y:S07]  /*00e0*/  S2R R16, SR_TID.X ;  /* 0x0000000000107919 */ /* 0x000f6e0000002100 */
[----:B------:R-:W3:Y:S01]  /*00f0*/  LDC R18, c[0x0][0x370] ;  /* 0x0000dc00ff127b82 */ /* 0x000ee20000000800 */
[----:B------:R-:W0:Y:S01]  /*0100*/  LDCU UR13, c[0x0][0x374] ;  /* 0x00006e80ff0d77ac */ /* 0x000e220008000800 */
[----:B--2---:R-:W-:-:S06]  /*0110*/  IMAD.U32 R6, RZ, RZ, UR8 ;  /* 0x00000008ff067e24 */ /* 0x004fcc000f8e00ff */
[----:B------:R-:W2:Y:S08]  /*0120*/  S2UR UR10, SR_CTAID.X ;  /* 0x00000000000a79c3 */ /* 0x000eb00000002500 */
[----:B------:R-:W5:Y:S01]  /*0130*/  LDC R19, c[0x0][0x360] ;  /* 0x0000d800ff137b82 */ /* 0x000f620000000800 */
[----:B------:R-:W1:Y:S01]  /*0140*/  LDCU UR5, c[0x0][0x364] ;  /* 0x00006c80ff0577ac */ /* 0x000e620008000800 */
[----:B------:R-:W5:Y:S01]  /*0150*/  LDCU UR6, c[0x0][0x368] ;  /* 0x00006d00ff0677ac */ /* 0x000f620008000800 */
[----:B0-----:R-:W-:-:S04]  /*0160*/  UIMAD UR4, UR12, UR13, URZ ;  /* 0x0000000d0c0472a4 */ /* 0x001fc8000f8e02ff */
[----:B----4-:R-:W-:Y:S01]  /*0170*/  UIADD3 UR4, UP0, UPT, UR4, UR11, URZ ;  /* 0x0000000b04047290 */ /* 0x010fe2000ff1e0ff */
[----:B--2---:R-:W-:-:S03]  /*0180*/  IMAD.U32 R14, RZ, RZ, UR10 ;  /* 0x0000000aff0e7e24 */ /* 0x004fc6000f8e00ff */
[----:B------:R-:W-:Y:S01]  /*0190*/  UIADD3.X UR7, UPT, UPT, URZ, URZ, URZ, UP0, !UPT ;  /* 0x000000ffff077290 */ /* 0x000fe200087fe4ff */
[----:B-1----:R-:W-:Y:S01]  /*01a0*/  IMAD R2, R10, UR5, R5 ;  /* 0x000000050a027c24 */ /* 0x002fe2000f8e0205 */
[----:B------:R-:W-:Y:S01]  /*01b0*/  UISETP.NE.U32.AND UP0, UPT, UR8, URZ, UPT ;  /* 0x000000ff0800728c */ /* 0x000fe2000bf05070 */
[----:B---3--:R-:W-:-:S03]  /*01c0*/  IMAD.WIDE.U32 R14, R18, UR4, R14 ;  /* 0x00000004120e7c25 */ /* 0x008fc6000f8e000e */
[----:B------:R-:W-:Y:S01]  /*01d0*/  UISETP.NE.AND.EX UP0, UPT, UR9, URZ, UPT, UP0 ;  /* 0x000000ff0900728c */ /* 0x000fe2000bf05300 */
[----:B-----5:R-:W-:Y:S01]  /*01e0*/  IMAD R0, R19, UR5, RZ ;  /* 0x0000000513007c24 */ /* 0x020fe2000f8e02ff */
[----:B------:R-:W0:Y:S01]  /*01f0*/  LDCU.64 UR4, c[0x0][0x3b8] ;  /* 0x00007700ff0477ac */ /* 0x000e220008000a00 */
[----:B------:R-:W-:Y:S02]  /*0200*/  IMAD R7, R18, UR7, RZ ;  /* 0x0000000712077c24 */ /* 0x000fe4000f8e02ff */
[----:B------:R-:W-:Y:S01]  /*0210*/  IMAD R3, R0, UR6, RZ ;  /* 0x0000000600037c24 */ /* 0x000fe2000f8e02ff */
[----:B------:R-:W1:Y:S01]  /*0220*/  LDCU.64 UR6, c[0x0][0x358] ;  /* 0x00006b00ff0677ac */ /* 0x000e620008000a00 */
[----:B------:R-:W-:Y:S02]  /*0230*/  IMAD R0, R2, R19, R16 ;  /* 0x0000001302007224 */ /* 0x000fe400078e0210 */
[----:B------:R-:W-:Y:S02]  /*0240*/  IMAD.IADD R2, R15, 0x1, R7 ;  /* 0x000000010f027824 */ /* 0x000fe400078e0207 */
[----:B------:R-:W-:Y:S01]  /*0250*/  IMAD.WIDE.U32 R14, R14, R3, RZ ;  /* 0x000000030e0e7225 */ /* 0x000fe200078e00ff */
[----:B------:R-:W-:-:S03]  /*0260*/  IADD3 R7, P1, PT, RZ, -R0, RZ ;  /* 0x80000000ff077210 */ /* 0x000fc60007f3e0ff */
[----:B------:R-:W-:Y:S01]  /*0270*/  IMAD R3, R2, R3, RZ ;  /* 0x0000000302037224 */ /* 0x000fe200078e02ff */
[----:B------:R-:W-:Y:S01]  /*0280*/  ISETP.NE.U32.AND P0, PT, R14, R7, PT ;  /* 0x000000070e00720c */ /* 0x000fe20003f05070 */
[----:B------:R-:W-:Y:S02]  /*0290*/  IMAD.X R7, RZ, RZ, -0x1, P1 ;  /* 0xffffffffff077424 */ /* 0x000fe400008e06ff */
[----:B------:R-:W-:Y:S02]  /*02a0*/  IMAD.IADD R2, R15, 0x1, R3 ;  /* 0x000000010f027824 */ /* 0x000fe400078e0203 */
[----:B0-----:R-:W-:Y:S02]  /*02b0*/  IMAD.U32 R3, RZ, RZ, UR4 ;  /* 0x00000004ff037e24 */ /* 0x001fe4000f8e00ff */
[----:B------:R-:W-:Y:S01]  /*02c0*/  IMAD.U32 R4, RZ, RZ, UR5 ;  /* 0x00000005ff047e24 */ /* 0x000fe2000f8e00ff */
[----:B------:R-:W-:Y:S02]  /*02d0*/  ISETP.NE.AND.EX P0, PT, R2, R7, PT, P0 ;  /* 0x000000070200720c */ /* 0x000fe40003f05300 */
[----:B------:R-:W-:-:S11]  /*02e0*/  MOV R7, UR9 ;  /* 0x0000000900077c02 */ /* 0x000fd60008000f00 */
[----:B------:R-:W1:Y:S02]  /*02f0*/  @!P0 LDC.64 R8, c[0x4][0x58] ;  /* 0x01001600ff088b82 */ /* 0x000e640000000a00 */
[----:B-1----:R0:W-:Y:S01]  /*0300*/  @!P0 STG.E desc[UR6][R8.64], RZ ;  /* 0x000000ff08008986 */ /* 0x0021e2000c101906 */
[----:B------:R-:W-:Y:S05]  /*0310*/  BRA.U UP0, `(.L_x_45) ;  /* 0x0000000100047547 */ /* 0x000fea000b800000 */
[----:B------:R-:W-:Y:S05]  /*0320*/  BPT.TRAP 0x1 ;  /* 0x000000040000795c */ /* 0x000fea0000300000 */
.L_x_45:
[----:B------:R-:W-:Y:S01]  /*0330*/  IMAD.IADD R5, R16, 0x1, R5 ;  /* 0x0000000110057824 */ /* 0x000fe200078e0205 */
[----:B------:R-:W-:Y:S04]  /*0340*/  BAR.SYNC.DEFER_BLOCKING 0x0 ;  /* 0x0000000000007b1d */ /* 0x000fe80000010000 */
[----:B------:R-:W-:Y:S02]  /*0350*/  LOP3.LUT P0, R5, R5, RZ, R10, 0xfa, !PT ;  /* 0x000000ff05057212 */ /* 0x000fe4000780fa0a */
[----:B------:R-:W1:Y:S01]  /*0360*/  LDCU UR18, c[0x0][0x380] ;  /* 0x00007000ff1277ac */ /* 0x000e620008000800 */
[----:B------:R-:W-:Y:S10]  /*0370*/  BSSY B0, `(.L_x_46) ;  /* 0x000001f000007945 */ /* 0x000ff40003800000 */
[----:B------:R-:W-:Y:S05]  /*0380*/  @P0 BRA `(.L_x_47) ;  /* 0x0000000000740947 */ /* 0x000fea0003800000 */
[----:B0-----:R-:W0:Y:S01]  /*0390*/  S2R R9, SR_LANEID ;  /* 0x0000000000097919 */ /* 0x001e220000000000 */
[----:B------:R-:W2:Y:S01]  /*03a0*/  LDC R8, c[0x0][0x378] ;  /* 0x0000de00ff087b82 */ /* 0x000ea20000000800 */
[----:B------:R-:W-:Y:S01]  /*03b0*/  VOTEU.ANY UR5, UPT, PT ;  /* 0x0000000000057886 */ /* 0x000fe200038e0100 */
[----:B------:R-:W-:Y:S01]  /*03c0*/  IMAD.MOV R11, RZ, RZ, -R18 ;  /* 0x000000ffff0b7224 */ /* 0x000fe200078e0a12 */
[----:B------:R-:W0:Y:S01]  /*03d0*/  FLO.U32 R10, UR5 ;  /* 0x00000005000a7d00 */ /* 0x000e2200080e0000 */
[----:B------:R-:W-:Y:S01]  /*03e0*/  UIADD3 UR4, UPT, UPT, UR10, UR11, URZ ;  /* 0x0000000b0a047290 */ /* 0x000fe2000fffe0ff */
[----:B------:R-:W-:Y:S02]  /*03f0*/  IMAD R12, RZ, RZ, -UR12 ;  /* 0x8000000cff0c7e24 */ /* 0x000fe4000f8e02ff */
[----:B------:R-:W-:-:S03]  /*0400*/  IMAD R11, R11, UR13, RZ ;  /* 0x0000000d0b0b7c24 */ /* 0x000fc6000f8e02ff */
[----:B------:R-:W-:Y:S01]  /*0410*/  ISETP.NE.AND P0, PT, R12, UR4, PT ;  /* 0x000000040c007c0c */ /* 0x000fe2000bf05270 */
[----:B------:R-:W-:Y:S01]  /*0420*/  UPOPC UR4, UR5 ;  /* 0x00000005000472bf */ /* 0x000fe20008000000 */
[----:B--2---:R-:W-:-:S05]  /*0430*/  IMAD R8, R8, R11, -0x7fffffff ;  /* 0x8000000108087424 */ /* 0x004fca00078e020b */
[----:B------:R-:W-:Y:S02]  /*0440*/  SEL R8, R8, 0x1, !P0 ;  /* 0x0000000108087807 */ /* 0x000fe40004000000 */
[----:B0-----:R-:W-:-:S03]  /*0450*/  ISETP.EQ.U32.AND P1, PT, R10, R9, PT ;  /* 0x000000090a00720c */ /* 0x001fc60003f22070 */
[----:B------:R-:W-:-:S10]  /*0460*/  IMAD R9, R8, UR4, RZ ;  /* 0x0000000408097c24 */ /* 0x000fd4000f8e02ff */
[----:B------:R-:W-:Y:S06]  /*0470*/  @P1 MEMBAR.ALL.GPU ;  /* 0x0000000000001992 */ /* 0x000fec000000a000 */
[----:B------:R-:W-:-:S00]  /*0480*/  @P1 ERRBAR ;  /* 0x00000000000019ab */ /* 0x000fc00000000000 */
[----:B------:R-:W-:Y:S06]  /*0490*/  @P1 CGAERRBAR ;  /* 0x00000000000015ab */ /* 0x000fec0000000000 */
[----:B------:R-:W2:Y:S01]  /*04a0*/  @P1 ATOM.E.ADD.STRONG.GPU PT, R9, desc[UR6][R6.64+0x4], R9 ;  /* 0x800004090609198a */ /* 0x000ea200081ef106 */
[----:B------:R-:W0:Y:S02]  /*04b0*/  S2R R12, SR_LTMASK ;  /* 0x00000000000c7919 */ /* 0x000e240000003900 */
[----:B0-----:R-:W-:-:S06]  /*04c0*/  LOP3.LUT R12, R12, UR5, RZ, 0xc0, !PT ;  /* 0x000000050c0c7c12 */ /* 0x001fcc000f8ec0ff */
[----:B------:R-:W0:Y:S01]  /*04d0*/  POPC R12, R12 ;  /* 0x0000000c000c7309 */ /* 0x000e220000000000 */
[----:B--2---:R-:W0:Y:S02]  /*04e0*/  SHFL.IDX PT, R11, R9, R10, 0x1f ;  /* 0x00001f0a090b7589 */ /* 0x004e2400000e0000 */
[----:B0-----:R-:W-:-:S07]  /*04f0*/  IMAD R8, R8, R12, R11 ;  /* 0x0000000c08087224 */ /* 0x001fce00078e020b */
.L_x_48:
[----:B------:R-:W2:Y:S04]  /*0500*/  LD.E.STRONG.GPU R9, desc[UR6][R6.64+0x4] ;  /* 0x0000040606097980 */ /* 0x000ea8000c10f900 */
[----:B--2---:R-:W-:Y:S01]  /*0510*/  CCTL.IVALL ;  /* 0x00000000ff00798f */ /* 0x004fe20002000000 */
[----:B------:R-:W-:Y:S05]  /*0520*/  YIELD ;  /* 0x0000000000007946 */ /* 0x000fea0003800000 */
[----:B------:R-:W-:-:S04]  /*0530*/  LOP3.LUT R9, R9, R8, RZ, 0x3c, !PT ;  /* 0x0000000809097212 */ /* 0x000fc800078e3cff */
[----:B------:R-:W-:-:S13]  /*0540*/  ISETP.GT.AND P0, PT, R9, -0x1, PT ;  /* 0xffffffff0900780c */ /* 0x000fda0003f04270 */
[----:B------:R-:W-:Y:S05]  /*0550*/  @P0 BRA `(.L_x_48) ;  /* 0xfffffffc00e80947 */ /* 0x000fea000383ffff */
.L_x_47:
[----:B-1----:R-:W-:Y:S05]  /*0560*/  BSYNC B0 ;  /* 0x0000000000007941 */ /* 0x002fea0003800000 */
.L_x_46:
[----:B------:R-:W-:-:S03]  /*0570*/  UMOV UR4, 0xffffffff ;  /* 0xffffffff00047882 */ /* 0x000fc60000000000 */
[----:B------:R-:W-:Y:S05]  /*0580*/  BRA.DIV UR4, `(.L_x_49) ;  /* 0x0000001e04547947 */ /* 0x000fea000b800000 */
[----:B------:R-:W-:Y:S06]  /*0590*/  BAR.SYNC.DEFER_BLOCKING 0x0 ;  /* 0x0000000000007b1d */ /* 0x000fec0000010000 */
.L_x_100:
[----:B------:R-:W1:Y:S01]  /*05a0*/  LDCU UR4, c[0x0][0x380] ;  /* 0x00007000ff0477ac */ /* 0x000e620008000800 */
[----:B------:R-:W-:Y:S01]  /*05b0*/  IMAD R13, R19, UR10, R16 ;  /* 0x0000000a130d7c24 */ /* 0x000fe2000f8e0210 */
[----:B------:R-:W-:Y:S01]  /*05c0*/  BSSY B0, `(.L_x_50) ;  /* 0x0000024000007945 */ /* 0x000fe20003800000 */
[----:B-1----:R-:W-:-:S05]  /*05d0*/  IMAD.U32 R20, RZ, RZ, UR4 ;  /* 0x00000004ff147e24 */ /* 0x002fca000f8e00ff */
[----:B------:R-:W-:-:S13]  /*05e0*/  ISETP.GE.AND P0, PT, R13, R20, PT ;  /* 0x000000140d00720c */ /* 0x000fda0003f06270 */
[----:B------:R-:W-:Y:S05]  /*05f0*/  @P0 BRA `(.L_x_51) ;  /* 0x0000000000800947 */ /* 0x000fea0003800000 */
[----:B0-----:R-:W0:Y:S01]  /*0600*/  LDC.64 R8, c[0x0][0x3a8] ;  /* 0x0000ea00ff087b82 */ /* 0x001e220000000a00 */
[----:B------:R-:W-:-:S07]  /*0610*/  IMAD R12, R18, R19, RZ ;  /* 0x00000013120c7224 */ /* 0x000fce00078e02ff */
[----:B------:R-:W1:Y:S02]  /*0620*/  LDC.64 R10, c[0x0][0x3b8] ;  /* 0x0000ee00ff0a7b82 */ /* 0x000e640000000a00 */
.L_x_54:
[----:B0-----:R-:W-:-:S06]  /*0630*/  IMAD.WIDE R22, R13, 0x4, R8 ;  /* 0x000000040d167825 */ /* 0x001fcc00078e0208 */
[----:B------:R-:W2:Y:S01]  /*0640*/  LDG.E R23, desc[UR6][R22.64] ;  /* 0x0000000616177981 */ /* 0x000ea2000c1e1900 */
[----:B------:R-:W-:Y:S01]  /*0650*/  MOV R20, UR18 ;  /* 0x0000001200147c02 */ /* 0x000fe20008000f00 */
[----:B------:R-:W-:Y:S05]  /*0660*/  YIELD ;  /* 0x0000000000007946 */ /* 0x000fea0003800000 */
[----:B------:R-:W-:Y:S01]  /*0670*/  BSSY.RECONVERGENT B1, `(.L_x_52) ;  /* 0x0000015000017945 */ /* 0x000fe20003800200 */
[----:B--2---:R-:W-:-:S13]  /*0680*/  ISETP.NE.AND P0, PT, R23, R20, PT ;  /* 0x000000141700720c */ /* 0x004fda0003f05270 */
[----:B------:R-:W-:Y:S05]  /*0690*/  @!P0 BRA `(.L_x_53) ;  /* 0x0000000000488947 */ /* 0x000fea0003800000 */
[----:B------:R-:W0:Y:S02]  /*06a0*/  LDC.64 R22, c[0x0][0x390] ;  /* 0x0000e400ff167b82 */ /* 0x000e240000000a00 */
[----:B0-----:R-:W2:Y:S02]  /*06b0*/  LDG.E.CONSTANT R22, desc[UR6][R22.64] ;  /* 0x0000000616167981 */ /* 0x001ea4000c1e9900 */
[----:B--2---:R-:W-:-:S13]  /*06c0*/  ISETP.NE.AND P0, PT, R13, R22, PT ;  /* 0x000000160d00720c */ /* 0x004fda0003f05270 */
[----:B------:R-:W-:Y:S05]  /*06d0*/  @!P0 BRA `(.L_x_53) ;  /* 0x0000000000388947 */ /* 0x000fea0003800000 */
[----:B------:R-:W0:Y:S01]  /*06e0*/  S2R R25, SR_LANEID ;  /* 0x0000000000197919 */ /* 0x000e220000000000 */
[----:B------:R-:W-:Y:S01]  /*06f0*/  VOTEU.ANY UR4, UPT, PT ;  /* 0x0000000000047886 */ /* 0x000fe200038e0100 */
[----:B------:R-:W2:Y:S01]  /*0700*/  LDC.64 R22, c[0x4][0x58] ;  /* 0x01001600ff167b82 */ /* 0x000ea20000000a00 */
[----:B------:R-:W0:Y:S08]  /*0710*/  FLO.U32 R26, UR4 ;  /* 0x00000004001a7d00 */ /* 0x000e3000080e0000 */
[----:B------:R-:W2:Y:S01]  /*0720*/  POPC R21, UR4 ;  /* 0x0000000400157d09 */ /* 0x000ea20008000000 */
[----:B0-----:R-:W-:-:S13]  /*0730*/  ISETP.EQ.U32.AND P0, PT, R26, R25, PT ;  /* 0x000000191a00720c */ /* 0x001fda0003f02070 */
[----:B--2---:R-:W2:Y:S01]  /*0740*/  @P0 ATOMG.E.ADD.STRONG.GPU PT, R21, desc[UR6][R22.64], R21 ;  /* 0x80000015161509a8 */ /* 0x004ea200081ef106 */
[----:B------:R-:W0:Y:S02]  /*0750*/  S2R R27, SR_LTMASK ;  /* 0x00000000001b7919 */ /* 0x000e240000003900 */
[----:B0-----:R-:W-:-:S04]  /*0760*/  LOP3.LUT R27, R27, UR4, RZ, 0xc0, !PT ;  /* 0x000000041b1b7c12 */ /* 0x001fc8000f8ec0ff */
[----:B------:R-:W0:Y:S01]  /*0770*/  POPC R24, R27 ;  /* 0x0000001b00187309 */ /* 0x000e220000000000 */
[----:B--2---:R-:W0:Y:S02]  /*0780*/  SHFL.IDX PT, R25, R21, R26, 0x1f ;  /* 0x00001f1a15197589 */ /* 0x004e2400000e0000 */
[----:B0-----:R-:W-:-:S04]  /*0790*/  IMAD.IADD R25, R25, 0x1, R24 ;  /* 0x0000000119197824 */ /* 0x001fc800078e0218 */
[----:B-1----:R-:W-:-:S05]  /*07a0*/  IMAD.WIDE R24, R25, 0x4, R10 ;  /* 0x0000000419187825 */ /* 0x002fca00078e020a */
[----:B------:R0:W-:Y:S02]  /*07b0*/  STG.E desc[UR6][R24.64], R13 ;  /* 0x0000000d18007986 */ /* 0x0001e4000c101906 */
.L_x_53:
[----:B------:R-:W-:Y:S05]  /*07c0*/  BSYNC.RECONVERGENT B1 ;  /* 0x0000000000017941 */ /* 0x000fea0003800200 */
.L_x_52:
[----:B0-----:R-:W-:-:S05]  /*07d0*/  IMAD.IADD R13, R12, 0x1, R13 ;  /* 0x000000010c0d7824 */ /* 0x001fca00078e020d */
[----:B------:R-:W-:-:S13]  /*07e0*/  ISETP.GE.AND P0, PT, R13, R20, PT ;  /* 0x000000140d00720c */ /* 0x000fda0003f06270 */
[----:B------:R-:W-:Y:S05]  /*07f0*/  @!P0 BRA `(.L_x_54) ;  /* 0xfffffffc008c8947 */ /* 0x000fea000383ffff */
.L_x_51:
[----:B------:R-:W-:Y:S05]  /*0800*/  BSYNC B0 ;  /* 0x0000000000007941 */ /* 0x000fea0003800000 */
.L_x_50:
[----:B------:R-:W-:-:S04]  /*0810*/  UISETP.NE.U32.AND UP0, UPT, UR8, URZ, UPT ;  /* 0x000000ff0800728c */ /* 0x000fc8000bf05070 */
[----:B------:R-:W-:-:S09]  /*0820*/  UISETP.NE.AND.EX UP0, UPT, UR9, URZ, UPT, UP0 ;  /* 0x000000ff0900728c */ /* 0x000fd2000bf05300 */
[----:B------:R-:W-:Y:S05]  /*0830*/  BRA.U UP0, `(.L_x_55) ;  /* 0x0000000100047547 */ /* 0x000fea000b800000 */
[----:B------:R-:W-:Y:S05]  /*0840*/  BPT.TRAP 0x1 ;  /* 0x000000040000795c */ /* 0x000fea0000300000 */
.L_x_55:
[----:B------:R-:W-:Y:S01]  /*0850*/  UMOV UR4, 0xffffffff ;  /* 0xffffffff00047882 */ /* 0x000fe20000000000 */
[----:B------:R-:W-:Y:S02]  /*0860*/  ISETP.NE.AND P1, PT, R5, RZ, PT ;  /* 0x000000ff0500720c */ /* 0x000fe40003f25270 */
[----:B------:R-:W-:Y:S11]  /*0870*/  BRA.DIV UR4, `(.L_x_56) ;  /* 0x0000001a04c47947 */ /* 0x000ff6000b800000 */
[----:B------:R-:W-:Y:S06]  /*0880*/  BAR.SYNC.DEFER_BLOCKING 0x0 ;  /* 0x0000000000007b1d */ /* 0x000fec0000010000 */
.L_x_103:
[----:B0-----:R-:W-:Y:S01]  /*0890*/  IADD3 R9, P2, PT, RZ, -R0, RZ ;  /* 0x80000000ff097210 */ /* 0x001fe20007f5e0ff */
[----:B------:R-:W-:Y:S03]  /*08a0*/  BSSY B0, `(.L_x_57) ;  /* 0x0000022000007945 */ /* 0x000fe60003800000 */
[----:B------:R-:W-:Y:S01]  /*08b0*/  ISETP.NE.U32.AND P0, PT, R14, R9, PT ;  /* 0x000000090e00720c */ /* 0x000fe20003f05070 */
[----:B------:R-:W-:-:S05]  /*08c0*/  IMAD.X R9, RZ, RZ, -0x1, P2 ;  /* 0xffffffffff097424 */ /* 0x000fca00010e06ff */
[----:B------:R-:W-:Y:S01]  /*08d0*/  ISETP.NE.AND.EX P0, PT, R2, R9, PT, P0 ;  /* 0x000000090200720c */ /* 0x000fe20003f05300 */
[----:B------:R-:W-:-:S12]  /*08e0*/  @P1 BRA `(.L_x_58) ;  /* 0x0000000000741947 */ /* 0x000fd80003800000 */
[----:B-1----:R-:W0:Y:S01]  /*08f0*/  S2R R11, SR_LANEID ;  /* 0x00000000000b7919 */ /* 0x002e220000000000 */
[----:B------:R-:W1:Y:S01]  /*0900*/  LDC R8, c[0x0][0x378] ;  /* 0x0000de00ff087b82 */ /* 0x000e620000000800 */
        /* <DEDUP_REMOVED lines=8> */
[----:B-1----:R-:W-:-:S05]  /*0990*/  IMAD R8, R8, R9, -0x7fffffff ;  /* 0x8000000108087424 */ /* 0x002fca00078e0209 */
        /* <DEDUP_REMOVED lines=12> */
.L_x_59:
[----:B------:R-:W2:Y:S04]  /*0a60*/  LD.E.STRONG.GPU R9, desc[UR6][R6.64+0x4] ;  /* 0x0000040606097980 */ /* 0x000ea8000c10f900 */
[----:B--2---:R-:W-:Y:S01]  /*0a70*/  CCTL.IVALL ;  /* 0x00000000ff00798f */ /* 0x004fe20002000000 */
[----:B------:R-:W-:Y:S05]  /*0a80*/  YIELD ;  /* 0x0000000000007946 */ /* 0x000fea0003800000 */
[----:B------:R-:W-:-:S04]  /*0a90*/  LOP3.LUT R9, R9, R8, RZ, 0x3c, !PT ;  /* 0x0000000809097212 */ /* 0x000fc800078e3cff */
[----:B------:R-:W-:-:S13]  /*0aa0*/  ISETP.GT.AND P2, PT, R9, -0x1, PT ;  /* 0xffffffff0900780c */ /* 0x000fda0003f44270 */
[----:B------:R-:W-:Y:S05]  /*0ab0*/  @P2 BRA `(.L_x_59) ;  /* 0xfffffffc00e82947 */ /* 0x000fea000383ffff */
.L_x_58:
[----:B------:R-:W-:Y:S05]  /*0ac0*/  BSYNC B0 ;  /* 0x0000000000007941 */ /* 0x000fea0003800000 */
.L_x_57:
[----:B------:R-:W-:-:S03]  /*0ad0*/  UMOV UR4, 0xffffffff ;  /* 0xffffffff00047882 */ /* 0x000fc60000000000 */
[----:B------:R-:W-:Y:S05]  /*0ae0*/  BRA.DIV UR4, `(.L_x_60) ;  /* 0x0000001a04547947 */ /* 0x000fea000b800000 */
[----:B------:R-:W0:Y:S08]  /*0af0*/  @!P0 LDC.64 R8, c[0x4][0x60] ;  /* 0x01001800ff088b82 */ /* 0x000e300000000a00 */
[----:B------:R-:W-:Y:S08]  /*0b00*/  BAR.SYNC.DEFER_BLOCKING 0x0 ;  /* 0x0000000000007b1d */ /* 0x000ff00000010000 */
[----:B-1----:R-:W1:Y:S01]  /*0b10*/  @!P0 LDC.64 R10, c[0x4][0x8] ;  /* 0x01000200ff0a8b82 */ /* 0x002e620000000a00 */
[----:B0-----:R0:W-:Y:S04]  /*0b20*/  @!P0 STG.E desc[UR6][R8.64], RZ ;  /* 0x000000ff08008986 */ /* 0x0011e8000c101906 */
[----:B-1----:R0:W-:Y:S03]  /*0b30*/  @!P0 STG.E desc[UR6][R10.64], RZ ;  /* 0x000000ff0a008986 */ /* 0x0021e6000c101906 */
[----:B------:R-:W-:Y:S06]  /*0b40*/  BAR.SYNC.DEFER_BLOCKING 0x0 ;  /* 0x0000000000007b1d */ /* 0x000fec0000010000 */
.L_x_107:
[----:B------:R-:W-:Y:S04]  /*0b50*/  BSSY B0, `(.L_x_61) ;  /* 0x000001f000007945 */ /* 0x000fe80003800000 */
[----:B------:R-:W-:Y:S05]  /*0b60*/  @P1 BRA `(.L_x_62) ;  /* 0x0000000000741947 */ /* 0x000fea0003800000 */
[----:B0-----:R-:W0:Y:S01]  /*0b70*/  S2R R11, SR_LANEID ;  /* 0x00000000000b7919 */ /* 0x001e220000000000 */
[----:B------:R-:W1:Y:S01]  /*0b80*/  LDC R8, c[0x0][0x378] ;  /* 0x0000de00ff087b82 */ /* 0x000e620000000800 */
[----:B------:R-:W-:Y:S01]  /*0b90*/  VOTEU.ANY UR4, UPT, PT ;  /* 0x0000000000047886 */ /* 0x000fe200038e0100 */
[----:B------:R-:W-:Y:S01]  /*0ba0*/  IMAD.MOV R9, RZ, RZ, -R18 ;  /* 0x000000ffff097224 */ /* 0x000fe200078e0a12 */
[----:B------:R-:W0:Y:S01]  /*0bb0*/  FLO.U32 R10, UR4 ;  /* 0x00000004000a7d00 */ /* 0x000e2200080e0000 */
[----:B------:R-:W-:Y:S01]  /*0bc0*/  UIADD3 UR5, UPT, UPT, UR10, UR11, URZ ;  /* 0x0000000b0a057290 */ /* 0x000fe2000fffe0ff */
[----:B------:R-:W-:Y:S01]  /*0bd0*/  IADD3 R12, PT, PT, RZ, -UR12, RZ ;  /* 0x8000000cff0c7c10 */ /* 0x000fe2000fffe0ff */
[----:B------:R-:W-:-:S04]  /*0be0*/  IMAD R9, R9, UR13, RZ ;  /* 0x0000000d09097c24 */ /* 0x000fc8000f8e02ff */
        /* <DEDUP_REMOVED lines=15> */
.L_x_63:
[----:B------:R-:W2:Y:S04]  /*0ce0*/  LD.E.STRONG.GPU R9, desc[UR6][R6.64+0x4] ;  /* 0x0000040606097980 */ /* 0x000ea8000c10f900 */
[----:B--2---:R-:W-:Y:S01]  /*0cf0*/  CCTL.IVALL ;  /* 0x00000000ff00798f */ /* 0x004fe20002000000 */
[----:B------:R-:W-:Y:S05]  /*0d00*/  YIELD ;  /* 0x0000000000007946 */ /* 0x000fea0003800000 */
[----:B------:R-:W-:-:S04]  /*0d10*/  LOP3.LUT R9, R9, R8, RZ, 0x3c, !PT ;  /* 0x0000000809097212 */ /* 0x000fc800078e3cff */
[----:B------:R-:W-:-:S13]  /*0d20*/  ISETP.GT.AND P0, PT, R9, -0x1, PT ;  /* 0xffffffff0900780c */ /* 0x000fda0003f04270 */
[----:B------:R-:W-:Y:S05]  /*0d30*/  @P0 BRA `(.L_x_63) ;  /* 0xfffffffc00e80947 */ /* 0x000fea000383ffff */
.L_x_62:
[----:B------:R-:W-:Y:S05]  /*0d40*/  BSYNC B0 ;  /* 0x0000000000007941 */ /* 0x000fea0003800000 */
.L_x_61:
[----:B------:R-:W-:-:S03]  /*0d50*/  UMOV UR4, 0xffffffff ;  /* 0xffffffff00047882 */ /* 0x000fc60000000000 */
[----:B------:R-:W-:Y:S05]  /*0d60*/  BRA.DIV UR4, `(.L_x_64) ;  /* 0x0000001a04107947 */ /* 0x000fea000b800000 */
[----:B------:R-:W-:Y:S06]  /*0d70*/  BAR.SYNC.DEFER_BLOCKING 0x0 ;  /* 0x0000000000007b1d */ /* 0x000fec0000010000 */
.L_x_110:
[----:B------:R-:W1:Y:S01]  /*0d80*/  LDC R29, c[0x0][0x378] ;  /* 0x0000de00ff1d7b82 */ /* 0x000e620000000800 */
[----:B------:R-:W2:Y:S01]  /*0d90*/  LDCU.64 UR4, c[0x0][0x3c0] ;  /* 0x00007800ff0477ac */ /* 0x000ea20008000a00 */
[----:B------:R-:W-:Y:S01]  /*0da0*/  IMAD.MOV R6, RZ, RZ, -R18 ;  /* 0x000000ffff067224 */ /* 0x000fe200078e0a12 */
[----:B0-----:R-:W-:Y:S01]  /*0db0*/  SHF.R.S32.HI R8, RZ, 0x1f, R20 ;  /* 0x0000001fff087819 */ /* 0x001fe20000011414 */
[----:B------:R-:W-:Y:S01]  /*0dc0*/  IMAD R7, RZ, RZ, -UR12 ;  /* 0x8000000cff077e24 */ /* 0x000fe2000f8e02ff */
[----:B------:R-:W-:Y:S01]  /*0dd0*/  UIADD3 UR14, UPT, UPT, UR10, UR11, URZ ;  /* 0x0000000b0a0e7290 */ /* 0x000fe2000fffe0ff */
[----:B------:R-:W-:Y:S02]  /*0de0*/  IMAD R6, R6, UR13, RZ ;  /* 0x0000000d06067c24 */ /* 0x000fe4000f8e02ff */
[----:B------:R-:W-:Y:S02]  /*0df0*/  IMAD.MOV.U32 R17, RZ, RZ, RZ ;  /* 0x000000ffff117224 */ /* 0x000fe400078e00ff */
[----:B------:R-:W-:Y:S01]  /*0e00*/  IMAD.WIDE.U32 R10, R18, R19, RZ ;  /* 0x00000013120a7225 */ /* 0x000fe200078e00ff */
[----:B------:R-:W-:-:S03]  /*0e10*/  ISETP.NE.AND P0, PT, R7, UR14, PT ;  /* 0x0000000e07007c0c */ /* 0x000fc6000bf05270 */
[----:B------:R-:W-:-:S04]  /*0e20*/  IMAD.WIDE.U32 R12, R19, UR10, R16 ;  /* 0x0000000a130c7c25 */ /* 0x000fc8000f8e0010 */
[----:B--2---:R-:W-:Y:S01]  /*0e30*/  IMAD.U32 R7, RZ, RZ, UR5 ;  /* 0x00000005ff077e24 */ /* 0x004fe2000f8e00ff */
[----:B------:R-:W-:Y:S02]  /*0e40*/  UMOV UR5, URZ ;  /* 0x000000ff00057c82 */ /* 0x000fe40008000000 */
[----:B------:R-:W-:Y:S01]  /*0e50*/  IADD3 R28, PT, PT, R13, UR5, RZ ;  /* 0x000000050d1c7c10 */ /* 0x000fe2000fffe0ff */
[----:B-1----:R-:W-:Y:S02]  /*0e60*/  IMAD R29, R29, R6, -0x7fffffff ;  /* 0x800000011d1d7424 */ /* 0x002fe400078e0206 */
[----:B------:R-:W-:Y:S01]  /*0e70*/  IMAD.U32 R6, RZ, RZ, UR4 ;  /* 0x00000004ff067e24 */ /* 0x000fe2000f8e00ff */
[----:B------:R-:W-:Y:S02]  /*0e80*/  UMOV UR4, URZ ;  /* 0x000000ff00047c82 */ /* 0x000fe40008000000 */
[----:B------:R-:W-:Y:S01]  /*0e90*/  VIADD R9, R11, UR4 ;  /* 0x000000040b097c36 */ /* 0x000fe20008000000 */
[----:B------:R-:W-:-:S07]  /*0ea0*/  SEL R29, R29, 0x1, !P0 ;  /* 0x000000011d1d7807 */ /* 0x000fce0004000000 */
.L_x_76:
[----:B------:R-:W-:Y:S01]  /*0eb0*/  ISETP.NE.AND P1, PT, R16, RZ, PT ;  /* 0x000000ff1000720c */ /* 0x000fe20003f25270 */
[----:B------:R-:W-:Y:S05]  /*0ec0*/  YIELD ;  /* 0x0000000000007946 */ /* 0x000fea0003800000 */
[----:B------:R-:W-:Y:S01]  /*0ed0*/  IADD3 R19, P2, PT, RZ, -R0, RZ ;  /* 0x80000000ff137210 */ /* 0x000fe20007f5e0ff */
[----:B------:R-:W-:Y:S05]  /*0ee0*/  WARPSYNC.ALL ;  /* 0x0000000000007948 */ /* 0x000fea0003800000 */
[----:B------:R-:W-:Y:S01]  /*0ef0*/  ISETP.NE.U32.AND P0, PT, R14, R19, PT ;  /* 0x000000130e00720c */ /* 0x000fe20003f05070 */
[----:B012---:R-:W-:Y:S01]  /*0f00*/  IMAD.X R21, RZ, RZ, -0x1, P2 ;  /* 0xffffffffff157424 */ /* 0x007fe200010e06ff */
[----:B------:R-:W0:Y:S01]  /*0f10*/  @!P1 S2R R19, SR_CgaCtaId ;  /* 0x0000000000139919 */ /* 0x000e220000008800 */
[----:B------:R-:W-:Y:S01]  /*0f20*/  @!P1 MOV R18, 0x400 ;  /* 0x0000040000129802 */ /* 0x000fe20000000f00 */
[----:B------:R-:W-:-:S02]  /*0f30*/  UISETP.NE.U32.AND UP0, UPT, UR8, URZ, UPT ;  /* 0x000000ff0800728c */ /* 0x000fc4000bf05070 */
[----:B------:R-:W-:Y:S02]  /*0f40*/  ISETP.NE.AND.EX P0, PT, R2, R21, PT, P0 ;  /* 0x000000150200720c */ /* 0x000fe40003f05300 */
[----:B------:R-:W-:-:S11]  /*0f50*/  UISETP.NE.AND.EX UP0, UPT, UR9, URZ, UPT, UP0 ;  /* 0x000000ff0900728c */ /* 0x000fd6000bf05300 */
[----:B------:R-:W1:Y:S01]  /*0f60*/  @!P0 LDC.64 R20, c[0x4][0x8] ;  /* 0x01000200ff148b82 */ /* 0x000e620000000a00 */
[----:B0-----:R-:W-:-:S05]  /*0f70*/  @!P1 LEA R18, R19, R18, 0x18 ;  /* 0x0000001213129211 */ /* 0x001fca00078ec0ff */
[----:B------:R0:W-:Y:S02]  /*0f80*/  @!P1 STS [R18], RZ ;  /* 0x000000ff12009388 */ /* 0x0001e40000000800 */
[----:B------:R-:W-:Y:S06]  /*0f90*/  BAR.SYNC.DEFER_BLOCKING 0x0 ;  /* 0x0000000000007b1d */ /* 0x000fec0000010000 */
[----:B-1----:R0:W-:Y:S01]  /*0fa0*/  @!P0 STG.E desc[UR6][R20.64], RZ ;  /* 0x000000ff14008986 */ /* 0x0021e2000c101906 */
[----:B-----5:R-:W-:Y:S05]  /*0fb0*/  BRA.U !UP0, `(.L_x_65) ;  /* 0x0000001108c47547 */ /* 0x020fea000b800000 */
[----:B------:R-:W-:Y:S01]  /*0fc0*/  BAR.SYNC.DEFER_BLOCKING 0x0 ;  /* 0x0000000000007b1d */ /* 0x000fe20000010000 */
[----:B------:R-:W-:-:S05]  /*0fd0*/  ISETP.NE.AND P2, PT, R5, RZ, PT ;  /* 0x000000ff0500720c */ /* 0x000fca0003f45270 */
[----:B------:R-:W1:Y:S01]  /*0fe0*/  LDCU UR19, c[0x0][0x380] ;  /* 0x00007000ff1377ac */ /* 0x000e620008000800 */
[----:B------:R-:W-:Y:S01]  /*0ff0*/  BSSY B0, `(.L_x_66) ;  /* 0x000001b000007945 */ /* 0x000fe20003800000 */
[----:B0-----:R-:W-:Y:S01]  /*1000*/  IMAD.U32 R18, RZ, RZ, UR8 ;  /* 0x00000008ff127e24 */ /* 0x001fe2000f8e00ff */
[----:B------:R-:W0:Y:S01]  /*1010*/  LDCU.64 UR14, c[0x0][0x3b0] ;  /* 0x00007600ff0e77ac */ /* 0x000e220008000a00 */
[----:B------:R-:W-:Y:S01]  /*1020*/  IMAD.U32 R19, RZ, RZ, UR9 ;  /* 0x00000009ff137e24 */ /* 0x000fe2000f8e00ff */
[----:B------:R-:W2:Y:S03]  /*1030*/  LDCU.64 UR16, c[0x0][0x388] ;  /* 0x00007100ff1077ac */ /* 0x000ea60008000a00 */
[----:B------:R-:W-:Y:S05]  /*1040*/  @P2 BRA `(.L_x_67) ;  /* 0x0000000000542947 */ /* 0x000fea0003800000 */
[----:B------:R-:W3:Y:S01]  /*1050*/  S2R R21, SR_LANEID ;  /* 0x0000000000157919 */ /* 0x000ee20000000000 */
[----:B------:R-:W-:Y:S02]  /*1060*/  VOTEU.ANY UR4, UPT, PT ;  /* 0x0000000000047886 */ /* 0x000fe400038e0100 */
[----:B------:R-:W3:Y:S01]  /*1070*/  FLO.U32 R22, UR4 ;  /* 0x0000000400167d00 */ /* 0x000ee200080e0000 */
[----:B------:R-:W-:Y:S01]  /*1080*/  UPOPC UR5, UR4 ;  /* 0x00000004000572bf */ /* 0x000fe20008000000 */
[----:B---3--:R-:W-:-:S05]  /*1090*/  ISETP.EQ.U32.AND P1, PT, R22, R21, PT ;  /* 0x000000151600720c */ /* 0x008fca0003f22070 */
[----:B------:R-:W-:-:S08]  /*10a0*/  IMAD R21, R29, UR5, RZ ;  /* 0x000000051d157c24 */ /* 0x000fd0000f8e02ff */
[----:B------:R-:W-:Y:S06]  /*10b0*/  @P1 MEMBAR.ALL.GPU ;  /* 0x0000000000001992 */ /* 0x000fec000000a000 */
[----:B------:R-:W-:-:S00]  /*10c0*/  @P1 ERRBAR ;  /* 0x00000000000019ab */ /* 0x000fc00000000000 */
[----:B------:R-:W-:Y:S06]  /*10d0*/  @P1 CGAERRBAR ;  /* 0x00000000000015ab */ /* 0x000fec0000000000 */
[----:B------:R-:W3:Y:S01]  /*10e0*/  @P1 ATOM.E.ADD.STRONG.GPU PT, R21, desc[UR6][R18.64+0x4], R21 ;  /* 0x800004151215198a */ /* 0x000ee200081ef106 */
[----:B------:R-:W4:Y:S02]  /*10f0*/  S2R R23, SR_LTMASK ;  /* 0x0000000000177919 */ /* 0x000f240000003900 */
[----:B----4-:R-:W-:-:S06]  /*1100*/  LOP3.LUT R23, R23, UR4, RZ, 0xc0, !PT ;  /* 0x0000000417177c12 */ /* 0x010fcc000f8ec0ff */
[----:B------:R-:W4:Y:S01]  /*1110*/  POPC R23, R23 ;  /* 0x0000001700177309 */ /* 0x000f220000000000 */
[----:B---3--:R-:W4:Y:S02]  /*1120*/  SHFL.IDX PT, R20, R21, R22, 0x1f ;  /* 0x00001f1615147589 */ /* 0x008f2400000e0000 */
[----:B----4-:R-:W-:-:S07]  /*1130*/  IMAD R20, R29, R23, R20 ;  /* 0x000000171d147224 */ /* 0x010fce00078e0214 */
.L_x_68:
[----:B------:R-:W3:Y:S04]  /*1140*/  LD.E.STRONG.GPU R21, desc[UR6][R18.64+0x4] ;  /* 0x0000040612157980 */ /* 0x000ee8000c10f900 */
[----:B---3--:R-:W-:Y:S01]  /*1150*/  CCTL.IVALL ;  /* 0x00000000ff00798f */ /* 0x008fe20002000000 */
[----:B------:R-:W-:Y:S05]  /*1160*/  YIELD ;  /* 0x0000000000007946 */ /* 0x000fea0003800000 */
[----:B------:R-:W-:-:S04]  /*1170*/  LOP3.LUT R21, R21, R20, RZ, 0x3c, !PT ;  /* 0x0000001415157212 */ /* 0x000fc800078e3cff */
[----:B------:R-:W-:-:S13]  /*1180*/  ISETP.GT.AND P1, PT, R21, -0x1, PT ;  /* 0xffffffff1500780c */ /* 0x000fda0003f24270 */
[----:B------:R-:W-:Y:S05]  /*1190*/  @P1 BRA `(.L_x_68) ;  /* 0xfffffffc00e81947 */ /* 0x000fea000383ffff */
.L_x_67:
[----:B012---:R-:W-:Y:S05]  /*11a0*/  BSYNC B0 ;  /* 0x0000000000007941 */ /* 0x007fea0003800000 */
.L_x_66:
[----:B------:R-:W-:-:S03]  /*11b0*/  UMOV UR4, 0xffffffff ;  /* 0xffffffff00047882 */ /* 0x000fc60000000000 */
[----:B------:R-:W-:Y:S05]  /*11c0*/  BRA.DIV UR4, `(.L_x_69) ;  /* 0x0000001604247947 */ /* 0x000fea000b800000 */
[----:B------:R-:W-:Y:S06]  /*11d0*/  BAR.SYNC.DEFER_BLOCKING 0x0 ;  /* 0x0000000000007b1d */ /* 0x000fec0000010000 */
.L_x_113:
[----:B------:R-:W0:Y:S02]  /*11e0*/  LDC.64 R20, c[0x4][0x58] ;  /* 0x01001600ff147b82 */ /* 0x000e240000000a00 */
[----:B0-----:R-:W2:Y:S02]  /*11f0*/  LDG.E R21, desc[UR6][R20.64] ;  /* 0x0000000614157981 */ /* 0x001ea4000c1e1900 */
[----:B--2---:R-:W-:-:S13]  /*1200*/  ISETP.NE.AND P1, PT, R21, RZ, PT ;  /* 0x000000ff1500720c */ /* 0x004fda0003f25270 */
[----:B------:R-:W-:Y:S05]  /*1210*/  @P1 BRA `(.L_x_70) ;  /* 0x0000000000981947 */ /* 0x000fea0003800000 */
[----:B------:R-:W0:Y:S01]  /*1220*/  @!P0 LDC.64 R20, c[0x4][0x8] ;  /* 0x01000200ff148b82 */ /* 0x000e220000000a00 */
[----:B------:R-:W-:Y:S01]  /*1230*/  @!P0 IMAD.MOV.U32 R23, RZ, RZ, -0x1 ;  /* 0xffffffffff178424 */ /* 0x000fe200078e00ff */
[----:B------:R-:W-:-:S04]  /*1240*/  UMOV UR4, 0xffffffff ;  /* 0xffffffff00047882 */ /* 0x000fc80000000000 */
[----:B0-----:R0:W-:Y:S01]  /*1250*/  @!P0 STG.E desc[UR6][R20.64], R23 ;  /* 0x0000001714008986 */ /* 0x0011e2000c101906 */
[----:B------:R-:W-:Y:S05]  /*1260*/  BRA.DIV UR4, `(.L_x_71) ;  /* 0x0000001604287947 */ /* 0x000fea000b800000 */
[----:B------:R-:W-:Y:S06]  /*1270*/  BAR.SYNC.DEFER_BLOCKING 0x0 ;  /* 0x0000000000007b1d */ /* 0x000fec0000010000 */
.L_x_116:
[----:B------:R-:W-:Y:S04]  /*1280*/  BSSY B0, `(.L_x_72) ;  /* 0x0000017000007945 */ /* 0x000fe80003800000 */
[----:B------:R-:W-:Y:S05]  /*1290*/  @P2 BRA `(.L_x_73) ;  /* 0x0000000000542947 */ /* 0x000fea0003800000 */
[----:B0-----:R-:W0:Y:S01]  /*12a0*/  S2R R21, SR_LANEID ;  /* 0x0000000000157919 */ /* 0x001e220000000000 */
[----:B------:R-:W-:Y:S02]  /*12b0*/  VOTEU.ANY UR4, UPT, PT ;  /* 0x0000000000047886 */ /* 0x000fe400038e0100 */
[----:B------:R-:W0:Y:S01]  /*12c0*/  FLO.U32 R22, UR4 ;  /* 0x0000000400167d00 */ /* 0x000e2200080e0000 */
[----:B------:R-:W-:Y:S01]  /*12d0*/  UPOPC UR5, UR4 ;  /* 0x00000004000572bf */ /* 0x000fe20008000000 */
[----:B0-----:R-:W-:-:S05]  /*12e0*/  ISETP.EQ.U32.AND P0, PT, R22, R21, PT ;  /* 0x000000151600720c */ /* 0x001fca0003f02070 */
[----:B------:R-:W-:-:S08]  /*12f0*/  IMAD R21, R29, UR5, RZ ;  /* 0x000000051d157c24 */ /* 0x000fd0000f8e02ff */
        /* <DEDUP_REMOVED lines=9> */
.L_x_74:
[----:B------:R-:W2:Y:S04]  /*1390*/  LD.E.STRONG.GPU R21, desc[UR6][R18.64+0x4] ;  /* 0x0000040612157980 */ /* 0x000ea8000c10f900 */
[----:B--2---:R-:W-:Y:S01]  /*13a0*/  CCTL.IVALL ;  /* 0x00000000ff00798f */ /* 0x004fe20002000000 */
[----:B------:R-:W-:Y:S05]  /*13b0*/  YIELD ;  /* 0x0000000000007946 */ /* 0x000fea0003800000 */
[----:B------:R-:W-:-:S04]  /*13c0*/  LOP3.LUT R21, R21, R20, RZ, 0x3c, !PT ;  /* 0x0000001415157212 */ /* 0x000fc800078e3cff */
[----:B------:R-:W-:-:S13]  /*13d0*/  ISETP.GT.AND P0, PT, R21, -0x1, PT ;  /* 0xffffffff1500780c */ /* 0x000fda0003f04270 */
[----:B------:R-:W-:Y:S05]  /*13e0*/  @P0 BRA `(.L_x_74) ;  /* 0xfffffffc00e80947 */ /* 0x000fea000383ffff */
.L_x_73:
[----:B------:R-:W-:Y:S05]  /*13f0*/  BSYNC B0 ;  /* 0x0000000000007941 */ /* 0x000fea0003800000 */
.L_x_72:
[----:B------:R-:W-:-:S03]  /*1400*/  UMOV UR4, 0xffffffff ;  /* 0xffffffff00047882 */ /* 0x000fc60000000000 */
[----:B------:R-:W-:Y:S05]  /*1410*/  BRA.DIV UR4, `(.L_x_75) ;  /* 0x0000001204e87947 */ /* 0x000fea000b800000 */
[----:B------:R-:W-:Y:S06]  /*1420*/  BAR.SYNC.DEFER_BLOCKING 0x0 ;  /* 0x0000000000007b1d */ /* 0x000fec0000010000 */
.L_x_119:
[----:B------:R-:W1:Y:S02]  /*1430*/  LDC.64 R18, c[0x4][0x8] ;  /* 0x01000200ff127b82 */ /* 0x000e640000000a00 */
[----:B-1----:R-:W2:Y:S02]  /*1440*/  LDG.E R18, desc[UR6][R18.64] ;  /* 0x0000000612127981 */ /* 0x002ea4000c1e1900 */
[----:B--2---:R-:W-:-:S13]  /*1450*/  ISETP.NE.AND P0, PT, R18, -0x1, PT ;  /* 0xffffffff1200780c */ /* 0x004fda0003f05270 */
[----:B------:R-:W-:Y:S05]  /*1460*/  @!P0 EXIT ;  /* 0x000000000000894d */ /* 0x000fea0003800000 */
[----:B------:R-:W-:Y:S05]  /*1470*/  BRA `(.L_x_76) ;  /* 0xfffffff8008c7947 */ /* 0x000fea000383ffff */
.L_x_70:
[----:B------:R-:W0:Y:S01]  /*1480*/  LDCU UR4, c[0x0][0x380] ;  /* 0x00007000ff0477ac */ /* 0x000e220008000800 */
[----:B------:R-:W-:-:S05]  /*1490*/  SHF.R.S32.HI R18, RZ, 0x1f, R21 ;  /* 0x0000001fff127819 */ /* 0x000fca0000011415 */
[----:B0-----:R-:W-:Y:S02]  /*14a0*/  IMAD R20, R18, UR4, RZ ;  /* 0x0000000412147c24 */ /* 0x001fe4000f8e02ff */
[----:B------:R-:W-:-:S04]  /*14b0*/  IMAD.WIDE.U32 R18, R21, UR4, RZ ;  /* 0x0000000415127c25 */ /* 0x000fc8000f8e00ff */
[----:B------:R-:W-:Y:S01]  /*14c0*/  IMAD R31, R21, R8, R20 ;  /* 0x00000008151f7224 */ /* 0x000fe200078e0214 */
[----:B------:R-:W-:-:S03]  /*14d0*/  ISETP.GE.U32.AND P0, PT, R12, R18, PT ;  /* 0x000000120c00720c */ /* 0x000fc60003f06070 */
[----:B------:R-:W-:-:S05]  /*14e0*/  IMAD.IADD R31, R19, 0x1, R31 ;  /* 0x00000001131f7824 */ /* 0x000fca00078e021f */
[----:B------:R-:W-:-:S13]  /*14f0*/  ISETP.GE.AND.EX P0, PT, R28, R31, PT, P0 ;  /* 0x0000001f1c00720c */ /* 0x000fda0003f06300 */
[----:B------:R-:W-:Y:S05]  /*1500*/  @P0 BRA `(.L_x_77) ;  /* 0x0000000400ac0947 */ /* 0x000fea0003800000 */
[----:B------:R-:W0:Y:S02]  /*1510*/  LDC.64 R20, c[0x0][0x390] ;  /* 0x0000e400ff147b82 */ /* 0x000e240000000a00 */
[----:B0-----:R0:W5:Y:S01]  /*1520*/  LDG.E.CONSTANT R30, desc[UR6][R20.64] ;  /* 0x00000006141e7981 */ /* 0x001162000c1e9900 */
[----:B------:R-:W-:Y:S01]  /*1530*/  IMAD.MOV.U32 R33, RZ, RZ, R12 ;  /* 0x000000ffff217224 */ /* 0x000fe200078e000c */
[----:B------:R-:W-:-:S07]  /*1540*/  MOV R32, R28 ;  /* 0x0000001c00207202 */ /* 0x000fce0000000f00 */
.L_x_83:
[----:B0-----:R-:W-:Y:S01]  /*1550*/  LOP3.LUT R20, R32, R8, RZ, 0xfc, !PT ;  /* 0x0000000820147212 */ /* 0x001fe200078efcff */
[----:B------:R-:W-:Y:S05]  /*1560*/  YIELD ;  /* 0x0000000000007946 */ /* 0x000fea0003800000 */
[----:B------:R-:W-:Y:S01]  /*1570*/  ISETP.NE.U32.AND P0, PT, R20, RZ, PT ;  /* 0x000000ff1400720c */ /* 0x000fe20003f05070 */
[----:B------:R-:W-:-:S12]  /*1580*/  BSSY.RECONVERGENT B0, `(.L_x_78) ;  /* 0x0000026000007945 */ /* 0x000fd80003800200 */
[----:B------:R-:W-:Y:S05]  /*1590*/  @P0 BRA `(.L_x_79) ;  /* 0x0000000000600947 */ /* 0x000fea0003800000 */
[----:B------:R-:W-:Y:S02]  /*15a0*/  IMAD.U32 R34, RZ, RZ, UR19 ;  /* 0x00000013ff227e24 */ /* 0x000fe4000f8e00ff */
[----:B------:R-:W-:Y:S02]  /*15b0*/  IMAD.MOV.U32 R36, RZ, RZ, RZ ;  /* 0x000000ffff247224 */ /* 0x000fe400078e00ff */
[----:B------:R-:W0:Y:S01]  /*15c0*/  I2F.U32.RP R22, R34 ;  /* 0x0000002200167306 */ /* 0x000e220000209000 */
[----:B------:R-:W-:-:S07]  /*15d0*/  ISETP.NE.U32.AND P2, PT, R34, RZ, PT ;  /* 0x000000ff2200720c */ /* 0x000fce0003f45070 */
[----:B0-----:R-:W0:Y:S02]  /*15e0*/  MUFU.RCP R22, R22 ;  /* 0x0000001600167308 */ /* 0x001e240000001000 */
[----:B0-----:R-:W-:-:S06]  /*15f0*/  VIADD R20, R22, 0xffffffe ;  /* 0x0ffffffe16147836 */ /* 0x001fcc0000000000 */
[----:B------:R0:W1:Y:S02]  /*1600*/  F2I.FTZ.U32.TRUNC.NTZ R21, R20 ;  /* 0x0000001400157305 */ /* 0x000064000021f000 */
[----:B0-----:R-:W-:Y:S02]  /*1610*/  IMAD.MOV.U32 R20, RZ, RZ, RZ ;  /* 0x000000ffff147224 */ /* 0x001fe400078e00ff */
[----:B-1----:R-:W-:-:S04]  /*1620*/  IMAD R23, R21, R34, RZ ;  /* 0x0000002215177224 */ /* 0x002fc800078e02ff */
[----:B------:R-:W-:-:S04]  /*1630*/  IMAD.MOV R23, RZ, RZ, -R23 ;  /* 0x000000ffff177224 */ /* 0x000fc800078e0a17 */
[----:B------:R-:W-:-:S06]  /*1640*/  IMAD.HI.U32 R24, R21, R23, R20 ;  /* 0x0000001715187227 */ /* 0x000fcc00078e0014 */
[----:B------:R-:W-:-:S04]  /*1650*/  IMAD.HI.U32 R24, R24, R33, RZ ;  /* 0x0000002118187227 */ /* 0x000fc800078e00ff */
[----:B------:R-:W-:-:S04]  /*1660*/  IMAD.MOV R21, RZ, RZ, -R24 ;  /* 0x000000ffff157224 */ /* 0x000fc800078e0a18 */
[----:B------:R-:W-:-:S05]  /*1670*/  IMAD R21, R34, R21, R33 ;  /* 0x0000001522157224 */ /* 0x000fca00078e0221 */
[----:B------:R-:W-:-:S13]  /*1680*/  ISETP.GE.U32.AND P0, PT, R21, R34, PT ;  /* 0x000000221500720c */ /* 0x000fda0003f06070 */
[----:B------:R-:W-:Y:S01]  /*1690*/  @P0 IADD3 R21, PT, PT, R21, -R34, RZ ;  /* 0x8000002215150210 */ /* 0x000fe20007ffe0ff */
[----:B------:R-:W-:-:S03]  /*16a0*/  @P0 VIADD R24, R24, 0x1 ;  /* 0x0000000118180836 */ /* 0x000fc60000000000 */
[----:B------:R-:W-:-:S13]  /*16b0*/  ISETP.GE.U32.AND P1, PT, R21, R34, PT ;  /* 0x000000221500720c */ /* 0x000fda0003f26070 */
[----:B------:R-:W-:Y:S01]  /*16c0*/  @P1 VIADD R24, R24, 0x1 ;  /* 0x0000000118181836 */ /* 0x000fe20000000000 */
[----:B------:R-:W-:-:S05]  /*16d0*/  @!P2 LOP3.LUT R24, RZ, R34, RZ, 0x33, !PT ;  /* 0x00000022ff18a212 */ /* 0x000fca00078e33ff */
[--C-:B------:R-:W-:Y:S02]  /*16e0*/  IMAD.MOV R27, RZ, RZ, -R24.reuse ;  /* 0x000000ffff1b7224 */ /* 0x100fe400078e0a18 */
[----:B------:R-:W-:Y:S02]  /*16f0*/  IMAD.MOV.U32 R22, RZ, RZ, R24 ;  /* 0x000000ffff167224 */ /* 0x000fe400078e0018 */
[----:B------:R-:W-:Y:S01]  /*1700*/  IMAD R27, R34, R27, R33 ;  /* 0x0000001b221b7224 */ /* 0x000fe200078e0221 */
[----:B------:R-:W-:Y:S06]  /*1710*/  BRA `(.L_x_80) ;  /* 0x0000000000307947 */ /* 0x000fec0003800000 */
.L_x_79:
[----:B------:R-:W-:-:S07]  /*1720*/  MOV R26, 0x1740 ;  /* 0x00001740001a7802 */ /* 0x000fce0000000f00 */
[----:B-----5:R-:W-:Y:S05]  /*1730*/  CALL.REL.NOINC `($__internal_0_$__cuda_sm20_div_s64) ;  /* 0x0000001000d07944 */ /* 0x020fea0003c00000 */
[----:B------:R-:W-:Y:S01]  /*1740*/  IADD3 R25, P0, PT, RZ, -R22, RZ ;  /* 0x80000016ff197210 */ /* 0x000fe20007f1e0ff */
[----:B------:R-:W-:Y:S01]  /*1750*/  IMAD.MOV.U32 R21, RZ, RZ, R32 ;  /* 0x000000ffff157224 */ /* 0x000fe200078e0020 */
[----:B------:R-:W-:-:S03]  /*1760*/  MOV R34, UR19 ;  /* 0x0000001300227c02 */ /* 0x000fc60008000f00 */
[----:B------:R-:W-:Y:S02]  /*1770*/  IMAD.X R23, RZ, RZ, ~R20, P0 ;  /* 0x000000ffff177224 */ /* 0x000fe400000e0e14 */
[----:B------:R-:W-:Y:S02]  /*1780*/  IMAD.MOV.U32 R20, RZ, RZ, R33 ;  /* 0x000000ffff147224 */ /* 0x000fe400078e0021 */
[-C--:B------:R-:W-:Y:S02]  /*1790*/  IMAD R23, R23, R34.reuse, RZ ;  /* 0x0000002217177224 */ /* 0x080fe400078e02ff */
[----:B------:R-:W-:-:S04]  /*17a0*/  IMAD.WIDE.U32 R20, R25, R34, R20 ;  /* 0x0000002219147225 */ /* 0x000fc800078e0014 */
[----:B------:R-:W-:Y:S02]  /*17b0*/  IMAD R23, R8, R25, R23 ;  /* 0x0000001908177224 */ /* 0x000fe400078e0217 */
[----:B------:R-:W-:Y:S02]  /*17c0*/  IMAD.MOV.U32 R27, RZ, RZ, R20 ;  /* 0x000000ffff1b7224 */ /* 0x000fe400078e0014 */
[----:B------:R-:W-:-:S07]  /*17d0*/  IMAD.IADD R36, R21, 0x1, R23 ;  /* 0x0000000115247824 */ /* 0x000fce00078e0217 */
.L_x_80:
[----:B------:R-:W-:Y:S05]  /*17e0*/  BSYNC.RECONVERGENT B0 ;  /* 0x0000000000007941 */ /* 0x000fea0003800200 */
.L_x_78:
[----:B------:R-:W-:-:S04]  /*17f0*/  SHF.R.S64 R20, RZ, 0x1e, R22 ;  /* 0x0000001eff147819 */ /* 0x000fc80000001016 */
[----:B------:R-:W-:-:S04]  /*1800*/  IADD3 R20, P0, PT, R20, R3, RZ ;  /* 0x0000000314147210 */ /* 0x000fc80007f1e0ff */
[----:B------:R-:W-:-:S05]  /*1810*/  LEA.HI.X.SX32 R21, R22, R4, 0x2, P0 ;  /* 0x0000000416157211 */ /* 0x000fca00000f16ff */
[----:B------:R-:W2:Y:S01]  /*1820*/  LDG.E R35, desc[UR6][R20.64] ;  /* 0x0000000614237981 */ /* 0x000ea2000c1e1900 */
[----:B------:R-:W-:Y:S01]  /*1830*/  BSSY.RECONVERGENT B0, `(.L_x_81) ;  /* 0x0000033000007945 */ /* 0x000fe20003800200 */
[----:B--2--5:R-:W-:-:S13]  /*1840*/  ISETP.NE.AND P0, PT, R35, R30, PT ;  /* 0x0000001e2300720c */ /* 0x024fda0003f05270 */
[----:B------:R-:W-:Y:S05]  /*1850*/  @!P0 BRA `(.L_x_82) ;  /* 0x0000000000c08947 */ /* 0x000fea0003800000 */
[----:B------:R-:W0:Y:S02]  /*1860*/  LDC.64 R20, c[0x0][0x3a8] ;  /* 0x0000ea00ff147b82 */ /* 0x000e240000000a00 */
[----:B0-----:R-:W-:-:S06]  /*1870*/  IMAD.WIDE R22, R35, 0x4, R20 ;  /* 0x0000000423167825 */ /* 0x001fcc00078e0214 */
[----:B------:R-:W2:Y:S02]  /*1880*/  LDG.E R23, desc[UR6][R22.64] ;  /* 0x0000000616177981 */ /* 0x000ea4000c1e1900 */
[----:B--2---:R-:W-:-:S13]  /*1890*/  ISETP.NE.AND P0, PT, R23, R34, PT ;  /* 0x000000221700720c */ /* 0x004fda0003f05270 */
[----:B------:R-:W-:Y:S05]  /*18a0*/  @!P0 BRA `(.L_x_82) ;  /* 0x0000000000ac8947 */ /* 0x000fea0003800000 */
[C---:B------:R-:W-:Y:S02]  /*18b0*/  SHF.L.U32 R26, R27.reuse, 0x2, RZ ;  /* 0x000000021b1a7819 */ /* 0x040fe400000006ff */
[----:B------:R-:W-:Y:S02]  /*18c0*/  SHF.L.U64.HI R36, R27, 0x2, R36 ;  /* 0x000000021b247819 */ /* 0x000fe40000010224 */
[----:B------:R-:W-:-:S04]  /*18d0*/  IADD3 R22, P0, PT, R26, UR14, RZ ;  /* 0x0000000e1a167c10 */ /* 0x000fc8000ff1e0ff */
[----:B------:R-:W-:-:S05]  /*18e0*/  IADD3.X R23, PT, PT, R36, UR15, RZ, P0, !PT ;  /* 0x0000000f24177c10 */ /* 0x000fca00087fe4ff */
[----:B------:R-:W2:Y:S02]  /*18f0*/  LDG.E R25, desc[UR6][R22.64] ;  /* 0x0000000616197981 */ /* 0x000ea4000c1e1900 */
[----:B--2---:R-:W-:-:S13]  /*1900*/  ISETP.NE.AND P0, PT, R25, R34, PT ;  /* 0x000000221900720c */ /* 0x004fda0003f05270 */
[----:B------:R-:W-:Y:S05]  /*1910*/  @P0 BRA `(.L_x_82) ;  /* 0x0000000000900947 */ /* 0x000fea0003800000 */
[----:B------:R-:W0:Y:S01]  /*1920*/  LDC.64 R24, c[0x0][0x3a0] ;  /* 0x0000e800ff187b82 */ /* 0x000e220000000a00 */
[----:B------:R-:W-:-:S04]  /*1930*/  IMAD R37, R27, R34, R35 ;  /* 0x000000221b257224 */ /* 0x000fc800078e0223 */
[----:B0-----:R-:W-:-:S06]  /*1940*/  IMAD.WIDE R24, R37, 0x4, R24 ;  /* 0x0000000425187825 */ /* 0x001fcc00078e0218 */
[----:B------:R-:W2:Y:S02]  /*1950*/  LDG.E.CONSTANT R24, desc[UR6][R24.64] ;  /* 0x0000000618187981 */ /* 0x000ea4000c1e9900 */
[----:B--2---:R-:W-:-:S13]  /*1960*/  FSETP.NEU.AND P0, PT, R24, RZ, PT ;  /* 0x000000ff1800720b */ /* 0x004fda0003f0d000 */
[----:B------:R-:W-:Y:S05]  /*1970*/  @P0 BRA `(.L_x_82) ;  /* 0x0000000000780947 */ /* 0x000fea0003800000 */
[----:B------:R-:W2:Y:S02]  /*1980*/  ATOMG.E.MIN.S32.STRONG.GPU PT, R23, desc[UR6][R22.64], R35 ;  /* 0x80000023161779a8 */ /* 0x000ea400089ef306 */
[----:B--2---:R-:W-:-:S13]  /*1990*/  ISETP.NE.AND P0, PT, R23, R34, PT ;  /* 0x000000221700720c */ /* 0x004fda0003f05270 */
[----:B------:R-:W-:Y:S05]  /*19a0*/  @P0 BRA `(.L_x_82) ;  /* 0x00000000006c0947 */ /* 0x000fea0003800000 */
[----:B------:R-:W-:-:S04]  /*19b0*/  IADD3 R22, P0, PT, R26, UR16, RZ ;  /* 0x000000101a167c10 */ /* 0x000fc8000ff1e0ff */
[----:B------:R-:W-:-:S06]  /*19c0*/  IADD3.X R23, PT, PT, R36, UR17, RZ, P0, !PT ;  /* 0x0000001124177c10 */ /* 0x000fcc00087fe4ff */
[----:B------:R-:W2:Y:S01]  /*19d0*/  LDG.E.CONSTANT R23, desc[UR6][R22.64] ;  /* 0x0000000616177981 */ /* 0x000ea2000c1e9900 */
[----:B------:R-:W0:Y:S01]  /*19e0*/  LDC R26, c[0x0][0x380] ;  /* 0x0000e000ff1a7b82 */ /* 0x000e220000000800 */
[----:B--2---:R-:W-:-:S06]  /*19f0*/  IMAD.WIDE R20, R23, 0x4, R20 ;  /* 0x0000000417147825 */ /* 0x004fcc00078e0214 */
[----:B0-----:R-:W2:Y:S02]  /*1a00*/  ATOMG.E.CAS.STRONG.GPU PT, R21, [R20], R26, R27 ;  /* 0x0000001a141573a9 */ /* 0x001ea400001ee11b */
[----:B--2---:R-:W-:-:S13]  /*1a10*/  ISETP.NE.AND P0, PT, R21, R34, PT ;  /* 0x000000221500720c */ /* 0x004fda0003f05270 */
[----:B------:R-:W-:Y:S05]  /*1a20*/  @P0 BRA `(.L_x_82) ;  /* 0x00000000004c0947 */ /* 0x000fea0003800000 */
[----:B------:R-:W0:Y:S01]  /*1a30*/  S2R R25, SR_LANEID ;  /* 0x0000000000197919 */ /* 0x000e220000000000 */
[----:B------:R-:W-:Y:S01]  /*1a40*/  VOTEU.ANY UR4, UPT, PT ;  /* 0x0000000000047886 */ /* 0x000fe200038e0100 */
[----:B------:R-:W1:Y:S01]  /*1a50*/  LDC.64 R20, c[0x4][0x60] ;  /* 0x01001800ff147b82 */ /* 0x000e620000000a00 */
[----:B------:R-:W0:Y:S08]  /*1a60*/  FLO.U32 R22, UR4 ;  /* 0x0000000400167d00 */ /* 0x000e3000080e0000 */
[----:B------:R-:W1:Y:S01]  /*1a70*/  POPC R27, UR4 ;  /* 0x00000004001b7d09 */ /* 0x000e620008000000 */
[----:B0-----:R-:W-:-:S13]  /*1a80*/  ISETP.EQ.U32.AND P0, PT, R22, R25, PT ;  /* 0x000000191600720c */ /* 0x001fda0003f02070 */
[----:B-1----:R-:W2:Y:S01]  /*1a90*/  @P0 ATOMG.E.ADD.STRONG.GPU PT, R27, desc[UR6][R20.64], R27 ;  /* 0x8000001b141b09a8 */ /* 0x002ea200081ef106 */
[----:B------:R-:W0:Y:S01]  /*1aa0*/  S2UR UR5, SR_CgaCtaId ;  /* 0x00000000000579c3 */ /* 0x000e220000008800 */
[----:B------:R-:W-:Y:S01]  /*1ab0*/  IMAD.MOV.U32 R26, RZ, RZ, 0x1 ;  /* 0x00000001ff1a7424 */ /* 0x000fe200078e00ff */
[----:B------:R-:W1:Y:S02]  /*1ac0*/  S2R R24, SR_LTMASK ;  /* 0x0000000000187919 */ /* 0x000e640000003900 */
[----:B-1----:R-:W-:Y:S01]  /*1ad0*/  LOP3.LUT R24, R24, UR4, RZ, 0xc0, !PT ;  /* 0x0000000418187c12 */ /* 0x002fe2000f8ec0ff */
[----:B------:R-:W-:Y:S02]  /*1ae0*/  UMOV UR4, 0x400 ;  /* 0x0000040000047882 */ /* 0x000fe40000000000 */
[----:B0-----:R-:W-:-:S03]  /*1af0*/  ULEA UR4, UR5, UR4, 0x18 ;  /* 0x0000000405047291 */ /* 0x001fc6000f8ec0ff */
[----:B------:R-:W0:Y:S06]  /*1b00*/  POPC R24, R24 ;  /* 0x0000001800187309 */ /* 0x000e2c0000000000 */
[----:B------:R-:W-:Y:S04]  /*1b10*/  STS [UR4], R26 ;  /* 0x0000001aff007988 */ /* 0x000fe80008000804 */
[----:B--2---:R-:W0:Y:S02]  /*1b20*/  SHFL.IDX PT, R25, R27, R22, 0x1f ;  /* 0x00001f161b197589 */ /* 0x004e2400000e0000 */
[----:B0-----:R-:W-:-:S04]  /*1b30*/  IMAD.IADD R25, R25, 0x1, R24 ;  /* 0x0000000119197824 */ /* 0x001fc800078e0218 */
[----:B------:R-:W-:-:S05]  /*1b40*/  IMAD.WIDE R20, R25, 0x4, R6 ;  /* 0x0000000419147825 */ /* 0x000fca00078e0206 */
[----:B------:R0:W-:Y:S02]  /*1b50*/  STG.E desc[UR6][R20.64], R23 ;  /* 0x0000001714007986 */ /* 0x0001e4000c101906 */
.L_x_82:
[----:B------:R-:W-:Y:S05]  /*1b60*/  BSYNC.RECONVERGENT B0 ;  /* 0x0000000000007941 */ /* 0x000fea0003800200 */
.L_x_81:
[----:B------:R-:W-:-:S05]  /*1b70*/  IADD3 R33, P0, PT, R33, R10, RZ ;  /* 0x0000000a21217210 */ /* 0x000fca0007f1e0ff */
[----:B------:R-:W-:Y:S01]  /*1b80*/  IMAD.X R32, R32, 0x1, R9, P0 ;  /* 0x0000000120207824 */ /* 0x000fe200000e0609 */
[----:B------:R-:W-:-:S04]  /*1b90*/  ISETP.GE.U32.AND P0, PT, R33, R18, PT ;  /* 0x000000122100720c */ /* 0x000fc80003f06070 */
[----:B------:R-:W-:-:S13]  /*1ba0*/  ISETP.GE.AND.EX P0, PT, R32, R31, PT, P0 ;  /* 0x0000001f2000720c */ /* 0x000fda0003f06300 */
[----:B------:R-:W-:Y:S05]  /*1bb0*/  @!P0 BRA `(.L_x_83) ;  /* 0xfffffff800648947 */ /* 0x000fea000383ffff */
.L_x_77:
[----:B------:R-:W-:Y:S05]  /*1bc0*/  WARPSYNC.ALL ;  /* 0x0000000000007948 */ /* 0x000fea0003800000 */
[----:B------:R-:W1:Y:S08]  /*1bd0*/  S2UR UR5, SR_CgaCtaId ;  /* 0x00000000000579c3 */ /* 0x000e700000008800 */
[----:B------:R-:W-:Y:S06]  /*1be0*/  BAR.SYNC.DEFER_BLOCKING 0x0 ;  /* 0x0000000000007b1d */ /* 0x000fec0000010000 */
[----:B------:R-:W-:Y:S01]  /*1bf0*/  UMOV UR4, 0x400 ;  /* 0x0000040000047882 */ /* 0x000fe20000000000 */
[----:B------:R-:W-:Y:S01]  /*1c00*/  BSSY.RECONVERGENT B0, `(.L_x_84) ;  /* 0x0000009000007945 */ /* 0x000fe20003800200 */
[----:B-1----:R-:W-:-:S09]  /*1c10*/  ULEA UR4, UR5, UR4, 0x18 ;  /* 0x0000000405047291 */ /* 0x002fd2000f8ec0ff */
[----:B------:R-:W1:Y:S02]  /*1c20*/  LDS R18, [UR4] ;  /* 0x00000004ff127984 */ /* 0x000e640008000800 */
[----:B-1----:R-:W-:-:S04]  /*1c30*/  ISETP.NE.AND P0, PT, R18, RZ, PT ;  /* 0x000000ff1200720c */ /* 0x002fc80003f05270 */
[----:B------:R-:W-:-:S13]  /*1c40*/  ISETP.NE.OR P0, PT, R16, RZ, !P0 ;  /* 0x000000ff1000720c */ /* 0x000fda0004705670 */
[----:B------:R-:W-:Y:S05]  /*1c50*/  @P0 BRA `(.L_x_85) ;  /* 0x00000000000c0947 */ /* 0x000fea0003800000 */
[----:B------:R-:W1:Y:S01]  /*1c60*/  LDC.64 R18, c[0x4][0x8] ;  /* 0x01000200ff127b82 */ /* 0x000e620000000a00 */
[----:B0-----:R-:W-:-:S05]  /*1c70*/  IMAD.MOV.U32 R21, RZ, RZ, 0x1 ;  /* 0x00000001ff157424 */ /* 0x001fca00078e00ff */
[----:B-1----:R1:W5:Y:S02]  /*1c80*/  ATOMG.E.EXCH.STRONG.GPU PT, RZ, desc[UR6][R18.64], R21 ;  /* 0x8000001512ff79a8 */ /* 0x002364000c1ef106 */
.L_x_85:
[----:B------:R-:W-:Y:S05]  /*1c90*/  BSYNC.RECONVERGENT B0 ;  /* 0x0000000000007941 */ /* 0x000fea0003800200 */
.L_x_84:
[----:B------:R-:W-:-:S04]  /*1ca0*/  UISETP.NE.U32.AND UP0, UPT, UR8, URZ, UPT ;  /* 0x000000ff0800728c */ /* 0x000fc8000bf05070 */
[----:B------:R-:W-:-:S09]  /*1cb0*/  UISETP.NE.AND.EX UP0, UPT, UR9, URZ, UPT, UP0 ;  /* 0x000000ff0900728c */ /* 0x000fd2000bf05300 */
[----:B------:R-:W-:Y:S05]  /*1cc0*/  BRA.U !UP0, `(.L_x_86) ;  /* 0x00000005087c7547 */ /* 0x000fea000b800000 */
[----:B------:R-:W-:Y:S01]  /*1cd0*/  BAR.SYNC.DEFER_BLOCKING 0x0 ;  /* 0x0000000000007b1d */ /* 0x000fe20000010000 */
[----:B-1----:R-:W-:-:S05]  /*1ce0*/  IADD3 R19, P1, PT, RZ, -R0, RZ ;  /* 0x80000000ff137210 */ /* 0x002fca0007f3e0ff */
[----:B------:R-:W-:Y:S01]  /*1cf0*/  BSSY B0, `(.L_x_87) ;  /* 0x000001d000007945 */ /* 0x000fe20003800000 */
[----:B------:R-:W-:Y:S02]  /*1d00*/  MOV R18, UR8 ;  /* 0x0000000800127c02 */ /* 0x000fe40008000f00 */
[----:B------:R-:W-:Y:S01]  /*1d10*/  ISETP.NE.U32.AND P0, PT, R14, R19, PT ;  /* 0x000000130e00720c */ /* 0x000fe20003f05070 */
[----:B------:R-:W-:Y:S01]  /*1d20*/  IMAD.X R19, RZ, RZ, -0x1, P1 ;  /* 0xffffffffff137424 */ /* 0x000fe200008e06ff */
[----:B------:R-:W-:-:S04]  /*1d30*/  ISETP.NE.AND P1, PT, R5, RZ, PT ;  /* 0x000000ff0500720c */ /* 0x000fc80003f25270 */
[----:B------:R-:W-:Y:S01]  /*1d40*/  ISETP.NE.AND.EX P0, PT, R2, R19, PT, P0 ;  /* 0x000000130200720c */ /* 0x000fe20003f05300 */
[----:B------:R-:W-:-:S08]  /*1d50*/  IMAD.U32 R19, RZ, RZ, UR9 ;  /* 0x00000009ff137e24 */ /* 0x000fd0000f8e00ff */
        /* <DEDUP_REMOVED lines=16> */
.L_x_89:
[----:B------:R-:W2:Y:S04]  /*1e60*/  LD.E.STRONG.GPU R21, desc[UR6][R18.64+0x4] ;  /* 0x0000040612157980 */ /* 0x000ea8000c10f900 */
[----:B--2---:R-:W-:Y:S01]  /*1e70*/  CCTL.IVALL ;  /* 0x00000000ff00798f */ /* 0x004fe20002000000 */
[----:B------:R-:W-:Y:S05]  /*1e80*/  YIELD ;  /* 0x0000000000007946 */ /* 0x000fea0003800000 */
[----:B------:R-:W-:-:S04]  /*1e90*/  LOP3.LUT R21, R21, R20, RZ, 0x3c, !PT ;  /* 0x0000001415157212 */ /* 0x000fc800078e3cff */
[----:B------:R-:W-:-:S13]  /*1ea0*/  ISETP.GT.AND P2, PT, R21, -0x1, PT ;  /* 0xffffffff1500780c */ /* 0x000fda0003f44270 */
[----:B------:R-:W-:Y:S05]  /*1eb0*/  @P2 BRA `(.L_x_89) ;  /* 0xfffffffc00e82947 */ /* 0x000fea000383ffff */
.L_x_88:
[----:B------:R-:W-:Y:S05]  /*1ec0*/  BSYNC B0 ;  /* 0x0000000000007941 */ /* 0x000fea0003800000 */
.L_x_87:
[----:B------:R-:W-:-:S03]  /*1ed0*/  UMOV UR4, 0xffffffff ;  /* 0xffffffff00047882 */ /* 0x000fc60000000000 */
[----:B------:R-:W-:Y:S05]  /*1ee0*/  BRA.DIV UR4, `(.L_x_90) ;  /* 0x0000000a04607947 */ /* 0x000fea000b800000 */
[----:B------:R-:W-:Y:S06]  /*1ef0*/  BAR.SYNC.DEFER_BLOCKING 0x0 ;  /* 0x0000000000007b1d */ /* 0x000fec0000010000 */
.L_x_122:
[----:B------:R-:W-:Y:S01]  /*1f00*/  BSSY.RECONVERGENT B0, `(.L_x_91) ;  /* 0x0000016000007945 */ /* 0x000fe20003800200 */
[----:B------:R-:W-:Y:S02]  /*1f10*/  IMAD.MOV.U32 R26, RZ, RZ, R3 ;  /* 0x000000ffff1a7224 */ /* 0x000fe400078e0003 */
[----:B------:R-:W-:Y:S01]  /*1f20*/  IMAD.MOV.U32 R27, RZ, RZ, R4 ;  /* 0x000000ffff1b7224 */ /* 0x000fe200078e0004 */
[----:B------:R-:W-:Y:S06]  /*1f30*/  @P0 BRA `(.L_x_92) ;  /* 0x0000000000480947 */ /* 0x000fec0003800000 */
[----:B------:R-:W0:Y:S02]  /*1f40*/  LDC.64 R24, c[0x4][0x8] ;  /* 0x01000200ff187b82 */ /* 0x000e240000000a00 */
[----:B0-----:R-:W2:Y:S02]  /*1f50*/  LDG.E R20, desc[UR6][R24.64] ;  /* 0x0000000618147981 */ /* 0x001ea4000c1e1900 */
[----:B--2---:R-:W-:-:S13]  /*1f60*/  ISETP.NE.AND P0, PT, R20, RZ, PT ;  /* 0x000000ff1400720c */ /* 0x004fda0003f05270 */
[----:B------:R-:W-:Y:S01]  /*1f70*/  @!P0 IMAD.MOV.U32 R21, RZ, RZ, -0x1 ;  /* 0xffffffffff158424 */ /* 0x000fe200078e00ff */
[----:B------:R-:W-:Y:S01]  /*1f80*/  @!P0 MOV R27, R4 ;  /* 0x00000004001b8202 */ /* 0x000fe20000000f00 */
[----:B------:R-:W-:-:S03]  /*1f90*/  @!P0 IMAD.MOV.U32 R26, RZ, RZ, R3 ;  /* 0x000000ffff1a8224 */ /* 0x000fc600078e0003 */
[----:B------:R1:W-:Y:S01]  /*1fa0*/  @!P0 STG.E desc[UR6][R24.64], R21 ;  /* 0x0000001518008986 */ /* 0x0003e2000c101906 */
[----:B------:R-:W-:Y:S05]  /*1fb0*/  @!P0 BRA `(.L_x_92) ;  /* 0x0000000000288947 */ /* 0x000fea0003800000 */
[----:B-1----:R-:W0:Y:S02]  /*1fc0*/  LDC.64 R20, c[0x4][0x60] ;  /* 0x01001800ff147b82 */ /* 0x002e240000000a00 */
[----:B0-----:R-:W2:Y:S06]  /*1fd0*/  LDG.E R31, desc[UR6][R20.64] ;  /* 0x00000006141f7981 */ /* 0x001eac000c1e1900 */
[----:B------:R-:W2:Y:S01]  /*1fe0*/  LDC.64 R22, c[0x4][0x58] ;  /* 0x01001600ff167b82 */ /* 0x000ea20000000a00 */
[----:B------:R-:W-:Y:S02]  /*1ff0*/  IMAD.MOV.U32 R26, RZ, RZ, R6 ;  /* 0x000000ffff1a7224 */ /* 0x000fe400078e0006 */
[----:B------:R-:W-:-:S02]  /*2000*/  IMAD.MOV.U32 R27, RZ, RZ, R7 ;  /* 0x000000ffff1b7224 */ /* 0x000fc400078e0007 */
[----:B------:R-:W-:Y:S02]  /*2010*/  IMAD.MOV.U32 R6, RZ, RZ, R3 ;  /* 0x000000ffff067224 */ /* 0x000fe400078e0003 */
[----:B------:R-:W-:Y:S01]  /*2020*/  IMAD.MOV.U32 R7, RZ, RZ, R4 ;  /* 0x000000ffff077224 */ /* 0x000fe200078e0004 */
[----:B--2---:R2:W-:Y:S04]  /*2030*/  STG.E desc[UR6][R22.64], R31 ;  /* 0x0000001f16007986 */ /* 0x0045e8000c101906 */
[----:B------:R2:W-:Y:S04]  /*2040*/  STG.E desc[UR6][R20.64], RZ ;  /* 0x000000ff14007986 */ /* 0x0005e8000c101906 */
[----:B------:R2:W-:Y:S02]  /*2050*/  STG.E desc[UR6][R24.64], RZ ;  /* 0x000000ff18007986 */ /* 0x0005e4000c101906 */
.L_x_92:
[----:B------:R-:W-:Y:S05]  /*2060*/  BSYNC.RECONVERGENT B0 ;  /* 0x0000000000007941 */ /* 0x000fea0003800200 */
.L_x_91:
[----:B------:R-:W-:-:S03]  /*2070*/  UMOV UR4, 0xffffffff ;  /* 0xffffffff00047882 */ /* 0x000fc60000000000 */
[----:B------:R-:W-:Y:S05]  /*2080*/  BRA.DIV UR4, `(.L_x_93) ;  /* 0x0000000a04247947 */ /* 0x000fea000b800000 */
[----:B------:R-:W-:Y:S06]  /*2090*/  BAR.SYNC.DEFER_BLOCKING 0x0 ;  /* 0x0000000000007b1d */ /* 0x000fec0000010000 */
.L_x_125:
[----:B------:R-:W-:Y:S04]  /*20a0*/  BSSY B0, `(.L_x_94) ;  /* 0x0000017000007945 */ /* 0x000fe80003800000 */
[----:B------:R-:W-:Y:S05]  /*20b0*/  @P1 BRA `(.L_x_95) ;  /* 0x0000000000541947 */ /* 0x000fea0003800000 */
[----:B------:R-:W3:Y:S01]  /*20c0*/  S2R R3, SR_LANEID ;  /* 0x0000000000037919 */ /* 0x000ee20000000000 */
[----:B------:R-:W-:Y:S02]  /*20d0*/  VOTEU.ANY UR4, UPT, PT ;  /* 0x0000000000047886 */ /* 0x000fe400038e0100 */
[----:B------:R-:W3:Y:S01]  /*20e0*/  FLO.U32 R4, UR4 ;  /* 0x0000000400047d00 */ /* 0x000ee200080e0000 */
[----:B------:R-:W-:-:S06]  /*20f0*/  UPOPC UR5, UR4 ;  /* 0x00000004000572bf */ /* 0x000fcc0008000000 */
[----:B012---:R-:W-:Y:S01]  /*2100*/  IMAD R21, R29, UR5, RZ ;  /* 0x000000051d157c24 */ /* 0x007fe2000f8e02ff */
[----:B---3--:R-:W-:-:S13]  /*2110*/  ISETP.EQ.U32.AND P0, PT, R4, R3, PT ;  /* 0x000000030400720c */ /* 0x008fda0003f02070 */
[----:B------:R-:W-:Y:S06]  /*2120*/  @P0 MEMBAR.ALL.GPU ;  /* 0x0000000000000992 */ /* 0x000fec000000a000 */
[----:B------:R-:W-:-:S00]  /*2130*/  @P0 ERRBAR ;  /* 0x00000000000009ab */ /* 0x000fc00000000000 */
[----:B------:R-:W-:Y:S06]  /*2140*/  @P0 CGAERRBAR ;  /* 0x00000000000005ab */ /* 0x000fec0000000000 */
[----:B------:R-:W2:Y:S01]  /*2150*/  @P0 ATOM.E.ADD.STRONG.GPU PT, R21, desc[UR6][R18.64+0x4], R21 ;  /* 0x800004151215098a */ /* 0x000ea200081ef106 */
[----:B------:R-:W0:Y:S02]  /*2160*/  S2R R20, SR_LTMASK ;  /* 0x0000000000147919 */ /* 0x000e240000003900 */
[----:B0-----:R-:W-:-:S04]  /*2170*/  LOP3.LUT R20, R20, UR4, RZ, 0xc0, !PT ;  /* 0x0000000414147c12 */ /* 0x001fc8000f8ec0ff */
[----:B------:R-:W0:Y:S01]  /*2180*/  POPC R3, R20 ;  /* 0x0000001400037309 */ /* 0x000e220000000000 */
[----:B--2---:R-:W0:Y:S02]  /*2190*/  SHFL.IDX PT, R4, R21, R4, 0x1f ;  /* 0x00001f0415047589 */ /* 0x004e2400000e0000 */
[----:B0-----:R-:W-:-:S07]  /*21a0*/  IMAD R3, R29, R3, R4 ;  /* 0x000000031d037224 */ /* 0x001fce00078e0204 */
.L_x_96:
[----:B------:R-:W2:Y:S04]  /*21b0*/  LD.E.STRONG.GPU R4, desc[UR6][R18.64+0x4] ;  /* 0x0000040612047980 */ /* 0x000ea8000c10f900 */
[----:B--2---:R-:W-:Y:S01]  /*21c0*/  CCTL.IVALL ;  /* 0x00000000ff00798f */ /* 0x004fe20002000000 */
[----:B------:R-:W-:Y:S05]  /*21d0*/  YIELD ;  /* 0x0000000000007946 */ /* 0x000fea0003800000 */
[----:B------:R-:W-:-:S04]  /*21e0*/  LOP3.LUT R4, R4, R3, RZ, 0x3c, !PT ;  /* 0x0000000304047212 */ /* 0x000fc800078e3cff */
[----:B------:R-:W-:-:S13]  /*21f0*/  ISETP.GT.AND P0, PT, R4, -0x1, PT ;  /* 0xffffffff0400780c */ /* 0x000fda0003f04270 */
[----:B------:R-:W-:Y:S05]  /*2200*/  @P0 BRA `(.L_x_96) ;  /* 0xfffffffc00e80947 */ /* 0x000fea000383ffff */
.L_x_95:
[----:B------:R-:W-:Y:S05]  /*2210*/  BSYNC B0 ;  /* 0x0000000000007941 */ /* 0x000fea0003800000 */
.L_x_94:
[----:B------:R-:W-:-:S03]  /*2220*/  UMOV UR4, 0xffffffff ;  /* 0xffffffff00047882 */ /* 0x000fc60000000000 */
[----:B------:R-:W-:Y:S05]  /*2230*/  BRA.DIV UR4, `(.L_x_97) ;  /* 0x0000000604e47947 */ /* 0x000fea000b800000 */
[----:B------:R-:W-:Y:S06]  /*2240*/  BAR.SYNC.DEFER_BLOCKING 0x0 ;  /* 0x0000000000007b1d */ /* 0x000fec0000010000 */
.L_x_128:
[----:B------:R-:W3:Y:S02]  /*2250*/  LDC.64 R18, c[0x4][0x8] ;  /* 0x01000200ff127b82 */ /* 0x000ee40000000a00 */
[----:B---3--:R-:W3:Y:S01]  /*2260*/  LDG.E R18, desc[UR6][R18.64] ;  /* 0x0000000612127981 */ /* 0x008ee2000c1e1900 */
[----:B------:R-:W-:Y:S01]  /*2270*/  IMAD.MOV.U32 R3, RZ, RZ, R26 ;  /* 0x000000ffff037224 */ /* 0x000fe200078e001a */
[----:B------:R-:W-:Y:S02]  /*2280*/  MOV R4, R27 ;  /* 0x0000001b00047202 */ /* 0x000fe40000000f00 */
[----:B---3--:R-:W-:-:S13]  /*2290*/  ISETP.NE.AND P0, PT, R18, -0x1, PT ;  /* 0xffffffff1200780c */ /* 0x008fda0003f05270 */
[----:B------:R-:W-:Y:S05]  /*22a0*/  @P0 BRA `(.L_x_76) ;  /* 0xffffffec00000947 */ /* 0x000fea000383ffff */
[----:B------:R-:W-:Y:S05]  /*22b0*/  EXIT ;  /* 0x000000000000794d */ /* 0x000fea0003800000 */
.L_x_86:
[----:B------:R-:W-:Y:S05]  /*22c0*/  BPT.TRAP 0x1 ;  /* 0x000000040000795c */ /* 0x000fea0000300000 */
.L_x_65:
[----:B------:R-:W-:Y:S05]  /*22d0*/  BPT.TRAP 0x1 ;  /* 0x000000040000795c */ /* 0x000fea0000300000 */
.L_x_49:
[----:B------:R-:W-:Y:S01]  /*22e0*/  BSSY B0, `(.L_x_98) ;  /* 0x0000009000007945 */ /* 0x000fe20003800000 */
[----:B0-----:R-:W-:Y:S01]  /*22f0*/  CS2R R22, SRZ ;  /* 0x0000000000167805 */ /* 0x001fe2000001ff00 */
[----:B-1----:R-:W-:-:S07]  /*2300*/  IMAD.MOV.U32 R21, RZ, RZ, -0x1 ;  /* 0xffffffffff157424 */ /* 0x002fce00078e00ff */
[----:B-----5:R-:W-:Y:S05]  /*2310*/  WARPSYNC.COLLECTIVE.ALL `(.L_x_99) ;  /* 0x0000000000147948 */ /* 0x020fea0003c00000 */
[----:B------:R-:W-:-:S04]  /*2320*/  SHF.L.U32 R23, R23, 0x10, RZ ;  /* 0x0000001017177819 */ /* 0x000fc800000006ff */
[----:B------:R-:W-:-:S05]  /*2330*/  LOP3.LUT R23, R23, 0xf, R22, 0xf8, !PT ;  /* 0x0000000f17177812 */ /* 0x000fca00078ef816 */
[----:B------:R0:W-:Y:S02]  /*2340*/  BAR.SYNC.DEFER_BLOCKING R23, R23 ;  /* 0x000000170000731d */ /* 0x0001e40000010000 */
[----:B0-----:R-:W-:-:S04]  /*2350*/  SHF.R.U32 R23, R23, 0x10, RZ ;  /* 0x0000001017177819 */ /* 0x001fc800000016ff */
[----:B-----5:R-:W-:Y:S05]  /*2360*/  ENDCOLLECTIVE ;  /* 0x000000000000791b */ /* 0x020fea0003800000 */
.L_x_99:
[----:B------:R-:W-:Y:S05]  /*2370*/  BSYNC B0 ;  /* 0x0000000000007941 */ /* 0x000fea0003800000 */
.L_x_98:
[----:B------:R-:W-:Y:S05]  /*2380*/  BRA `(.L_x_100) ;  /* 0xffffffe000847947 */ /* 0x000fea000383ffff */
.L_x_56:
[----:B------:R-:W-:Y:S01]  /*2390*/  BSSY B0, `(.L_x_101) ;  /* 0x0000009000007945 */ /* 0x000fe20003800000 */
[----:B------:R-:W-:Y:S01]  /*23a0*/  CS2R R22, SRZ ;  /* 0x0000000000167805 */ /* 0x000fe2000001ff00 */
[----:B------:R-:W-:-:S07]  /*23b0*/  IMAD.MOV.U32 R21, RZ, RZ, -0x1 ;  /* 0xffffffffff157424 */ /* 0x000fce00078e00ff */
[----:B01----:R-:W-:Y:S05]  /*23c0*/  WARPSYNC.COLLECTIVE.ALL `(.L_x_102) ;  /* 0x0000000000147948 */ /* 0x003fea0003c00000 */
[----:B------:R-:W-:-:S04]  /*23d0*/  SHF.L.U32 R23, R23, 0x10, RZ ;  /* 0x0000001017177819 */ /* 0x000fc800000006ff */
[----:B------:R-:W-:-:S05]  /*23e0*/  LOP3.LUT R23, R23, 0xf, R22, 0xf8, !PT ;  /* 0x0000000f17177812 */ /* 0x000fca00078ef816 */
[----:B------:R2:W-:Y:S02]  /*23f0*/  BAR.SYNC.DEFER_BLOCKING R23, R23 ;  /* 0x000000170000731d */ /* 0x0005e40000010000 */
[----:B--2---:R-:W-:-:S04]  /*2400*/  SHF.R.U32 R23, R23, 0x10, RZ ;  /* 0x0000001017177819 */ /* 0x004fc800000016ff */
[----:B01----:R-:W-:Y:S05]  /*2410*/  ENDCOLLECTIVE ;  /* 0x000000000000791b */ /* 0x003fea0003800000 */
.L_x_102:
[----:B------:R-:W-:Y:S05]  /*2420*/  BSYNC B0 ;  /* 0x0000000000007941 */ /* 0x000fea0003800000 */
.L_x_101:
[----:B------:R-:W-:Y:S05]  /*2430*/  BRA `(.L_x_103) ;  /* 0xffffffe400147947 */ /* 0x000fea000383ffff */
.L_x_60:
[----:B------:R-:W0:Y:S01]  /*2440*/  @!P0 LDC.64 R8, c[0x4][0x60] ;  /* 0x01001800ff088b82 */ /* 0x000e220000000a00 */
[----:B------:R-:W-:Y:S01]  /*2450*/  BSSY B0, `(.L_x_104) ;  /* 0x000000a000007945 */ /* 0x000fe20003800000 */
[----:B------:R-:W-:Y:S01]  /*2460*/  CS2R R22, SRZ ;  /* 0x0000000000167805 */ /* 0x000fe2000001ff00 */
[----:B------:R-:W-:-:S05]  /*2470*/  IMAD.MOV.U32 R21, RZ, RZ, -0x1 ;  /* 0xffffffffff157424 */ /* 0x000fca00078e00ff */
[----:B-1----:R-:W1:Y:S02]  /*2480*/  @!P0 LDC.64 R10, c[0x4][0x8] ;  /* 0x01000200ff0a8b82 */ /* 0x002e640000000a00 */
[----:B01----:R-:W-:Y:S05]  /*2490*/  WARPSYNC.COLLECTIVE.ALL `(.L_x_105) ;  /* 0x0000000000147948 */ /* 0x003fea0003c00000 */
[----:B------:R-:W-:-:S04]  /*24a0*/  SHF.L.U32 R23, R23, 0x10, RZ ;  /* 0x0000001017177819 */ /* 0x000fc800000006ff */
[----:B------:R-:W-:-:S05]  /*24b0*/  LOP3.LUT R23, R23, 0xf, R22, 0xf8, !PT ;  /* 0x0000000f17177812 */ /* 0x000fca00078ef816 */
[----:B------:R2:W-:Y:S02]  /*24c0*/  BAR.SYNC.DEFER_BLOCKING R23, R23 ;  /* 0x000000170000731d */ /* 0x0005e40000010000 */
[----:B--2---:R-:W-:-:S04]  /*24d0*/  SHF.R.U32 R23, R23, 0x10, RZ ;  /* 0x0000001017177819 */ /* 0x004fc800000016ff */
[----:B01----:R-:W-:Y:S05]  /*24e0*/  ENDCOLLECTIVE ;  /* 0x000000000000791b */ /* 0x003fea0003800000 */
.L_x_105:
[----:B------:R-:W-:Y:S05]  /*24f0*/  BSYNC B0 ;  /* 0x0000000000007941 */ /* 0x000fea0003800000 */
.L_x_104:
[----:B------:R-:W-:Y:S01]  /*2500*/  CS2R R22, SRZ ;  /* 0x0000000000167805 */ /* 0x000fe2000001ff00 */
[----:B------:R-:W-:Y:S01]  /*2510*/  IMAD.MOV.U32 R21, RZ, RZ, -0x1 ;  /* 0xffffffffff157424 */ /* 0x000fe200078e00ff */
[----:B------:R0:W-:Y:S04]  /*2520*/  @!P0 STG.E desc[UR6][R8.64], RZ ;  /* 0x000000ff08008986 */ /* 0x0001e8000c101906 */
[----:B------:R0:W-:Y:S02]  /*2530*/  @!P0 STG.E desc[UR6][R10.64], RZ ;  /* 0x000000ff0a008986 */ /* 0x0001e4000c101906 */
[----:B0-----:R-:W-:Y:S05]  /*2540*/  WARPSYNC.COLLECTIVE.ALL `(.L_x_106) ;  /* 0x0000000000147948 */ /* 0x001fea0003c00000 */
[----:B------:R-:W-:-:S04]  /*2550*/  SHF.L.U32 R23, R23, 0x10, RZ ;  /* 0x0000001017177819 */ /* 0x000fc800000006ff */
[----:B------:R-:W-:-:S05]  /*2560*/  LOP3.LUT R23, R23, 0xf, R22, 0xf8, !PT ;  /* 0x0000000f17177812 */ /* 0x000fca00078ef816 */
[----:B------:R1:W-:Y:S02]  /*2570*/  BAR.SYNC.DEFER_BLOCKING R23, R23 ;  /* 0x000000170000731d */ /* 0x0003e40000010000 */
[----:B-1----:R-:W-:-:S04]  /*2580*/  SHF.R.U32 R23, R23, 0x10, RZ ;  /* 0x0000001017177819 */ /* 0x002fc800000016ff */
[----:B0-----:R-:W-:Y:S05]  /*2590*/  ENDCOLLECTIVE ;  /* 0x000000000000791b */ /* 0x001fea0003800000 */
.L_x_106:
[----:B------:R-:W-:Y:S05]  /*25a0*/  BRA `(.L_x_107) ;  /* 0xffffffe400687947 */ /* 0x000fea000383ffff */
.L_x_64:
[----:B------:R-:W-:Y:S01]  /*25b0*/  BSSY B0, `(.L_x_108) ;  /* 0x0000009000007945 */ /* 0x000fe20003800000 */
[----:B------:R-:W-:Y:S01]  /*25c0*/  CS2R R22, SRZ ;  /* 0x0000000000167805 */ /* 0x000fe2000001ff00 */
[----:B------:R-:W-:-:S07]  /*25d0*/  IMAD.MOV.U32 R21, RZ, RZ, -0x1 ;  /* 0xffffffffff157424 */ /* 0x000fce00078e00ff */
[----:B0-----:R-:W-:Y:S05]  /*25e0*/  WARPSYNC.COLLECTIVE.ALL `(.L_x_109) ;  /* 0x0000000000147948 */ /* 0x001fea0003c00000 */
[----:B------:R-:W-:-:S04]  /*25f0*/  SHF.L.U32 R23, R23, 0x10, RZ ;  /* 0x0000001017177819 */ /* 0x000fc800000006ff */
[----:B------:R-:W-:-:S05]  /*2600*/  LOP3.LUT R23, R23, 0xf, R22, 0xf8, !PT ;  /* 0x0000000f17177812 */ /* 0x000fca00078ef816 */
[----:B------:R1:W-:Y:S02]  /*2610*/  BAR.SYNC.DEFER_BLOCKING R23, R23 ;  /* 0x000000170000731d */ /* 0x0003e40000010000 */
[----:B-1----:R-:W-:-:S04]  /*2620*/  SHF.R.U32 R23, R23, 0x10, RZ ;  /* 0x0000001017177819 */ /* 0x002fc800000016ff */
[----:B0-----:R-:W-:Y:S05]  /*2630*/  ENDCOLLECTIVE ;  /* 0x000000000000791b */ /* 0x001fea0003800000 */
.L_x_109:
[----:B------:R-:W-:Y:S05]  /*2640*/  BSYNC B0 ;  /* 0x0000000000007941 */ /* 0x000fea0003800000 */
.L_x_108:
[----:B------:R-:W-:Y:S05]  /*2650*/  BRA `(.L_x_110) ;  /* 0xffffffe400c87947 */ /* 0x000fea000383ffff */
.L_x_69:
[----:B------:R-:W-:Y:S01]  /*2660*/  BSSY B0, `(.L_x_111) ;  /* 0x0000009000007945 */ /* 0x000fe20003800000 */
[----:B------:R-:W-:Y:S02]  /*2670*/  CS2R R22, SRZ ;  /* 0x0000000000167805 */ /* 0x000fe4000001ff00 */
[----:B------:R-:W-:-:S07]  /*2680*/  MOV R21, 0xffffffff ;  /* 0xffffffff00157802 */ /* 0x000fce0000000f00 */
[----:B------:R-:W-:Y:S05]  /*2690*/  WARPSYNC.COLLECTIVE.ALL `(.L_x_112) ;  /* 0x0000000000147948 */ /* 0x000fea0003c00000 */
[----:B------:R-:W-:-:S04]  /*26a0*/  SHF.L.U32 R23, R23, 0x10, RZ ;  /* 0x0000001017177819 */ /* 0x000fc800000006ff */
[----:B------:R-:W-:-:S05]  /*26b0*/  LOP3.LUT R23, R23, 0xf, R22, 0xf8, !PT ;  /* 0x0000000f17177812 */ /* 0x000fca00078ef816 */
[----:B------:R0:W-:Y:S02]  /*26c0*/  BAR.SYNC.DEFER_BLOCKING R23, R23 ;  /* 0x000000170000731d */ /* 0x0001e40000010000 */
[----:B0-----:R-:W-:-:S04]  /*26d0*/  SHF.R.U32 R23, R23, 0x10, RZ ;  /* 0x0000001017177819 */ /* 0x001fc800000016ff */
[----:B------:R-:W-:Y:S05]  /*26e0*/  ENDCOLLECTIVE ;  /* 0x000000000000791b */ /* 0x000fea0003800000 */
.L_x_112:
[----:B------:R-:W-:Y:S05]  /*26f0*/  BSYNC B0 ;  /* 0x0000000000007941 */ /* 0x000fea0003800000 */
.L_x_111:
[----:B------:R-:W-:Y:S05]  /*2700*/  BRA `(.L_x_113) ;  /* 0xffffffe800b47947 */ /* 0x000fea000383ffff */
.L_x_71:
[----:B------:R-:W-:Y:S01]  /*2710*/  BSSY B0, `(.L_x_114) ;  /* 0x0000009000007945 */ /* 0x000fe20003800000 */
[----:B0-----:R-:W-:Y:S01]  /*2720*/  CS2R R22, SRZ ;  /* 0x0000000000167805 */ /* 0x001fe2000001ff00 */
[----:B------:R-:W-:-:S07]  /*2730*/  IMAD.MOV.U32 R21, RZ, RZ, -0x1 ;  /* 0xffffffffff157424 */ /* 0x000fce00078e00ff */
[----:B------:R-:W-:Y:S05]  /*2740*/  WARPSYNC.COLLECTIVE.ALL `(.L_x_115) ;  /* 0x0000000000147948 */ /* 0x000fea0003c00000 */
[----:B------:R-:W-:-:S04]  /*2750*/  SHF.L.U32 R23, R23, 0x10, RZ ;  /* 0x0000001017177819 */ /* 0x000fc800000006ff */
[----:B------:R-:W-:-:S05]  /*2760*/  LOP3.LUT R23, R23, 0xf, R22, 0xf8, !PT ;  /* 0x0000000f17177812 */ /* 0x000fca00078ef816 */
[----:B------:R0:W-:Y:S02]  /*2770*/  BAR.SYNC.DEFER_BLOCKING R23, R23 ;  /* 0x000000170000731d */ /* 0x0001e40000010000 */
[----:B0-----:R-:W-:-:S04]  /*2780*/  SHF.R.U32 R23, R23, 0x10, RZ ;  /* 0x0000001017177819 */ /* 0x001fc800000016ff */
[----:B------:R-:W-:Y:S05]  /*2790*/  ENDCOLLECTIVE ;  /* 0x000000000000791b */ /* 0x000fea0003800000 */
.L_x_115:
[----:B------:R-:W-:Y:S05]  /*27a0*/  BSYNC B0 ;  /* 0x0000000000007941 */ /* 0x000fea0003800000 */
.L_x_114:
[----:B------:R-:W-:Y:S05]  /*27b0*/  BRA `(.L_x_116) ;  /* 0xffffffe800b07947 */ /* 0x000fea000383ffff */
.L_x_75:
        /* <DEDUP_REMOVED lines=9> */
.L_x_118:
[----:B------:R-:W-:Y:S05]  /*2850*/  BSYNC B0 ;  /* 0x0000000000007941 */ /* 0x000fea0003800000 */
.L_x_117:
[----:B------:R-:W-:Y:S05]  /*2860*/  BRA `(.L_x_119) ;  /* 0xffffffe800f07947 */ /* 0x000fea000383ffff */
.L_x_90:
[----:B------:R-:W-:Y:S01]  /*2870*/  BSSY B0, `(.L_x_120) ;  /* 0x0000009000007945 */ /* 0x000fe20003800000 */
[----:B0-----:R-:W-:Y:S01]  /*2880*/  CS2R R22, SRZ ;  /* 0x0000000000167805 */ /* 0x001fe2000001ff00 */
[----:B------:R-:W-:-:S07]  /*2890*/  IMAD.MOV.U32 R21, RZ, RZ, -0x1 ;  /* 0xffffffffff157424 */ /* 0x000fce00078e00ff */
[----:B-----5:R-:W-:Y:S05]  /*28a0*/  WARPSYNC.COLLECTIVE.ALL `(.L_x_121) ;  /* 0x0000000000147948 */ /* 0x020fea0003c00000 */
[----:B------:R-:W-:-:S04]  /*28b0*/  SHF.L.U32 R23, R23, 0x10, RZ ;  /* 0x0000001017177819 */ /* 0x000fc800000006ff */
[----:B------:R-:W-:-:S05]  /*28c0*/  LOP3.LUT R23, R23, 0xf, R22, 0xf8, !PT ;  /* 0x0000000f17177812 */ /* 0x000fca00078ef816 */
[----:B------:R0:W-:Y:S02]  /*28d0*/  BAR.SYNC.DEFER_BLOCKING R23, R23 ;  /* 0x000000170000731d */ /* 0x0001e40000010000 */
[----:B0-----:R-:W-:-:S04]  /*28e0*/  SHF.R.U32 R23, R23, 0x10, RZ ;  /* 0x0000001017177819 */ /* 0x001fc800000016ff */
[----:B-----5:R-:W-:Y:S05]  /*28f0*/  ENDCOLLECTIVE ;  /* 0x000000000000791b */ /* 0x020fea0003800000 */
.L_x_121:
[----:B------:R-:W-:Y:S05]  /*2900*/  BSYNC B0 ;  /* 0x0000000000007941 */ /* 0x000fea0003800000 */
.L_x_120:
[----:B------:R-:W-:Y:S05]  /*2910*/  BRA `(.L_x_122) ;  /* 0xfffffff400787947 */ /* 0x000fea000383ffff */
.L_x_93:
[----:B------:R-:W-:Y:S01]  /*2920*/  BSSY B0, `(.L_x_123) ;  /* 0x0000009000007945 */ /* 0x000fe20003800000 */
[----:B0-2---:R-:W-:Y:S01]  /*2930*/  CS2R R22, SRZ ;  /* 0x0000000000167805 */ /* 0x005fe2000001ff00 */
[----:B-1----:R-:W-:-:S07]  /*2940*/  IMAD.MOV.U32 R21, RZ, RZ, -0x1 ;  /* 0xffffffffff157424 */ /* 0x002fce00078e00ff */
[----:B-----5:R-:W-:Y:S05]  /*2950*/  WARPSYNC.COLLECTIVE.ALL `(.L_x_124) ;  /* 0x0000000000147948 */ /* 0x020fea0003c00000 */
[----:B------:R-:W-:-:S04]  /*2960*/  SHF.L.U32 R23, R23, 0x10, RZ ;  /* 0x0000001017177819 */ /* 0x000fc800000006ff */
[----:B------:R-:W-:-:S05]  /*2970*/  LOP3.LUT R23, R23, 0xf, R22, 0xf8, !PT ;  /* 0x0000000f17177812 */ /* 0x000fca00078ef816 */
[----:B------:R0:W-:Y:S02]  /*2980*/  BAR.SYNC.DEFER_BLOCKING R23, R23 ;  /* 0x000000170000731d */ /* 0x0001e40000010000 */
[----:B0-----:R-:W-:-:S04]  /*2990*/  SHF.R.U32 R23, R23, 0x10, RZ ;  /* 0x0000001017177819 */ /* 0x001fc800000016ff */
[----:B-----5:R-:W-:Y:S05]  /*29a0*/  ENDCOLLECTIVE ;  /* 0x000000000000791b */ /* 0x020fea0003800000 */
.L_x_124:
[----:B------:R-:W-:Y:S05]  /*29b0*/  BSYNC B0 ;  /* 0x0000000000007941 */ /* 0x000fea0003800000 */
.L_x_123:
[----:B------:R-:W-:Y:S05]  /*29c0*/  BRA `(.L_x_125) ;  /* 0xfffffff400b47947 */ /* 0x000fea000383ffff */
.L_x_97:
        /* <DEDUP_REMOVED lines=9> */
.L_x_127:
[----:B------:R-:W-:Y:S05]  /*2a60*/  BSYNC B0 ;  /* 0x0000000000007941 */ /* 0x000fea0003800000 */
.L_x_126:
[----:B------:R-:W-:Y:S05]  /*2a70*/  BRA `(.L_x_128) ;  /* 0xfffffff400f47947 */ /* 0x000fea000383ffff */
        .weak           $__internal_0_$__cuda_sm20_div_s64
        .type           $__internal_0_$__cuda_sm20_div_s64,@function
        .size           $__internal_0_$__cuda_sm20_div_s64,(.L_x_373 - $__internal_0_$__cuda_sm20_div_s64)
$__internal_0_$__cuda_sm20_div_s64:
[----:B------:R-:W0:Y:S01]  /*2a80*/  LDCU UR4, c[0x0][0x380] ;  /* 0x00007000ff0477ac */ /* 0x000e220008000800 */
[----:B------:R-:W-:Y:S02]  /*2a90*/  ISETP.GE.AND P0, PT, R8, RZ, PT ;  /* 0x000000ff0800720c */ /* 0x000fe40003f06270 */
[----:B------:R-:W-:Y:S02]  /*2aa0*/  ISETP.GE.AND P3, PT, R32, RZ, PT ;  /* 0x000000ff2000720c */ /* 0x000fe40003f66270 */
[----:B0-----:R-:W-:-:S04]  /*2ab0*/  IADD3 R20, P1, PT, RZ, -UR4, RZ ;  /* 0x80000004ff147c10 */ /* 0x001fc8000ff3e0ff */
[-C--:B------:R-:W-:Y:S02]  /*2ac0*/  IADD3.X R21, PT, PT, RZ, ~R8.reuse, RZ, P1, !PT ;  /* 0x80000008ff157210 */ /* 0x080fe40000ffe4ff */
[----:B------:R-:W-:Y:S02]  /*2ad0*/  SEL R20, R20, UR4, !P0 ;  /* 0x0000000414147c07 */ /* 0x000fe4000c000000 */
[----:B------:R-:W-:-:S04]  /*2ae0*/  SEL R21, R21, R8, !P0 ;  /* 0x0000000815157207 */ /* 0x000fc80004000000 */
[----:B------:R-:W0:Y:S08]  /*2af0*/  I2F.U64.RP R34, R20 ;  /* 0x0000001400227312 */ /* 0x000e300000309000 */
[----:B0-----:R-:W0:Y:S02]  /*2b00*/  MUFU.RCP R34, R34 ;  /* 0x0000002200227308 */ /* 0x001e240000001000 */
[----:B0-----:R-:W-:-:S06]  /*2b10*/  VIADD R24, R34, 0x1ffffffe ;  /* 0x1ffffffe22187836 */ /* 0x001fcc0000000000 */
[----:B------:R-:W0:Y:S02]  /*2b20*/  F2I.U64.TRUNC R24, R24 ;  /* 0x0000001800187311 */ /* 0x000e24000020d800 */
[----:B0-----:R-:W-:-:S04]  /*2b30*/  IMAD.WIDE.U32 R22, R24, R20, RZ ;  /* 0x0000001418167225 */ /* 0x001fc800078e00ff */
[----:B------:R-:W-:Y:S01]  /*2b40*/  IMAD R23, R24, R21, R23 ;  /* 0x0000001518177224 */ /* 0x000fe200078e0217 */
[----:B------:R-:W-:-:S03]  /*2b50*/  IADD3 R27, P0, PT, RZ, -R22, RZ ;  /* 0x80000016ff1b7210 */ /* 0x000fc60007f1e0ff */
[----:B------:R-:W-:Y:S02]  /*2b60*/  IMAD R23, R25, R20, R23 ;  /* 0x0000001419177224 */ /* 0x000fe400078e0217 */
[----:B------:R-:W-:-:S04]  /*2b70*/  IMAD.HI.U32 R22, R24, R27, RZ ;  /* 0x0000001b18167227 */ /* 0x000fc800078e00ff */
[----:B------:R-:W-:Y:S02]  /*2b80*/  IMAD.X R35, RZ, RZ, ~R23, P0 ;  /* 0x000000ffff237224 */ /* 0x000fe400000e0e17 */
[----:B------:R-:W-:Y:S02]  /*2b90*/  IMAD.MOV.U32 R23, RZ, RZ, R24 ;  /* 0x000000ffff177224 */ /* 0x000fe400078e0018 */
[----:B------:R-:W-:-:S04]  /*2ba0*/  IMAD.WIDE.U32 R22, P0, R24, R35, R22 ;  /* 0x0000002318167225 */ /* 0x000fc80007800016 */
[----:B------:R-:W-:-:S04]  /*2bb0*/  IMAD.HI.U32 R22, P1, R25, R27, R22 ;  /* 0x0000001b19167227 */ /* 0x000fc80007820016 */
[CC--:B------:R-:W-:Y:S02]  /*2bc0*/  IMAD R23, R25.reuse, R35.reuse, RZ ;  /* 0x0000002319177224 */ /* 0x0c0fe400078e02ff */
[----:B------:R-:W-:-:S03]  /*2bd0*/  IMAD.HI.U32 R27, R25, R35, RZ ;  /* 0x00000023191b7227 */ /* 0x000fc600078e00ff */
[----:B------:R-:W-:Y:S01]  /*2be0*/  IADD3 R23, P2, PT, R23, R22, RZ ;  /* 0x0000001617177210 */ /* 0x000fe20007f5e0ff */
[----:B------:R-:W-:-:S04]  /*2bf0*/  IMAD.X R27, R27, 0x1, R25, P0 ;  /* 0x000000011b1b7824 */ /* 0x000fc800000e0619 */
[----:B------:R-:W-:Y:S01]  /*2c00*/  IMAD.WIDE.U32 R24, R23, R20, RZ ;  /* 0x0000001417187225 */ /* 0x000fe200078e00ff */
[----:B------:R-:W-:-:S03]  /*2c10*/  IADD3.X R27, PT, PT, RZ, RZ, R27, P2, P1 ;  /* 0x000000ffff1b7210 */ /* 0x000fc600017e241b */
[----:B------:R-:W-:Y:S01]  /*2c20*/  IMAD R22, R23, R21, R25 ;  /* 0x0000001517167224 */ /* 0x000fe200078e0219 */
[----:B------:R-:W-:-:S03]  /*2c30*/  IADD3 R25, P0, PT, RZ, -R24, RZ ;  /* 0x80000018ff197210 */ /* 0x000fc60007f1e0ff */
[----:B------:R-:W-:-:S04]  /*2c40*/  IMAD R22, R27, R20, R22 ;  /* 0x000000141b167224 */ /* 0x000fc800078e0216 */
[----:B------:R-:W-:Y:S02]  /*2c50*/  IMAD.X R24, RZ, RZ, ~R22, P0 ;  /* 0x000000ffff187224 */ /* 0x000fe400000e0e16 */
[----:B------:R-:W-:-:S04]  /*2c60*/  IMAD.HI.U32 R22, R23, R25, RZ ;  /* 0x0000001917167227 */ /* 0x000fc800078e00ff */
[----:B------:R-:W-:-:S04]  /*2c70*/  IMAD.WIDE.U32 R22, P0, R23, R24, R22 ;  /* 0x0000001817167225 */ /* 0x000fc80007800016 */
[----:B------:R-:W-:-:S04]  /*2c80*/  IMAD.HI.U32 R22, P1, R27, R25, R22 ;  /* 0x000000191b167227 */ /* 0x000fc80007820016 */
[CC--:B------:R-:W-:Y:S02]  /*2c90*/  IMAD R23, R27.reuse, R24.reuse, RZ ;  /* 0x000000181b177224 */ /* 0x0c0fe400078e02ff */
[----:B------:R-:W-:-:S03]  /*2ca0*/  IMAD.HI.U32 R24, R27, R24, RZ ;  /* 0x000000181b187227 */ /* 0x000fc600078e00ff */
[----:B------:R-:W-:Y:S01]  /*2cb0*/  IADD3 R34, P2, PT, R23, R22, RZ ;  /* 0x0000001617227210 */ /* 0x000fe20007f5e0ff */
[----:B------:R-:W-:Y:S01]  /*2cc0*/  IMAD.X R24, R24, 0x1, R27, P0 ;  /* 0x0000000118187824 */ /* 0x000fe200000e061b */
[----:B------:R-:W-:-:S04]  /*2cd0*/  IADD3 R22, P4, PT, RZ, -R33, RZ ;  /* 0x80000021ff167210 */ /* 0x000fc80007f9e0ff */
[----:B------:R-:W-:Y:S02]  /*2ce0*/  SEL R25, R22, R33, !P3 ;  /* 0x0000002116197207 */ /* 0x000fe40005800000 */
[-C--:B------:R-:W-:Y:S02]  /*2cf0*/  IADD3.X R23, PT, PT, RZ, ~R32.reuse, RZ, P4, !PT ;  /* 0x80000020ff177210 */ /* 0x080fe400027fe4ff */
[----:B------:R-:W-:Y:S01]  /*2d00*/  IADD3.X R24, PT, PT, RZ, RZ, R24, P2, P1 ;  /* 0x000000ffff187210 */ /* 0x000fe200017e2418 */
[----:B------:R-:W-:Y:S01]  /*2d10*/  IMAD.HI.U32 R22, R34, R25, RZ ;  /* 0x0000001922167227 */ /* 0x000fe200078e00ff */
[----:B------:R-:W-:-:S03]  /*2d20*/  SEL R27, R23, R32, !P3 ;  /* 0x00000020171b7207 */ /* 0x000fc60005800000 */
[----:B------:R-:W-:Y:S02]  /*2d30*/  IMAD.MOV.U32 R23, RZ, RZ, RZ ;  /* 0x000000ffff177224 */ /* 0x000fe400078e00ff */
[-C--:B------:R-:W-:Y:S02]  /*2d40*/  IMAD R35, R24, R27.reuse, RZ ;  /* 0x0000001b18237224 */ /* 0x080fe400078e02ff */
[----:B------:R-:W-:-:S04]  /*2d50*/  IMAD.WIDE.U32 R22, R34, R27, R22 ;  /* 0x0000001b22167225 */ /* 0x000fc800078e0016 */
[----:B------:R-:W-:-:S04]  /*2d60*/  IMAD.HI.U32 R22, P0, R24, R25, R22 ;  /* 0x0000001918167227 */ /* 0x000fc80007800016 */
[----:B------:R-:W-:Y:S01]  /*2d70*/  IMAD.HI.U32 R24, R24, R27, RZ ;  /* 0x0000001b18187227 */ /* 0x000fe200078e00ff */
[----:B------:R-:W-:-:S03]  /*2d80*/  IADD3 R35, P1, PT, R35, R22, RZ ;  /* 0x0000001623237210 */ /* 0x000fc60007f3e0ff */
[----:B------:R-:W-:Y:S02]  /*2d90*/  IMAD.X R24, RZ, RZ, R24, P0 ;  /* 0x000000ffff187224 */ /* 0x000fe400000e0618 */
[----:B------:R-:W-:-:S03]  /*2da0*/  IMAD.WIDE.U32 R22, R35, R20, RZ ;  /* 0x0000001423167225 */ /* 0x000fc600078e00ff */
[----:B------:R-:W-:Y:S01]  /*2db0*/  IADD3 R25, P0, PT, -R22, R25, RZ ;  /* 0x0000001916197210 */ /* 0x000fe20007f1e1ff */
[----:B------:R-:W-:Y:S02]  /*2dc0*/  IMAD R22, R35, R21, R23 ;  /* 0x0000001523167224 */ /* 0x000fe400078e0217 */
[----:B------:R-:W-:-:S04]  /*2dd0*/  IMAD.X R23, RZ, RZ, R24, P1 ;  /* 0x000000ffff177224 */ /* 0x000fc800008e0618 */
[----:B------:R-:W-:-:S04]  /*2de0*/  IMAD R22, R23, R20, R22 ;  /* 0x0000001417167224 */ /* 0x000fc800078e0216 */
[----:B------:R-:W-:Y:S01]  /*2df0*/  IMAD.X R27, R27, 0x1, ~R22, P0 ;  /* 0x000000011b1b7824 */ /* 0x000fe200000e0e16 */
[CC--:B------:R-:W-:Y:S02]  /*2e00*/  ISETP.GE.U32.AND P0, PT, R25.reuse, R20.reuse, PT ;  /* 0x000000141900720c */ /* 0x0c0fe40003f06070 */
[----:B------:R-:W-:Y:S02]  /*2e10*/  IADD3 R22, P2, PT, R25, -R20, RZ ;  /* 0x8000001419167210 */ /* 0x000fe40007f5e0ff */
[CC--:B------:R-:W-:Y:S02]  /*2e20*/  ISETP.GE.U32.AND.EX P0, PT, R27.reuse, R21.reuse, PT, P0 ;  /* 0x000000151b00720c */ /* 0x0c0fe40003f06100 */
[----:B------:R-:W-:Y:S02]  /*2e30*/  IADD3.X R24, PT, PT, R27, ~R21, RZ, P2, !PT ;  /* 0x800000151b187210 */ /* 0x000fe400017fe4ff */
[----:B------:R-:W-:Y:S02]  /*2e40*/  SEL R25, R22, R25, P0 ;  /* 0x0000001916197207 */ /* 0x000fe40000000000 */
[----:B------:R-:W-:-:S02]  /*2e50*/  IADD3 R22, P3, PT, R35, 0x1, RZ ;  /* 0x0000000123167810 */ /* 0x000fc40007f7e0ff */
[----:B------:R-:W-:Y:S02]  /*2e60*/  ISETP.GE.U32.AND P1, PT, R25, R20, PT ;  /* 0x000000141900720c */ /* 0x000fe40003f26070 */
[----:B------:R-:W-:Y:S01]  /*2e70*/  SEL R35, R22, R35, P0 ;  /* 0x0000002316237207 */ /* 0x000fe20000000000 */
[----:B------:R-:W-:Y:S01]  /*2e80*/  IMAD.X R20, RZ, RZ, R23, P3 ;  /* 0x000000ffff147224 */ /* 0x000fe200018e0617 */
[----:B------:R-:W-:Y:S02]  /*2e90*/  SEL R27, R24, R27, P0 ;  /* 0x0000001b181b7207 */ /* 0x000fe40000000000 */
[----:B------:R-:W-:Y:S02]  /*2ea0*/  IADD3 R22, P2, PT, R35, 0x1, RZ ;  /* 0x0000000123167810 */ /* 0x000fe40007f5e0ff */
[----:B------:R-:W-:Y:S02]  /*2eb0*/  SEL R23, R20, R23, P0 ;  /* 0x0000001714177207 */ /* 0x000fe40000000000 */
[----:B------:R-:W-:Y:S01]  /*2ec0*/  ISETP.GE.U32.AND.EX P0, PT, R27, R21, PT, P1 ;  /* 0x000000151b00720c */ /* 0x000fe20003f06110 */
[----:B------:R-:W-:Y:S01]  /*2ed0*/  IMAD.MOV.U32 R27, RZ, RZ, 0x0 ;  /* 0x00000000ff1b7424 */ /* 0x000fe200078e00ff */
[----:B------:R-:W-:Y:S01]  /*2ee0*/  LOP3.LUT R24, R8, R32, RZ, 0x3c, !PT ;  /* 0x0000002008187212 */ /* 0x000fe200078e3cff */
[----:B------:R-:W-:Y:S01]  /*2ef0*/  IMAD.X R20, RZ, RZ, R23, P2 ;  /* 0x000000ffff147224 */ /* 0x000fe200010e0617 */
[----:B------:R-:W-:-:S02]  /*2f00*/  SEL R22, R22, R35, P0 ;  /* 0x0000002316167207 */ /* 0x000fc40000000000 */
[----:B------:R-:W-:Y:S02]  /*2f10*/  ISETP.GE.AND P1, PT, R24, RZ, PT ;  /* 0x000000ff1800720c */ /* 0x000fe40003f26270 */
[----:B------:R-:W-:Y:S02]  /*2f20*/  SEL R20, R20, R23, P0 ;  /* 0x0000001714147207 */ /* 0x000fe40000000000 */
[-C--:B------:R-:W-:Y:S02]  /*2f30*/  IADD3 R21, P2, PT, RZ, -R22.reuse, RZ ;  /* 0x80000016ff157210 */ /* 0x080fe40007f5e0ff */
[----:B------:R-:W-:Y:S02]  /*2f40*/  ISETP.NE.U32.AND P0, PT, RZ, UR4, PT ;  /* 0x00000004ff007c0c */ /* 0x000fe4000bf05070 */
[----:B------:R-:W-:Y:S01]  /*2f50*/  SEL R22, R21, R22, !P1 ;  /* 0x0000001615167207 */ /* 0x000fe20004800000 */
[----:B------:R-:W-:Y:S01]  /*2f60*/  IMAD.X R23, RZ, RZ, ~R20, P2 ;  /* 0x000000ffff177224 */ /* 0x000fe200010e0e14 */
[----:B------:R-:W-:-:S04]  /*2f70*/  ISETP.NE.AND.EX P0, PT, R8, RZ, PT, P0 ;  /* 0x000000ff0800720c */ /* 0x000fc80003f05300 */
[----:B------:R-:W-:Y:S02]  /*2f80*/  SEL R20, R23, R20, !P1 ;  /* 0x0000001417147207 */ /* 0x000fe40004800000 */
[----:B------:R-:W-:Y:S02]  /*2f90*/  SEL R22, R22, 0xffffffff, P0 ;  /* 0xffffffff16167807 */ /* 0x000fe40000000000 */
[----:B------:R-:W-:Y:S01]  /*2fa0*/  SEL R20, R20, 0xffffffff, P0 ;  /* 0xffffffff14147807 */ /* 0x000fe20000000000 */
[----:B------:R-:W-:Y:S06]  /*2fb0*/  RET.REL.NODEC R26 `(_Z27solve_1bc_persistent_3xslowiPKiPiS1_PKfS1_S1_S1_S1_) ;  /* 0xffffffd01a107950 */ /* 0x000fec0003c3ffff */
.L_x_129:
        /* <DEDUP_REMOVED lines=12> */
.L_x_373:


//--------------------- .text._Z27solve_1bc_persistent_globaliPKiPiS1_PKfS1_S1_ --------------------------
	.section	.text._Z27solve_1bc_persistent_globaliPKiPiS1_PKfS1_S1_,"ax",@progbits
	.align	128
        .global         _Z27solve_1bc_persistent_globaliPKiPiS1_PKfS1_S1_
        .type           _Z27solve_1bc_persistent_globaliPKiPiS1_PKfS1_S1_,@function
        .size           _Z27solve_1bc_persistent_globaliPKiPiS1_PKfS1_S1_,(.L_x_381 - _Z27solve_1bc_persistent_globaliPKiPiS1_PKfS1_S1_)
        .other          _Z27solve_1bc_persistent_globaliPKiPiS1_PKfS1_S1_,@"STO_CUDA_ENTRY STV_DEFAULT"
_Z27solve_1bc_persistent_globaliPKiPiS1_PKfS1_S1_:
.text._Z27solve_1bc_persistent_globaliPKiPiS1_PKfS1_S1_:
[----:B------:R-:W-:Y:S08]  /*0000*/  LDC R1, c[0x0][0x37c] ;  /* 0x0000df00ff017b82 */ /* 0x000ff00000000800 */
[----:B------:R-:W0:Y:S01]  /*0010*/  S2UR UR9, SR_CTAID.Z ;  /* 0x00000000000979c3 */ /* 0x000e220000002700 */
[----:B------:R-:W1:Y:S01]  /*0020*/  S2R R0, SR_TID.Y ;  /* 0x0000000000007919 */ /* 0x000e620000002200 */
[----:B------:R-:W-:Y:S01]  /*0030*/  UMOV UR5, URZ ;  /* 0x000000ff00057c82 */ /* 0x000fe20008000000 */
[----:B------:R-:W-:-:S05]  /*0040*/  CS2R.32 R24, SR_CgaSize ;  /* 0x0000000000187805 */ /* 0x000fca0000008a00 */
[----:B------:R-:W-:-:S05]  /*0050*/  IMAD R24, R24, -0xa0, RZ ;  /* 0xffffff6018187824 */ /* 0x000fca00078e02ff */
[----:B------:R-:W-:-:S14]  /*0060*/  R2UR UR11, R24 ;  /* 0x00000000180b72ca */ /* 0x000fdc00000e0000 */
[----:B------:R-:W2:Y:S01]  /*0070*/  LDCU UR11, c[0x0][UR11+0x258] ;  /* 0x00004b000b0b77ac */ /* 0x000ea20008000800 */
[----:B------:R-:W1:Y:S01]  /*0080*/  S2R R7, SR_TID.Z ;  /* 0x0000000000077919 */ /* 0x000e620000002300 */
[----:B------:R-:W3:Y:S01]  /*0090*/  LDCU.64 UR12, c[0x0][0x358] ;  /* 0x00006b00ff0c77ac */ /* 0x000ee20008000a00 */
[----:B------:R-:W1:Y:S01]  /*00a0*/  LDC R9, c[0x0][0x364] ;  /* 0x0000d900ff097b82 */ /* 0x000e620000000800 */
[----:B------:R-:W4:Y:S07]  /*00b0*/  S2R R3, SR_TID.X ;  /* 0x0000000000037919 */ /* 0x000f2e0000002100 */
[----:B------:R-:W5:Y:S01]  /*00c0*/  LDC R8, c[0x0][0x360] ;  /* 0x0000d800ff087b82 */ /* 0x000f620000000800 */
[----:B------:R-:W3:Y:S01]  /*00d0*/  LDCU UR15, c[0x0][0x370] ;  /* 0x00006e00ff0f77ac */ /* 0x000ee20008000800 */
[----:B------:R-:W0:Y:S06]  /*00e0*/  LDCU UR16, c[0x0][0x374] ;  /* 0x00006e80ff1077ac */ /* 0x000e2c0008000800 */
[----:B------:R-:W2:Y:S01]  /*00f0*/  S2UR UR14, SR_CTAID.Y ;  /* 0x00000000000e79c3 */ /* 0x000ea20000002600 */
[----:B------:R-:W3:Y:S01]  /*0100*/  LDCU UR8, c[0x0][0x378] ;  /* 0x00006f00ff0877ac */ /* 0x000ee20008000800 */
[----:B------:R-:W3:Y:S06]  /*0110*/  LDCU UR17, c[0x0][0x368] ;  /* 0x00006d00ff1177ac */ /* 0x000eec0008000800 */
[----:B------:R-:W2:Y:S01]  /*0120*/  S2UR UR4, SR_CTAID.X ;  /* 0x00000000000479c3 */ /* 0x000ea20000002500 */
[C---:B-1----:R-:W-:Y:S01]  /*0130*/  IMAD R4, R9.reuse, R7, R0 ;  /* 0x0000000709047224 */ /* 0x042fe200078e0200 */
[----:B0-----:R-:W-:Y:S01]  /*0140*/  UIMAD UR6, UR16, UR9, URZ ;  /* 0x00000009100672a4 */ /* 0x001fe2000f8e02ff */
[-C--:B-----5:R-:W-:Y:S01]  /*0150*/  IMAD R2, R9, R8.reuse, RZ ;  /* 0x0000000809027224 */ /* 0x0a0fe200078e02ff */
[----:B------:R-:W-:Y:S01]  /*0160*/  UIADD3 UR9, UPT, UPT, -UR9, URZ, URZ ;  /* 0x000000ff09097290 */ /* 0x000fe2000fffe1ff */
[----:B----4-:R-:W-:-:S02]  /*0170*/  IMAD R6, R4, R8, R3 ;  /* 0x0000000804067224 */ /* 0x010fc400078e0203 */
[----:B------:R-:W-:Y:S02]  /*0180*/  IMAD R24, R9, UR16, RZ ;  /* 0x0000001009187c24 */ /* 0x000fe4000f8e02ff */
[----:B---3--:R-:W-:Y:S01]  /*0190*/  IMAD R2, R2, UR17, RZ ;  /* 0x0000001102027c24 */ /* 0x008fe2000f8e02ff */
[----:B--2---:R-:W-:Y:S01]  /*01a0*/  UIADD3 UR6, UP0, UPT, UR6, UR14, URZ ;  /* 0x0000000e06067290 */ /* 0x004fe2000ff1e0ff */
[----:B------:R-:W-:Y:S01]  /*01b0*/  IADD3 R13, P1, PT, RZ, -R6, RZ ;  /* 0x80000006ff0d7210 */ /* 0x000fe20007f3e0ff */
[----:B------:R-:W-:Y:S01]  /*01c0*/  IMAD.U32 R6, RZ, RZ, UR11 ;  /* 0x0000000bff067e24 */ /* 0x000fe2000f8e00ff */
[----:B------:R-:W0:Y:S01]  /*01d0*/  LDCU UR17, c[0x0][0x380] ;  /* 0x00007000ff1177ac */ /* 0x000e220008000800 */
[----:B------:R-:W-:Y:S02]  /*01e0*/  UIADD3.X UR10, UPT, UPT, URZ, URZ, URZ, UP0, !UPT ;  /* 0x000000ffff0a7290 */ /* 0x000fe400087fe4ff */
[----:B------:R-:W-:Y:S02]  /*01f0*/  UIMAD.WIDE.U32 UR6, UR15, UR6, UR4 ;  /* 0x000000060f0672a5 */ /* 0x000fe4000f8e0004 */
[----:B------:R-:W-:-:S04]  /*0200*/  UIMAD UR5, UR10, UR15, URZ ;  /* 0x0000000f0a0572a4 */ /* 0x000fc8000f8e02ff */
[----:B------:R-:W-:Y:S01]  /*0210*/  UIADD3 UR5, UPT, UPT, UR7, UR5, URZ ;  /* 0x0000000507057290 */ /* 0x000fe2000fffe0ff */
[----:B------:R-:W-:Y:S01]  /*0220*/  IMAD.WIDE.U32 R4, R2, UR6, RZ ;  /* 0x0000000602047c25 */ /* 0x000fe2000f8e00ff */
[----:B------:R-:W-:Y:S01]  /*0230*/  UIADD3 UR7, UPT, UPT, URZ, -UR15, URZ ;  /* 0x8000000fff077290 */ /* 0x000fe2000fffe0ff */
[----:B------:R-:W-:-:S05]  /*0240*/  CS2R.32 R11, SR_CgaSize ;  /* 0x00000000000b7805 */ /* 0x000fca0000008a00 */
[----:B------:R-:W-:-:S05]  /*0250*/  IMAD R11, R11, -0xa0, RZ ;  /* 0xffffff600b0b7824 */ /* 0x000fca00078e02ff */
[----:B------:R-:W-:-:S14]  /*0260*/  R2UR UR10, R11 ;  /* 0x000000000b0a72ca */ /* 0x000fdc00000e0000 */
[----:B------:R-:W1:Y:S01]  /*0270*/  LDCU UR10, c[0x0][UR10+0x254] ;  /* 0x00004a800a0a77ac */ /* 0x000e620008000800 */
[----:B------:R-:W-:Y:S01]  /*0280*/  IMAD R11, R2, UR5, RZ ;  /* 0x00000005020b7c24 */ /* 0x000fe2000f8e02ff */
[----:B------:R-:W-:Y:S01]  /*0290*/  ISETP.NE.U32.AND P0, PT, R4, R13, PT ;  /* 0x0000000d0400720c */ /* 0x000fe20003f05070 */
[--C-:B------:R-:W-:Y:S01]  /*02a0*/  IMAD.IADD R2, R3, 0x1, R0.reuse ;  /* 0x0000000103027824 */ /* 0x100fe200078e0200 */
[----:B------:R-:W-:Y:S01]  /*02b0*/  UMOV UR5, UR7 ;  /* 0x0000000700057c82 */ /* 0x000fe20008000000 */
[----:B------:R-:W-:Y:S01]  /*02c0*/  IMAD.IADD R4, R5, 0x1, R11 ;  /* 0x0000000105047824 */ /* 0x000fe200078e020b */
[----:B------:R-:W-:Y:S01]  /*02d0*/  UIADD3 UR6, UPT, UPT, UR14, UR4, URZ ;  /* 0x000000040e067290 */ /* 0x000fe2000fffe0ff */
[----:B------:R-:W-:Y:S01]  /*02e0*/  IADD3.X R5, PT, PT, RZ, -0x1, RZ, P1, !PT ;  /* 0xffffffffff057810 */ /* 0x000fe20000ffe4ff */
[----:B------:R-:W-:Y:S01]  /*02f0*/  UIMAD UR5, UR5, UR16, URZ ;  /* 0x00000010050572a4 */ /* 0x000fe2000f8e02ff */
[----:B------:R-:W-:Y:S01]  /*0300*/  LOP3.LUT P2, RZ, R2, R7, RZ, 0xfc, !PT ;  /* 0x0000000702ff7212 */ /* 0x000fe2000784fcff */
[----:B------:R-:W-:Y:S01]  /*0310*/  UISETP.NE.AND UP0, UPT, UR6, UR9, UPT ;  /* 0x000000090600728c */ /* 0x000fe2000bf05270 */
[----:B------:R-:W-:Y:S01]  /*0320*/  ISETP.NE.AND.EX P0, PT, R4, R5, PT, P0 ;  /* 0x000000050400720c */ /* 0x000fe20003f05300 */
[----:B------:R-:W-:Y:S01]  /*0330*/  UIMAD UR5, UR8, UR5, -0x7fffffff ;  /* 0x80000001080574a4 */ /* 0x000fe2000f8e0205 */
[----:B------:R-:W-:-:S02]  /*0340*/  IMAD R2, R9, UR14, R0 ;  /* 0x0000000e09027c24 */ /* 0x000fc4000f8e0200 */
[C---:B------:R-:W-:Y:S01]  /*0350*/  IMAD R4, R8.reuse, UR4, R3 ;  /* 0x0000000408047c24 */ /* 0x040fe2000f8e0203 */
[----:B------:R-:W-:Y:S01]  /*0360*/  USEL UR5, UR5, 0x1, !UP0 ;  /* 0x0000000105057887 */ /* 0x000fe2000c000000 */
[----:B-1----:R-:W-:Y:S02]  /*0370*/  IMAD.U32 R7, RZ, RZ, UR10 ;  /* 0x0000000aff077e24 */ /* 0x002fe4000f8e00ff */
[----:B0-----:R-:W-:-:S09]  /*0380*/  IMAD R5, R8, UR15, RZ ;  /* 0x0000000f08057c24 */ /* 0x001fd2000f8e02ff */
.L_x_152:
[----:B------:R-:W-:Y:S01]  /*0390*/  LOP3.LUT P1, RZ, R3, R0, RZ, 0xfc, !PT ;  /* 0x0000000003ff7212 */ /* 0x000fe2000782fcff */
[----:B------:R-:W0:-:S12]  /*03a0*/  LDCU UR4, c[0x0][0x380] ;  /* 0x00007000ff0477ac */ /* 0x000e180008000800 */
[----:B-1----:R-:W1:Y:S01]  /*03b0*/  @!P1 S2R R9, SR_CgaCtaId ;  /* 0x0000000000099919 */ /* 0x002e620000008800 */
[----:B------:R-:W-:Y:S02]  /*03c0*/  @!P1 MOV R8, 0x400 ;  /* 0x0000040000089802 */ /* 0x000fe40000000f00 */
[----:B0-----:R-:W-:Y:S01]  /*03d0*/  ISETP.GE.AND P3, PT, R2, UR4, PT ;  /* 0x0000000402007c0c */ /* 0x001fe2000bf66270 */
[----:B------:R-:W-:Y:S05]  /*03e0*/  WARPSYNC.ALL ;  /* 0x0000000000007948 */ /* 0x000fea0003800000 */
[----:B------:R-:W-:Y:S01]  /*03f0*/  BSSY.RECONVERGENT B0, `(.L_x_130) ;  /* 0x000003a000007945 */ /* 0x000fe20003800200 */
[----:B-1----:R-:W-:-:S05]  /*0400*/  @!P1 LEA R8, R9, R8, 0x18 ;  /* 0x0000000809089211 */ /* 0x002fca00078ec0ff */
[----:B------:R0:W-:Y:S01]  /*0410*/  @!P1 STS [R8], RZ ;  /* 0x000000ff08009388 */ /* 0x0001e20000000800 */
[----:B------:R-:W-:Y:S06]  /*0420*/  BAR.SYNC.DEFER_BLOCKING 0x0 ;  /* 0x0000000000007b1d */ /* 0x000fec0000010000 */
[----:B---345:R-:W-:Y:S05]  /*0430*/  @P3 BRA `(.L_x_131) ;  /* 0x0000000000d43947 */ /* 0x038fea0003800000 */
[----:B------:R-:W-:-:S07]  /*0440*/  MOV R25, R2 ;  /* 0x0000000200197202 */ /* 0x000fce0000000f00 */
.L_x_137:
[----:B-1----:R-:W1:Y:S01]  /*0450*/  LDCU UR4, c[0x0][0x380] ;  /* 0x00007000ff0477ac */ /* 0x002e620008000800 */
[----:B------:R-:W-:Y:S01]  /*0460*/  BSSY.RECONVERGENT B1, `(.L_x_132) ;  /* 0x000002f000017945 */ /* 0x000fe20003800200 */
[----:B-1----:R-:W-:-:S05]  /*0470*/  IMAD.U32 R20, RZ, RZ, UR4 ;  /* 0x00000004ff147e24 */ /* 0x002fca000f8e00ff */
[----:B------:R-:W-:-:S13]  /*0480*/  ISETP.GE.AND P3, PT, R4, R20, PT ;  /* 0x000000140400720c */ /* 0x000fda0003f66270 */
[----:B---34-:R-:W-:Y:S05]  /*0490*/  @P3 BRA `(.L_x_133) ;  /* 0x0000000000ac3947 */ /* 0x018fea0003800000 */
[----:B------:R-:W1:Y:S01]  /*04a0*/  LDC.64 R18, c[0x0][0x3a8] ;  /* 0x0000ea00ff127b82 */ /* 0x000e620000000a00 */
[----:B------:R-:W-:Y:S02]  /*04b0*/  IMAD R27, R4, R20, R25 ;  /* 0x00000014041b7224 */ /* 0x000fe400078e0219 */
[----:B------:R-:W-:-:S05]  /*04c0*/  IMAD.MOV.U32 R29, RZ, RZ, R4 ;  /* 0x000000ffff1d7224 */ /* 0x000fca00078e0004 */
[----:B------:R-:W2:Y:S08]  /*04d0*/  LDC R26, c[0x0][0x380] ;  /* 0x0000e000ff1a7b82 */ /* 0x000eb00000000800 */
[----:B0-----:R-:W0:Y:S08]  /*04e0*/  LDC.64 R8, c[0x0][0x390] ;  /* 0x0000e400ff087b82 */ /* 0x001e300000000a00 */
[----:B------:R-:W3:Y:S01]  /*04f0*/  LDC.64 R10, c[0x0][0x3a8] ;  /* 0x0000ea00ff0a7b82 */ /* 0x000ee20000000a00 */
[----:B-1----:R-:W-:-:S07]  /*0500*/  IMAD.WIDE R18, R25, 0x4, R18 ;  /* 0x0000000419127825 */ /* 0x002fce00078e0212 */
[----:B------:R-:W1:Y:S08]  /*0510*/  LDC.64 R12, c[0x0][0x3b0] ;  /* 0x0000ec00ff0c7b82 */ /* 0x000e700000000a00 */
[----:B------:R-:W4:Y:S08]  /*0520*/  LDC.64 R14, c[0x0][0x3a0] ;  /* 0x0000e800ff0e7b82 */ /* 0x000f300000000a00 */
[----:B--2---:R-:W0:Y:S02]  /*0530*/  LDC.64 R16, c[0x0][0x388] ;  /* 0x0000e200ff107b82 */ /* 0x004e240000000a00 */
.L_x_136:
[----:B0-----:R-:W2:Y:S01]  /*0540*/  LDG.E R20, desc[UR12][R8.64] ;  /* 0x0000000c08147981 */ /* 0x001ea2000c1e1900 */
[----:B------:R-:W-:Y:S01]  /*0550*/  BSSY.RECONVERGENT B2, `(.L_x_134) ;  /* 0x000001a000027945 */ /* 0x000fe20003800200 */
[----:B--2---:R-:W-:-:S13]  /*0560*/  ISETP.NE.AND P3, PT, R25, R20, PT ;  /* 0x000000141900720c */ /* 0x004fda0003f65270 */
[----:B------:R-:W-:Y:S05]  /*0570*/  @!P3 BRA `(.L_x_135) ;  /* 0x00000000005cb947 */ /* 0x000fea0003800000 */
[----:B------:R-:W2:Y:S02]  /*0580*/  LDG.E R21, desc[UR12][R18.64] ;  /* 0x0000000c12157981 */ /* 0x000ea4000c1e1900 */
[----:B--2---:R-:W-:-:S13]  /*0590*/  ISETP.NE.AND P3, PT, R21, R26, PT ;  /* 0x0000001a1500720c */ /* 0x004fda0003f65270 */
[----:B------:R-:W-:Y:S05]  /*05a0*/  @!P3 BRA `(.L_x_135) ;  /* 0x000000000050b947 */ /* 0x000fea0003800000 */
[----:B-1----:R-:W-:-:S05]  /*05b0*/  IMAD.WIDE R20, R29, 0x4, R12 ;  /* 0x000000041d147825 */ /* 0x002fca00078e020c */
[----:B------:R-:W2:Y:S02]  /*05c0*/  LDG.E R23, desc[UR12][R20.64] ;  /* 0x0000000c14177981 */ /* 0x000ea4000c1e1900 */
[----:B--2---:R-:W-:-:S13]  /*05d0*/  ISETP.NE.AND P3, PT, R23, R26, PT ;  /* 0x0000001a1700720c */ /* 0x004fda0003f65270 */
[----:B------:R-:W-:Y:S05]  /*05e0*/  @P3 BRA `(.L_x_135) ;  /* 0x0000000000403947 */ /* 0x000fea0003800000 */
[----:B----4-:R-:W-:-:S06]  /*05f0*/  IMAD.WIDE R22, R27, 0x4, R14 ;  /* 0x000000041b167825 */ /* 0x010fcc00078e020e */
[----:B------:R-:W2:Y:S02]  /*0600*/  LDG.E R22, desc[UR12][R22.64] ;  /* 0x0000000c16167981 */ /* 0x000ea4000c1e1900 */
[----:B--2---:R-:W-:-:S13]  /*0610*/  FSETP.NEU.AND P3, PT, R22, RZ, PT ;  /* 0x000000ff1600720b */ /* 0x004fda0003f6d000 */
[----:B------:R-:W-:Y:S05]  /*0620*/  @P3 BRA `(.L_x_135) ;  /* 0x0000000000303947 */ /* 0x000fea0003800000 */
[----:B------:R-:W2:Y:S02]  /*0630*/  ATOMG.E.MIN.S32.STRONG.GPU PT, R21, desc[UR12][R20.64], R25 ;  /* 0x80000019141579a8 */ /* 0x000ea400089ef30c */
[----:B--2---:R-:W-:-:S13]  /*0640*/  ISETP.NE.AND P3, PT, R21, R26, PT ;  /* 0x0000001a1500720c */ /* 0x004fda0003f65270 */
[----:B------:R-:W-:Y:S05]  /*0650*/  @P3 BRA `(.L_x_135) ;  /* 0x0000000000243947 */ /* 0x000fea0003800000 */
[----:B------:R-:W-:-:S05]  /*0660*/  IMAD.WIDE R22, R29, 0x4, R16 ;  /* 0x000000041d167825 */ /* 0x000fca00078e0210 */
[----:B------:R-:W3:Y:S01]  /*0670*/  LDG.E R21, desc[UR12][R22.64] ;  /* 0x0000000c16157981 */ /* 0x000ee2000c1e1900 */
[----:B------:R-:W0:Y:S01]  /*0680*/  S2UR UR6, SR_CgaCtaId ;  /* 0x00000000000679c3 */ /* 0x000e220000008800 */
[----:B------:R-:W-:Y:S01]  /*0690*/  UMOV UR4, 0x400 ;  /* 0x0000040000047882 */ /* 0x000fe20000000000 */
[----:B------:R-:W-:Y:S01]  /*06a0*/  HFMA2 R28, -RZ, RZ, 0, 5.9604644775390625e-08 ;  /* 0x00000001ff1c7431 */ /* 0x000fe200000001ff */
[----:B0-----:R-:W-:-:S09]  /*06b0*/  ULEA UR4, UR6, UR4, 0x18 ;  /* 0x0000000406047291 */ /* 0x001fd2000f8ec0ff */
[----:B------:R0:W-:Y:S01]  /*06c0*/  STS [UR4], R28 ;  /* 0x0000001cff007988 */ /* 0x0001e20008000804 */
[----:B---3--:R-:W-:-:S05]  /*06d0*/  IMAD.WIDE R20, R21, 0x4, R10 ;  /* 0x0000000415147825 */ /* 0x008fca00078e020a */
[----:B------:R0:W-:Y:S02]  /*06e0*/  STG.E desc[UR12][R20.64], R29 ;  /* 0x0000001d14007986 */ /* 0x0001e4000c10190c */
.L_x_135:
[----:B------:R-:W-:Y:S05]  /*06f0*/  BSYNC.RECONVERGENT B2 ;  /* 0x0000000000027941 */ /* 0x000fea0003800200 */
.L_x_134:
[----:B0-----:R-:W-:Y:S01]  /*0700*/  IMAD.IADD R29, R5, 0x1, R29 ;  /* 0x00000001051d7824 */ /* 0x001fe200078e021d */
[----:B------:R-:W-:-:S04]  /*0710*/  MOV R20, UR17 ;  /* 0x0000001100147c02 */ /* 0x000fc80008000f00 */
[-C--:B------:R-:W-:Y:S01]  /*0720*/  ISETP.GE.AND P3, PT, R29, R20.reuse, PT ;  /* 0x000000141d00720c */ /* 0x080fe20003f66270 */
[----:B------:R-:W-:-:S12]  /*0730*/  IMAD R27, R5, R20, R27 ;  /* 0x00000014051b7224 */ /* 0x000fd800078e021b */
[----:B------:R-:W-:Y:S05]  /*0740*/  @!P3 BRA `(.L_x_136) ;  /* 0xfffffffc007cb947 */ /* 0x000fea000383ffff */
.L_x_133:
[----:B------:R-:W-:Y:S05]  /*0750*/  BSYNC.RECONVERGENT B1 ;  /* 0x0000000000017941 */ /* 0x000fea0003800200 */
.L_x_132:
[----:B------:R-:W-:-:S05]  /*0760*/  IMAD.IADD R25, R24, 0x1, R25 ;  /* 0x0000000118197824 */ /* 0x000fca00078e0219 */
[----:B------:R-:W-:-:S13]  /*0770*/  ISETP.GE.AND P3, PT, R25, R20, PT ;  /* 0x000000141900720c */ /* 0x000fda0003f66270 */
[----:B------:R-:W-:Y:S05]  /*0780*/  @!P3 BRA `(.L_x_137) ;  /* 0xfffffffc0030b947 */ /* 0x000fea000383ffff */
.L_x_131:
[----:B------:R-:W-:Y:S05]  /*0790*/  BSYNC.RECONVERGENT B0 ;  /* 0x0000000000007941 */ /* 0x000fea0003800200 */
.L_x_130:
[----:B------:R-:W2:Y:S08]  /*07a0*/  S2UR UR6, SR_CgaCtaId ;  /* 0x00000000000679c3 */ /* 0x000eb00000008800 */
[----:B------:R-:W-:Y:S06]  /*07b0*/  BAR.SYNC.DEFER_BLOCKING 0x0 ;  /* 0x0000000000007b1d */ /* 0x000fec0000010000 */
[----:B------:R-:W-:Y:S01]  /*07c0*/  UMOV UR4, 0x400 ;  /* 0x0000040000047882 */ /* 0x000fe20000000000 */
[----:B------:R-:W-:Y:S01]  /*07d0*/  BSSY.RECONVERGENT B0, `(.L_x_138) ;  /* 0x0000008000007945 */ /* 0x000fe20003800200 */
[----:B--2---:R-:W-:-:S09]  /*07e0*/  ULEA UR4, UR6, UR4, 0x18 ;  /* 0x0000000406047291 */ /* 0x004fd2000f8ec0ff */
[----:B0-----:R-:W0:Y:S02]  /*07f0*/  LDS R8, [UR4] ;  /* 0x00000004ff087984 */ /* 0x001e240008000800 */
[----:B0-----:R-:W-:-:S13]  /*0800*/  ISETP.EQ.OR P1, PT, R8, RZ, P1 ;  /* 0x000000ff0800720c */ /* 0x001fda0000f22670 */
[----:B------:R-:W-:Y:S05]  /*0810*/  @P1 BRA `(.L_x_139) ;  /* 0x00000000000c1947 */ /* 0x000fea0003800000 */
[----:B------:R-:W0:Y:S01]  /*0820*/  LDC.64 R8, c[0x4][0x8] ;  /* 0x01000200ff087b82 */ /* 0x000e220000000a00 */
[----:B---3--:R-:W-:-:S05]  /*0830*/  HFMA2 R11, -RZ, RZ, 0, 5.9604644775390625e-08 ;  /* 0x00000001ff0b7431 */ /* 0x008fca00000001ff */
[----:B0-----:R0:W5:Y:S02]  /*0840*/  ATOMG.E.EXCH.STRONG.GPU PT, RZ, desc[UR12][R8.64], R11 ;  /* 0x8000000b08ff79a8 */ /* 0x001164000c1ef10c */
.L_x_139:
[----:B------:R-:W-:Y:S05]  /*0850*/  BSYNC.RECONVERGENT B0 ;  /* 0x0000000000007941 */ /* 0x000fea0003800200 */
.L_x_138:
[----:B------:R-:W-:-:S04]  /*0860*/  UISETP.NE.U32.AND UP0, UPT, UR11, URZ, UPT ;  /* 0x000000ff0b00728c */ /* 0x000fc8000bf05070 */
[----:B------:R-:W-:-:S09]  /*0870*/  UISETP.NE.AND.EX UP0, UPT, UR10, URZ, UPT, UP0 ;  /* 0x000000ff0a00728c */ /* 0x000fd2000bf05300 */
[----:B------:R-:W-:Y:S05]  /*0880*/  BRA.U !UP0, `(.L_x_140) ;  /* 0x0000000508207547 */ /* 0x000fea000b800000 */
[----:B------:R-:W-:Y:S06]  /*0890*/  BAR.SYNC.DEFER_BLOCKING 0x0 ;  /* 0x0000000000007b1d */ /* 0x000fec0000010000 */
[----:B------:R-:W-:Y:S04]  /*08a0*/  BSSY B0, `(.L_x_141) ;  /* 0x0000017000007945 */ /* 0x000fe80003800000 */
[----:B------:R-:W-:Y:S05]  /*08b0*/  @P2 BRA `(.L_x_142) ;  /* 0x0000000000542947 */ /* 0x000fea0003800000 */
[----:B0-----:R-:W0:Y:S01]  /*08c0*/  S2R R9, SR_LANEID ;  /* 0x0000000000097919 */ /* 0x001e220000000000 */
[----:B------:R-:W-:Y:S02]  /*08d0*/  VOTEU.ANY UR4, UPT, PT ;  /* 0x0000000000047886 */ /* 0x000fe400038e0100 */
[----:B---3--:R-:W0:Y:S08]  /*08e0*/  FLO.U32 R10, UR4 ;  /* 0x00000004000a7d00 */ /* 0x008e3000080e0000 */
[----:B------:R-:W2:Y:S01]  /*08f0*/  POPC R8, UR4 ;  /* 0x0000000400087d09 */ /* 0x000ea20008000000 */
[----:B0-----:R-:W-:Y:S01]  /*0900*/  ISETP.EQ.U32.AND P1, PT, R10, R9, PT ;  /* 0x000000090a00720c */ /* 0x001fe20003f22070 */
[----:B--2---:R-:W-:-:S12]  /*0910*/  IMAD R9, R8, UR5, RZ ;  /* 0x0000000508097c24 */ /* 0x004fd8000f8e02ff */
        /* <DEDUP_REMOVED lines=8> */
[----:B0-----:R-:W-:-:S07]  /*09a0*/  IMAD R8, R11, UR5, R8 ;  /* 0x000000050b087c24 */ /* 0x001fce000f8e0208 */
.L_x_143:
[----:B------:R-:W2:Y:S04]  /*09b0*/  LD.E.STRONG.GPU R9, desc[UR12][R6.64+0x4] ;  /* 0x0000040c06097980 */ /* 0x000ea8000c10f900 */
[----:B--2---:R-:W-:Y:S01]  /*09c0*/  CCTL.IVALL ;  /* 0x00000000ff00798f */ /* 0x004fe20002000000 */
[----:B------:R-:W-:Y:S05]  /*09d0*/  YIELD ;  /* 0x0000000000007946 */ /* 0x000fea0003800000 */
[----:B------:R-:W-:-:S04]  /*09e0*/  LOP3.LUT R9, R9, R8, RZ, 0x3c, !PT ;  /* 0x0000000809097212 */ /* 0x000fc800078e3cff */
[----:B------:R-:W-:-:S13]  /*09f0*/  ISETP.GT.AND P1, PT, R9, -0x1, PT ;  /* 0xffffffff0900780c */ /* 0x000fda0003f24270 */
[----:B------:R-:W-:Y:S05]  /*0a00*/  @P1 BRA `(.L_x_143) ;  /* 0xfffffffc00e81947 */ /* 0x000fea000383ffff */
.L_x_142:
[----:B------:R-:W-:Y:S05]  /*0a10*/  BSYNC B0 ;  /* 0x0000000000007941 */ /* 0x000fea0003800000 */
.L_x_141:
[----:B------:R-:W-:-:S03]  /*0a20*/  UMOV UR4, 0xffffffff ;  /* 0xffffffff00047882 */ /* 0x000fc60000000000 */
[----:B------:R-:W-:Y:S05]  /*0a30*/  BRA.DIV UR4, `(.L_x_144) ;  /* 0x0000000204b87947 */ /* 0x000fea000b800000 */
[----:B------:R-:W-:Y:S06]  /*0a40*/  BAR.SYNC.DEFER_BLOCKING 0x0 ;  /* 0x0000000000007b1d */ /* 0x000fec0000010000 */
.L_x_155:
[----:B------:R-:W-:Y:S04]  /*0a50*/  BSSY.RECONVERGENT B0, `(.L_x_145) ;  /* 0x0000008000007945 */ /* 0x000fe80003800200 */
[----:B------:R-:W-:Y:S05]  /*0a60*/  @P0 BRA `(.L_x_146) ;  /* 0x0000000000180947 */ /* 0x000fea0003800000 */
[----:B0-----:R-:W3:Y:S02]  /*0a70*/  LDC.64 R8, c[0x4][0x8] ;  /* 0x01000200ff087b82 */ /* 0x001ee40000000a00 */
[----:B---3--:R-:W2:Y:S02]  /*0a80*/  LDG.E R10, desc[UR12][R8.64] ;  /* 0x0000000c080a7981 */ /* 0x008ea4000c1e1900 */
[----:B--2---:R-:W-:-:S13]  /*0a90*/  ISETP.NE.AND P1, PT, R10, RZ, PT ;  /* 0x000000ff0a00720c */ /* 0x004fda0003f25270 */
[----:B------:R-:W-:-:S05]  /*0aa0*/  @!P1 IMAD.MOV.U32 R11, RZ, RZ, -0x1 ;  /* 0xffffffffff0b9424 */ /* 0x000fca00078e00ff */
[----:B------:R2:W-:Y:S04]  /*0ab0*/  @!P1 STG.E desc[UR12][R8.64], R11 ;  /* 0x0000000b08009986 */ /* 0x0005e8000c10190c */
[----:B------:R2:W-:Y:S02]  /*0ac0*/  @P1 STG.E desc[UR12][R8.64], RZ ;  /* 0x000000ff08001986 */ /* 0x0005e4000c10190c */
.L_x_146:
[----:B------:R-:W-:Y:S05]  /*0ad0*/  BSYNC.RECONVERGENT B0 ;  /* 0x0000000000007941 */ /* 0x000fea0003800200 */
.L_x_145:
[----:B------:R-:W-:-:S03]  /*0ae0*/  UMOV UR4, 0xffffffff ;  /* 0xffffffff00047882 */ /* 0x000fc60000000000 */
[----:B------:R-:W-:Y:S05]  /*0af0*/  BRA.DIV UR4, `(.L_x_147) ;  /* 0x0000000204b87947 */ /* 0x000fea000b800000 */
[----:B------:R-:W-:Y:S06]  /*0b00*/  BAR.SYNC.DEFER_BLOCKING 0x0 ;  /* 0x0000000000007b1d */ /* 0x000fec0000010000 */
.L_x_158:
[----:B------:R-:W-:Y:S04]  /*0b10*/  BSSY B0, `(.L_x_148) ;  /* 0x0000017000007945 */ /* 0x000fe80003800000 */
[----:B------:R-:W-:Y:S05]  /*0b20*/  @P2 BRA `(.L_x_149) ;  /* 0x0000000000542947 */ /* 0x000fea0003800000 */
[----:B0-2---:R-:W0:Y:S01]  /*0b30*/  S2R R9, SR_LANEID ;  /* 0x0000000000097919 */ /* 0x005e220000000000 */
        /* <DEDUP_REMOVED lines=14> */
.L_x_150:
[----:B------:R-:W2:Y:S04]  /*0c20*/  LD.E.STRONG.GPU R9, desc[UR12][R6.64+0x4] ;  /* 0x0000040c06097980 */ /* 0x000ea8000c10f900 */
[----:B--2---:R-:W-:Y:S01]  /*0c30*/  CCTL.IVALL ;  /* 0x00000000ff00798f */ /* 0x004fe20002000000 */
[----:B------:R-:W-:Y:S05]  /*0c40*/  YIELD ;  /* 0x0000000000007946 */ /* 0x000fea0003800000 */
[----:B------:R-:W-:-:S04]  /*0c50*/  LOP3.LUT R9, R9, R8, RZ, 0x3c, !PT ;  /* 0x0000000809097212 */ /* 0x000fc800078e3cff */
[----:B------:R-:W-:-:S13]  /*0c60*/  ISETP.GT.AND P1, PT, R9, -0x1, PT ;  /* 0xffffffff0900780c */ /* 0x000fda0003f24270 */
[----:B------:R-:W-:Y:S05]  /*0c70*/  @P1 BRA `(.L_x_150) ;  /* 0xfffffffc00e81947 */ /* 0x000fea000383ffff */
.L_x_149:
[----:B------:R-:W-:Y:S05]  /*0c80*/  BSYNC B0 ;  /* 0x0000000000007941 */ /* 0x000fea0003800000 */
.L_x_148:
[----:B------:R-:W-:-:S03]  /*0c90*/  UMOV UR4, 0xffffffff ;  /* 0xffffffff00047882 */ /* 0x000fc60000000000 */
[----:B------:R-:W-:Y:S05]  /*0ca0*/  BRA.DIV UR4, `(.L_x_151) ;  /* 0x00000002047c7947 */ /* 0x000fea000b800000 */
[----:B------:R-:W-:Y:S06]  /*0cb0*/  BAR.SYNC.DEFER_BLOCKING 0x0 ;  /* 0x0000000000007b1d */ /* 0x000fec0000010000 */
.L_x_161:
[----:B0-2---:R-:W0:Y:S02]  /*0cc0*/  LDC.64 R8, c[0x4][0x8] ;  /* 0x01000200ff087b82 */ /* 0x005e240000000a00 */
[----:B0-----:R-:W2:Y:S02]  /*0cd0*/  LDG.E R8, desc[UR12][R8.64] ;  /* 0x0000000c08087981 */ /* 0x001ea4000c1e1900 */
[----:B--2---:R-:W-:-:S13]  /*0ce0*/  ISETP.NE.AND P1, PT, R8, -0x1, PT ;  /* 0xffffffff0800780c */ /* 0x004fda0003f25270 */
[----:B------:R-:W-:Y:S05]  /*0cf0*/  @P1 BRA `(.L_x_152) ;  /* 0xfffffff400a41947 */ /* 0x000fea000383ffff */
[----:B------:R-:W-:Y:S05]  /*0d00*/  EXIT ;  /* 0x000000000000794d */ /* 0x000fea0003800000 */
.L_x_140:
[----:B------:R-:W-:Y:S05]  /*0d10*/  BPT.TRAP 0x1 ;  /* 0x000000040000795c */ /* 0x000fea0000300000 */
.L_x_144:
[----:B0-----:R-:W-:Y:S01]  /*0d20*/  HFMA2 R9, -RZ, RZ, 0, 0 ;  /* 0x00000000ff097431 */ /* 0x001fe200000001ff */
[----:B------:R-:W-:Y:S01]  /*0d30*/  BSSY B0, `(.L_x_153) ;  /* 0x0000009000007945 */ /* 0x000fe20003800000 */
[----:B---3--:R-:W-:Y:S01]  /*0d40*/  IMAD.MOV.U32 R10, RZ, RZ, 0x0 ;  /* 0x00000000ff0a7424 */ /* 0x008fe200078e00ff */
[----:B------:R-:W-:-:S07]  /*0d50*/  MOV R8, 0xffffffff ;  /* 0xffffffff00087802 */ /* 0x000fce0000000f00 */
[----:B-1--45:R-:W-:Y:S05]  /*0d60*/  WARPSYNC.COLLECTIVE.ALL `(.L_x_154) ;  /* 0x0000000000147948 */ /* 0x032fea0003c00000 */
[----:B------:R-:W-:-:S04]  /*0d70*/  SHF.L.U32 R10, R10, 0x10, RZ ;  /* 0x000000100a0a7819 */ /* 0x000fc800000006ff */
[----:B------:R-:W-:-:S05]  /*0d80*/  LOP3.LUT R10, R10, 0xf, R9, 0xf8, !PT ;  /* 0x0000000f0a0a7812 */ /* 0x000fca00078ef809 */
[----:B------:R0:W-:Y:S02]  /*0d90*/  BAR.SYNC.DEFER_BLOCKING R10, R10 ;  /* 0x0000000a0000731d */ /* 0x0001e40000010000 */
[----:B0-----:R-:W-:-:S04]  /*0da0*/  SHF.R.U32 R10, R10, 0x10, RZ ;  /* 0x000000100a0a7819 */ /* 0x001fc800000016ff */
[----:B-1--45:R-:W-:Y:S05]  /*0db0*/  ENDCOLLECTIVE ;  /* 0x000000000000791b */ /* 0x032fea0003800000 */
.L_x_154:
[----:B------:R-:W-:Y:S05]  /*0dc0*/  BSYNC B0 ;  /* 0x0000000000007941 */ /* 0x000fea0003800000 */
.L_x_153:
[----:B------:R-:W-:Y:S05]  /*0dd0*/  BRA `(.L_x_155) ;  /* 0xfffffffc001c7947 */ /* 0x000fea000383ffff */
.L_x_147:
[----:B---3--:R-:W-:Y:S01]  /*0de0*/  HFMA2 R10, -RZ, RZ, 0, 0 ;  /* 0x00000000ff0a7431 */ /* 0x008fe200000001ff */
[----:B------:R-:W-:Y:S01]  /*0df0*/  BSSY B0, `(.L_x_156) ;  /* 0x0000009000007945 */ /* 0x000fe20003800000 */
[----:B0-2---:R-:W-:Y:S02]  /*0e00*/  IMAD.MOV.U32 R9, RZ, RZ, 0x0 ;  /* 0x00000000ff097424 */ /* 0x005fe400078e00ff */
[----:B------:R-:W-:-:S07]  /*0e10*/  IMAD.MOV.U32 R8, RZ, RZ, -0x1 ;  /* 0xffffffffff087424 */ /* 0x000fce00078e00ff */
[----:B-1--45:R-:W-:Y:S05]  /*0e20*/  WARPSYNC.COLLECTIVE.ALL `(.L_x_157) ;  /* 0x0000000000147948 */ /* 0x032fea0003c00000 */
[----:B------:R-:W-:-:S04]  /*0e30*/  SHF.L.U32 R10, R10, 0x10, RZ ;  /* 0x000000100a0a7819 */ /* 0x000fc800000006ff */
[----:B------:R-:W-:-:S05]  /*0e40*/  LOP3.LUT R10, R10, 0xf, R9, 0xf8, !PT ;  /* 0x0000000f0a0a7812 */ /* 0x000fca00078ef809 */
[----:B------:R0:W-:Y:S02]  /*0e50*/  BAR.SYNC.DEFER_BLOCKING R10, R10 ;  /* 0x0000000a0000731d */ /* 0x0001e40000010000 */
[----:B0-----:R-:W-:-:S04]  /*0e60*/  SHF.R.U32 R10, R10, 0x10, RZ ;  /* 0x000000100a0a7819 */ /* 0x001fc800000016ff */
[----:B-1--45:R-:W-:Y:S05]  /*0e70*/  ENDCOLLECTIVE ;  /* 0x000000000000791b */ /* 0x032fea0003800000 */
.L_x_157:
[----:B------:R-:W-:Y:S05]  /*0e80*/  BSYNC B0 ;  /* 0x0000000000007941 */ /* 0x000fea0003800000 */
.L_x_156:
[----:B------:R-:W-:Y:S05]  /*0e90*/  BRA `(.L_x_158) ;  /* 0xfffffffc001c7947 */ /* 0x000fea000383ffff */
.L_x_151:
[----:B------:R-:W-:Y:S01]  /*0ea0*/  BSSY B0, `(.L_x_159) ;  /* 0x000000a000007945 */ /* 0x000fe20003800000 */
[----:B0-2---:R-:W-:Y:S01]  /*0eb0*/  MOV R9, 0x0 ;  /* 0x0000000000097802 */ /* 0x005fe20000000f00 */
        /* <DEDUP_REMOVED lines=8> */
.L_x_160:
[----:B------:R-:W-:Y:S05]  /*0f40*/  BSYNC B0 ;  /* 0x0000000000007941 */ /* 0x000fea0003800000 */
.L_x_159:
[----:B------:R-:W-:Y:S05]  /*0f50*/  BRA `(.L_x_161) ;  /* 0xfffffffc00587947 */ /* 0x000fea000383ffff */
.L_x_162:
        /* <DEDUP_REMOVED lines=10> */
.L_x_381:


//--------------------- .text._Z29identify_and_flip_singleblockPKiS0_PiiS0_S0_S1_S1_PhS2_S2_S2_ --------------------------
	.section	.text._Z29identify_and_flip_singleblockPKiS0_PiiS0_S0_S1_S1_PhS2_S2_S2_,"ax",@progbits
	.align	128
        .global         _Z29identify_and_flip_singleblockPKiS0_PiiS0_S0_S1_S1_PhS2_S2_S2_
        .type           _Z29identify_and_flip_singleblockPKiS0_PiiS0_S0_S1_S1_PhS2_S2_S2_,@function
        .size           _Z29identify_and_flip_singleblockPKiS0_PiiS0_S0_S1_S1_PhS2_S2_S2_,(.L_x_382 - _Z29identify_and_flip_singleblockPKiS0_PiiS0_S0_S1_S1_PhS2_S2_S2_)
        .other          _Z29identify_and_flip_singleblockPKiS0_PiiS0_S0_S1_S1_PhS2_S2_S2_,@"STO_CUDA_ENTRY STV_DEFAULT"
_Z29identify_and_flip_singleblockPKiS0_PiiS0_S0_S1_S1_PhS2_S2_S2_:
.text._Z29identify_and_flip_singleblockPKiS0_PiiS0_S0_S1_S1_PhS2_S2_S2_:
[----:B------:R-:W-:Y:S08]  /*0000*/  LDC R1, c[0x0][0x37c] ;  /* 0x0000df00ff017b82 */ /* 0x000ff00000000800 */
[----:B------:R-:W0:Y:S01]  /*0010*/  LDC.64 R8, c[0x0][0x3a8] ;  /* 0x0000ea00ff087b82 */ /* 0x000e220000000a00 */
[----:B------:R-:W0:Y:S01]  /*0020*/  LDCU.64 UR6, c[0x0][0x358] ;  /* 0x00006b00ff0677ac */ /* 0x000e220008000a00 */
[----:B------:R-:W1:Y:S01]  /*0030*/  S2R R3, SR_TID.X ;  /* 0x0000000000037919 */ /* 0x000e620000002100 */
[----:B------:R-:W2:Y:S05]  /*0040*/  LDCU UR14, c[0x0][0x398] ;  /* 0x00007300ff0e77ac */ /* 0x000eaa0008000800 */
[----:B------:R-:W3:Y:S01]  /*0050*/  LDC.64 R6, c[0x0][0x3a0] ;  /* 0x0000e800ff067b82 */ /* 0x000ee20000000a00 */
[----:B------:R-:W4:Y:S01]  /*0060*/  LDCU UR15, c[0x0][0x398] ;  /* 0x00007300ff0f77ac */ /* 0x000f220008000800 */
[----:B------:R-:W0:Y:S06]  /*0070*/  LDCU UR16, c[0x0][0x398] ;  /* 0x00007300ff1077ac */ /* 0x000e2c0008000800 */
[----:B------:R-:W1:Y:S01]  /*0080*/  LDC R4, c[0x0][0x360] ;  /* 0x0000d800ff047b82 */ /* 0x000e620000000800 */
[----:B------:R-:W0:Y:S01]  /*0090*/  LDCU.64 UR4, c[0x0][0x380] ;  /* 0x00007000ff0477ac */ /* 0x000e220008000a00 */
[----:B------:R-:W0:Y:S02]  /*00a0*/  LDCU.64 UR8, c[0x0][0x3b0] ;  /* 0x00007600ff0877ac */ /* 0x000e240008000a00 */
[----:B0-----:R-:W5:Y:S01]  /*00b0*/  LDG.E R2, desc[UR6][R8.64] ;  /* 0x0000000608027981 */ /* 0x001f62000c1e1900 */
[----:B------:R-:W0:Y:S01]  /*00c0*/  LDCU.64 UR10, c[0x0][0x388] ;  /* 0x00007100ff0a77ac */ /* 0x000e220008000a00 */
[----:B------:R-:W0:Y:S02]  /*00d0*/  LDCU.64 UR12, c[0x0][0x3b8] ;  /* 0x00007700ff0c77ac */ /* 0x000e240008000a00 */
[----:B---3--:R2:W5:Y:S02]  /*00e0*/  LDG.E R0, desc[UR6][R6.64] ;  /* 0x0000000606007981 */ /* 0x008564000c1e1900 */
[----:B--2---:R-:W-:-:S05]  /*00f0*/  IMAD.U32 R6, RZ, RZ, UR14 ;  /* 0x0000000eff067e24 */ /* 0x004fca000f8e00ff */
[----:B-1----:R-:W-:Y:S01]  /*0100*/  ISETP.GE.AND P0, PT, R3, R6, PT ;  /* 0x000000060300720c */ /* 0x002fe20003f06270 */
[----:B------:R-:W-:-:S12]  /*0110*/  BSSY.RECONVERGENT B0, `(.L_x_163) ;  /* 0x00000a1000007945 */ /* 0x000fd80003800200 */
[----:B0---4-:R-:W-:Y:S05]  /*0120*/  @P0 BRA `(.L_x_164) ;  /* 0x00000008007c0947 */ /* 0x011fea0003800000 */
[----:B------:R-:W0:Y:S01]  /*0130*/  I2F.U32.RP R11, R4 ;  /* 0x00000004000b7306 */ /* 0x000e220000209000 */
[----:B------:R-:W-:Y:S01]  /*0140*/  IMAD.IADD R5, R3, 0x1, R4 ;  /* 0x0000000103057824 */ /* 0x000fe200078e0204 */
[----:B------:R-:W-:Y:S01]  /*0150*/  ISETP.NE.U32.AND P2, PT, R4, RZ, PT ;  /* 0x000000ff0400720c */ /* 0x000fe20003f45070 */
[----:B------:R-:W1:Y:S01]  /*0160*/  LDC.64 R14, c[0x0][0x388] ;  /* 0x0000e200ff0e7b82 */ /* 0x000e620000000a00 */
[----:B------:R-:W-:Y:S02]  /*0170*/  BSSY.RECONVERGENT B1, `(.L_x_165) ;  /* 0x0000043000017945 */ /* 0x000fe40003800200 */
[CC--:B------:R-:W-:Y:S02]  /*0180*/  ISETP.GE.U32.AND P0, PT, R5.reuse, R6.reuse, PT ;  /* 0x000000060500720c */ /* 0x0c0fe40003f06070 */
[----:B------:R-:W-:Y:S02]  /*0190*/  VIMNMX.U32 R10, PT, PT, R5, R6, !PT ;  /* 0x00000006050a7248 */ /* 0x000fe40007fe0000 */
[----:B------:R-:W-:-:S04]  /*01a0*/  SEL R7, RZ, 0x1, P0 ;  /* 0x00000001ff077807 */ /* 0x000fc80000000000 */
[----:B------:R-:W-:Y:S01]  /*01b0*/  IADD3 R5, PT, PT, R10, -R5, -R7 ;  /* 0x800000050a057210 */ /* 0x000fe20007ffe807 */
[----:B0-----:R-:W0:Y:S02]  /*01c0*/  MUFU.RCP R11, R11 ;  /* 0x0000000b000b7308 */ /* 0x001e240000001000 */
[----:B0-----:R-:W-:Y:S02]  /*01d0*/  VIADD R8, R11, 0xffffffe ;  /* 0x0ffffffe0b087836 */ /* 0x001fe40000000000 */
[----:B------:R-:W0:Y:S04]  /*01e0*/  LDC.64 R10, c[0x0][0x3b0] ;  /* 0x0000ec00ff0a7b82 */ /* 0x000e280000000a00 */
[----:B------:R2:W3:Y:S02]  /*01f0*/  F2I.FTZ.U32.TRUNC.NTZ R9, R8 ;  /* 0x0000000800097305 */ /* 0x0004e4000021f000 */
[----:B--2---:R-:W-:-:S02]  /*0200*/  IMAD.MOV.U32 R8, RZ, RZ, RZ ;  /* 0x000000ffff087224 */ /* 0x004fc400078e00ff */
[----:B---3--:R-:W-:-:S04]  /*0210*/  IMAD.MOV R13, RZ, RZ, -R9 ;  /* 0x000000ffff0d7224 */ /* 0x008fc800078e0a09 */
[----:B------:R-:W-:-:S04]  /*0220*/  IMAD R13, R13, R4, RZ ;  /* 0x000000040d0d7224 */ /* 0x000fc800078e02ff */
[----:B------:R-:W-:-:S06]  /*0230*/  IMAD.HI.U32 R12, R9, R13, R8 ;  /* 0x0000000d090c7227 */ /* 0x000fcc00078e0008 */
[----:B------:R-:W-:Y:S02]  /*0240*/  IMAD.HI.U32 R16, R12, R5, RZ ;  /* 0x000000050c107227 */ /* 0x000fe400078e00ff */
[----:B------:R-:W2:Y:S02]  /*0250*/  LDC.64 R12, c[0x0][0x3b8] ;  /* 0x0000ee00ff0c7b82 */ /* 0x000ea40000000a00 */
[----:B------:R-:W-:-:S04]  /*0260*/  IMAD.MOV R8, RZ, RZ, -R16 ;  /* 0x000000ffff087224 */ /* 0x000fc800078e0a10 */
[----:B------:R-:W-:Y:S02]  /*0270*/  IMAD R5, R4, R8, R5 ;  /* 0x0000000804057224 */ /* 0x000fe400078e0205 */
[----:B------:R-:W3:Y:S03]  /*0280*/  LDC.64 R8, c[0x0][0x380] ;  /* 0x0000e000ff087b82 */ /* 0x000ee60000000a00 */
[----:B------:R-:W-:-:S13]  /*0290*/  ISETP.GE.U32.AND P0, PT, R5, R4, PT ;  /* 0x000000040500720c */ /* 0x000fda0003f06070 */
[----:B------:R-:W-:Y:S02]  /*02a0*/  @P0 IMAD.IADD R5, R5, 0x1, -R4 ;  /* 0x0000000105050824 */ /* 0x000fe400078e0a04 */
[----:B------:R-:W-:-:S03]  /*02b0*/  @P0 VIADD R16, R16, 0x1 ;  /* 0x0000000110100836 */ /* 0x000fc60000000000 */
[----:B------:R-:W-:-:S13]  /*02c0*/  ISETP.GE.U32.AND P1, PT, R5, R4, PT ;  /* 0x000000040500720c */ /* 0x000fda0003f26070 */
[----:B------:R-:W-:Y:S01]  /*02d0*/  @P1 VIADD R16, R16, 0x1 ;  /* 0x0000000110101836 */ /* 0x000fe20000000000 */
[----:B------:R-:W-:-:S05]  /*02e0*/  @!P2 LOP3.LUT R16, RZ, R4, RZ, 0x33, !PT ;  /* 0x00000004ff10a212 */ /* 0x000fca00078e33ff */
[----:B------:R-:W-:-:S05]  /*02f0*/  IMAD.IADD R7, R7, 0x1, R16 ;  /* 0x0000000107077824 */ /* 0x000fca00078e0210 */
[C---:B------:R-:W-:Y:S02]  /*0300*/  LOP3.LUT R5, R7.reuse, 0x3, RZ, 0xc0, !PT ;  /* 0x0000000307057812 */ /* 0x040fe400078ec0ff */
[----:B------:R-:W-:Y:S02]  /*0310*/  ISETP.GE.U32.AND P0, PT, R7, 0x3, PT ;  /* 0x000000030700780c */ /* 0x000fe40003f06070 */
[----:B------:R-:W-:Y:S01]  /*0320*/  ISETP.NE.AND P1, PT, R5, 0x3, PT ;  /* 0x000000030500780c */ /* 0x000fe20003f25270 */
[----:B------:R-:W-:-:S12]  /*0330*/  IMAD.MOV.U32 R5, RZ, RZ, R3 ;  /* 0x000000ffff057224 */ /* 0x000fd800078e0003 */
[----:B0123--:R-:W-:Y:S05]  /*0340*/  @!P1 BRA `(.L_x_166) ;  /* 0x0000000000949947 */ /* 0x00ffea0003800000 */
[----:B------:R-:W-:Y:S02]  /*0350*/  VIADD R7, R7, 0x1 ;  /* 0x0000000107077836 */ /* 0x000fe40000000000 */
[----:B------:R-:W-:Y:S02]  /*0360*/  IMAD.MOV.U32 R5, RZ, RZ, R3 ;  /* 0x000000ffff057224 */ /* 0x000fe400078e0003 */
[----:B------:R-:W-:Y:S01]  /*0370*/  IMAD.WIDE.U32 R16, R3, 0x4, RZ ;  /* 0x0000000403107825 */ /* 0x000fe200078e00ff */
[----:B------:R-:W-:-:S05]  /*0380*/  LOP3.LUT R7, R7, 0x3, RZ, 0xc0, !PT ;  /* 0x0000000307077812 */ /* 0x000fca00078ec0ff */
[----:B------:R-:W-:-:S07]  /*0390*/  IMAD.MOV R7, RZ, RZ, -R7 ;  /* 0x000000ffff077224 */ /* 0x000fce00078e0a07 */
.L_x_167:
[----:B0-----:R-:W-:-:S04]  /*03a0*/  IADD3 R20, P1, PT, R16, UR4, RZ ;  /* 0x0000000410147c10 */ /* 0x001fc8000ff3e0ff */
[----:B------:R-:W-:-:S06]  /*03b0*/  IADD3.X R21, PT, PT, R17, UR5, RZ, P1, !PT ;  /* 0x0000000511157c10 */ /* 0x000fcc0008ffe4ff */
[----:B------:R-:W2:Y:S01]  /*03c0*/  LDG.E R21, desc[UR6][R20.64] ;  /* 0x0000000614157981 */ /* 0x000ea2000c1e1900 */
[----:B------:R-:W-:-:S05]  /*03d0*/  IMAD.U32 R6, RZ, RZ, UR15 ;  /* 0x0000000fff067e24 */ /* 0x000fca000f8e00ff */
[----:B--2---:R-:W-:-:S13]  /*03e0*/  ISETP.GE.AND P1, PT, R21, R6, PT ;  /* 0x000000061500720c */ /* 0x004fda0003f26270 */
[----:B------:R-:W0:Y:S02]  /*03f0*/  @!P1 LDC.64 R18, c[0x0][0x388] ;  /* 0x0000e200ff129b82 */ /* 0x000e240000000a00 */
[----:B0-----:R-:W-:-:S06]  /*0400*/  @!P1 IMAD.WIDE R18, R21, 0x4, R18 ;  /* 0x0000000415129825 */ /* 0x001fcc00078e0212 */
[----:B------:R-:W2:Y:S01]  /*0410*/  @!P1 LDG.E R18, desc[UR6][R18.64] ;  /* 0x0000000612129981 */ /* 0x000ea2000c1e1900 */
[C---:B------:R-:W-:Y:S01]  /*0420*/  IADD3 R22, P3, PT, R16.reuse, UR8, RZ ;  /* 0x0000000810167c10 */ /* 0x040fe2000ff7e0ff */
[----:B------:R-:W-:Y:S01]  /*0430*/  IMAD.MOV.U32 R27, RZ, RZ, R5 ;  /* 0x000000ffff1b7224 */ /* 0x000fe200078e0005 */
[----:B------:R-:W-:Y:S02]  /*0440*/  IADD3 R24, P4, PT, R16, UR10, RZ ;  /* 0x0000000a10187c10 */ /* 0x000fe4000ff9e0ff */
[C---:B------:R-:W-:Y:S02]  /*0450*/  IADD3.X R23, PT, PT, R17.reuse, UR9, RZ, P3, !PT ;  /* 0x0000000911177c10 */ /* 0x040fe40009ffe4ff */
[----:B------:R-:W-:Y:S02]  /*0460*/  IADD3.X R25, PT, PT, R17, UR11, RZ, P4, !PT ;  /* 0x0000000b11197c10 */ /* 0x000fe4000a7fe4ff */
[----:B--2---:R-:W-:-:S04]  /*0470*/  @!P1 ISETP.GE.AND P2, PT, R18, R6, PT ;  /* 0x000000061200920c */ /* 0x004fc80003f46270 */
[----:B------:R-:W-:-:S05]  /*0480*/  @!P1 SEL R27, R18, R5, !P2 ;  /* 0x00000005121b9207 */ /* 0x000fca0005000000 */
[----:B------:R0:W-:Y:S04]  /*0490*/  STG.E desc[UR6][R22.64], R27 ;  /* 0x0000001b16007986 */ /* 0x0001e8000c101906 */
[----:B------:R-:W2:Y:S02]  /*04a0*/  LDG.E R25, desc[UR6][R24.64] ;  /* 0x0000000618197981 */ /* 0x000ea4000c1e1900 */
[----:B--2---:R-:W-:-:S13]  /*04b0*/  ISETP.GE.AND P1, PT, R25, R6, PT ;  /* 0x000000061900720c */ /* 0x004fda0003f26270 */
[----:B------:R-:W1:Y:S02]  /*04c0*/  @!P1 LDC.64 R18, c[0x0][0x380] ;  /* 0x0000e000ff129b82 */ /* 0x000e640000000a00 */
[----:B-1----:R-:W-:-:S06]  /*04d0*/  @!P1 IMAD.WIDE R18, R25, 0x4, R18 ;  /* 0x0000000419129825 */ /* 0x002fcc00078e0212 */
[----:B------:R-:W2:Y:S01]  /*04e0*/  @!P1 LDG.E R18, desc[UR6][R18.64] ;  /* 0x0000000612129981 */ /* 0x000ea2000c1e1900 */
[----:B------:R-:W-:Y:S01]  /*04f0*/  IADD3 R20, P3, PT, R16, UR12, RZ ;  /* 0x0000000c10147c10 */ /* 0x000fe2000ff7e0ff */
[----:B------:R-:W-:Y:S02]  /*0500*/  IMAD.MOV.U32 R29, RZ, RZ, R5 ;  /* 0x000000ffff1d7224 */ /* 0x000fe400078e0005 */
[----:B------:R-:W-:Y:S01]  /*0510*/  VIADD R7, R7, 0x1 ;  /* 0x0000000107077836 */ /* 0x000fe20000000000 */
[----:B------:R-:W-:Y:S01]  /*0520*/  IADD3.X R21, PT, PT, R17, UR13, RZ, P3, !PT ;  /* 0x0000000d11157c10 */ /* 0x000fe20009ffe4ff */
[----:B------:R-:W-:Y:S01]  /*0530*/  IMAD.WIDE.U32 R16, R4, 0x4, R16 ;  /* 0x0000000404107825 */ /* 0x000fe200078e0010 */
[----:B--2---:R-:W-:-:S04]  /*0540*/  @!P1 ISETP.GE.AND P2, PT, R18, R6, PT ;  /* 0x000000061200920c */ /* 0x004fc80003f46270 */
[----:B------:R-:W-:Y:S01]  /*0550*/  @!P1 SEL R29, R18, R5, !P2 ;  /* 0x00000005121d9207 */ /* 0x000fe20005000000 */
[----:B------:R-:W-:Y:S01]  /*0560*/  IMAD.IADD R5, R4, 0x1, R5 ;  /* 0x0000000104057824 */ /* 0x000fe200078e0205 */
[----:B------:R-:W-:-:S03]  /*0570*/  ISETP.NE.AND P1, PT, R7, RZ, PT ;  /* 0x000000ff0700720c */ /* 0x000fc60003f25270 */
[----:B------:R0:W-:Y:S10]  /*0580*/  STG.E desc[UR6][R20.64], R29 ;  /* 0x0000001d14007986 */ /* 0x0001f4000c101906 */
[----:B------:R-:W-:Y:S05]  /*0590*/  @P1 BRA `(.L_x_167) ;  /* 0xfffffffc00801947 */ /* 0x000fea000383ffff */
.L_x_166:
[----:B------:R-:W-:Y:S05]  /*05a0*/  BSYNC.RECONVERGENT B1 ;  /* 0x0000000000017941 */ /* 0x000fea0003800200 */
.L_x_165:
[----:B------:R-:W-:Y:S05]  /*05b0*/  @!P0 BRA `(.L_x_164) ;  /* 0x0000000400588947 */ /* 0x000fea0003800000 */
.L_x_168:
[----:B------:R-:W-:-:S06]  /*05c0*/  IMAD.WIDE.U32 R16, R5, 0x4, R8 ;  /* 0x0000000405107825 */ /* 0x000fcc00078e0008 */
[----:B--2---:R-:W2:Y:S01]  /*05d0*/  LDG.E R17, desc[UR6][R16.64] ;  /* 0x0000000610117981 */ /* 0x004ea2000c1e1900 */
[----:B------:R-:W-:-:S05]  /*05e0*/  IMAD.U32 R6, RZ, RZ, UR16 ;  /* 0x00000010ff067e24 */ /* 0x000fca000f8e00ff */
[----:B--2---:R-:W-:-:S13]  /*05f0*/  ISETP.GE.AND P0, PT, R17, R6, PT ;  /* 0x000000061100720c */ /* 0x004fda0003f06270 */
[----:B------:R-:W-:-:S06]  /*0600*/  @!P0 IMAD.WIDE R18, R17, 0x4, R14 ;  /* 0x0000000411128825 */ /* 0x000fcc00078e020e */
[----:B------:R-:W2:Y:S01]  /*0610*/  @!P0 LDG.E R18, desc[UR6][R18.64] ;  /* 0x0000000612128981 */ /* 0x000ea2000c1e1900 */
[----:B------:R-:W-:Y:S02]  /*0620*/  IMAD.MOV.U32 R7, RZ, RZ, R5 ;  /* 0x000000ffff077224 */ /* 0x000fe400078e0005 */
[----:B0-----:R-:W-:-:S04]  /*0630*/  IMAD.WIDE.U32 R20, R5, 0x4, R10 ;  /* 0x0000000405147825 */ /* 0x001fc800078e000a */
[----:B------:R-:W-:Y:S01]  /*0640*/  IMAD.WIDE.U32 R22, R5, 0x4, R14 ;  /* 0x0000000405167825 */ /* 0x000fe200078e000e */
[----:B--2---:R-:W-:-:S04]  /*0650*/  @!P0 ISETP.GE.AND P1, PT, R18, R6, PT ;  /* 0x000000061200820c */ /* 0x004fc80003f26270 */
[----:B------:R-:W-:-:S05]  /*0660*/  @!P0 SEL R7, R18, R5, !P1 ;  /* 0x0000000512078207 */ /* 0x000fca0004800000 */
[----:B------:R0:W-:Y:S04]  /*0670*/  STG.E desc[UR6][R20.64], R7 ;  /* 0x0000000714007986 */ /* 0x0001e8000c101906 */
[----:B------:R-:W2:Y:S02]  /*0680*/  LDG.E R23, desc[UR6][R22.64] ;  /* 0x0000000616177981 */ /* 0x000ea4000c1e1900 */
[----:B--2---:R-:W-:-:S13]  /*0690*/  ISETP.GE.AND P0, PT, R23, R6, PT ;  /* 0x000000061700720c */ /* 0x004fda0003f06270 */
[----:B------:R-:W-:-:S06]  /*06a0*/  @!P0 IMAD.WIDE R16, R23, 0x4, R8 ;  /* 0x0000000417108825 */ /* 0x000fcc00078e0208 */
[----:B------:R-:W2:Y:S01]  /*06b0*/  @!P0 LDG.E R16, desc[UR6][R16.64] ;  /* 0x0000000610108981 */ /* 0x000ea2000c1e1900 */
[----:B------:R-:W-:Y:S02]  /*06c0*/  IMAD.IADD R27, R4, 0x1, R5 ;  /* 0x00000001041b7824 */ /* 0x000fe400078e0205 */
[----:B------:R-:W-:-:S04]  /*06d0*/  IMAD.WIDE.U32 R18, R5, 0x4, R12 ;  /* 0x0000000405127825 */ /* 0x000fc800078e000c */
[----:B------:R-:W-:Y:S01]  /*06e0*/  IMAD.WIDE.U32 R24, R27, 0x4, R8 ;  /* 0x000000041b187825 */ /* 0x000fe200078e0008 */
[----:B--2---:R-:W-:-:S04]  /*06f0*/  @!P0 ISETP.GE.AND P1, PT, R16, R6, PT ;  /* 0x000000061000820c */ /* 0x004fc80003f26270 */
[----:B------:R-:W-:-:S05]  /*0700*/  @!P0 SEL R5, R16, R5, !P1 ;  /* 0x0000000510058207 */ /* 0x000fca0004800000 */
[----:B------:R1:W-:Y:S04]  /*0710*/  STG.E desc[UR6][R18.64], R5 ;  /* 0x0000000512007986 */ /* 0x0003e8000c101906 */
[----:B------:R-:W2:Y:S02]  /*0720*/  LDG.E R25, desc[UR6][R24.64] ;  /* 0x0000000618197981 */ /* 0x000ea4000c1e1900 */
[----:B--2---:R-:W-:-:S13]  /*0730*/  ISETP.GE.AND P0, PT, R25, R6, PT ;  /* 0x000000061900720c */ /* 0x004fda0003f06270 */
[----:B0-----:R-:W-:-:S06]  /*0740*/  @!P0 IMAD.WIDE R20, R25, 0x4, R14 ;  /* 0x0000000419148825 */ /* 0x001fcc00078e020e */
[----:B------:R-:W2:Y:S01]  /*0750*/  @!P0 LDG.E R21, desc[UR6][R20.64] ;  /* 0x0000000614158981 */ /* 0x000ea2000c1e1900 */
[----:B------:R-:W-:Y:S02]  /*0760*/  IMAD.MOV.U32 R7, RZ, RZ, R27 ;  /* 0x000000ffff077224 */ /* 0x000fe400078e001b */
[----:B------:R-:W-:-:S04]  /*0770*/  IMAD.WIDE.U32 R16, R27, 0x4, R10 ;  /* 0x000000041b107825 */ /* 0x000fc800078e000a */
[----:B------:R-:W-:Y:S01]  /*0780*/  IMAD.WIDE.U32 R22, R27, 0x4, R14 ;  /* 0x000000041b167825 */ /* 0x000fe200078e000e */
[----:B--2---:R-:W-:-:S04]  /*0790*/  @!P0 ISETP.GE.AND P1, PT, R21, R6, PT ;  /* 0x000000061500820c */ /* 0x004fc80003f26270 */
[----:B------:R-:W-:-:S05]  /*07a0*/  @!P0 SEL R7, R21, R27, !P1 ;  /* 0x0000001b15078207 */ /* 0x000fca0004800000 */
[----:B------:R0:W-:Y:S04]  /*07b0*/  STG.E desc[UR6][R16.64], R7 ;  /* 0x0000000710007986 */ /* 0x0001e8000c101906 */
[----:B------:R-:W2:Y:S02]  /*07c0*/  LDG.E R23, desc[UR6][R22.64] ;  /* 0x0000000616177981 */ /* 0x000ea4000c1e1900 */
[----:B--2---:R-:W-:-:S13]  /*07d0*/  ISETP.GE.AND P0, PT, R23, R6, PT ;  /* 0x000000061700720c */ /* 0x004fda0003f06270 */
[----:B-1----:R-:W-:-:S06]  /*07e0*/  @!P0 IMAD.WIDE R18, R23, 0x4, R8 ;  /* 0x0000000417128825 */ /* 0x002fcc00078e0208 */
[----:B------:R-:W2:Y:S01]  /*07f0*/  @!P0 LDG.E R19, desc[UR6][R18.64] ;  /* 0x0000000612138981 */ /* 0x000ea2000c1e1900 */
[C---:B------:R-:W-:Y:S02]  /*0800*/  IMAD.IADD R29, R27.reuse, 0x1, R4 ;  /* 0x000000011b1d7824 */ /* 0x040fe400078e0204 */
        /* <DEDUP_REMOVED lines=37> */
[----:B------:R-:W3:Y:S02]  /*0a60*/  LDG.E R23, desc[UR6][R22.64] ;  /* 0x0000000616177981 */ /* 0x000ee4000c1e1900 */
[----:B---3--:R-:W-:-:S13]  /*0a70*/  ISETP.GE.AND P0, PT, R23, R6, PT ;  /* 0x000000061700720c */ /* 0x008fda0003f06270 */
[----:B-1----:R-:W-:-:S06]  /*0a80*/  @!P0 IMAD.WIDE R16, R23, 0x4, R8 ;  /* 0x0000000417108825 */ /* 0x002fcc00078e0208 */
[----:B------:R-:W3:Y:S01]  /*0a90*/  @!P0 LDG.E R17, desc[UR6][R16.64] ;  /* 0x0000000610118981 */ /* 0x000ee2000c1e1900 */
[----:B------:R-:W-:Y:S02]  /*0aa0*/  IMAD.MOV.U32 R25, RZ, RZ, R27 ;  /* 0x000000ffff197224 */ /* 0x000fe400078e001b */
[----:B------:R-:W-:-:S04]  /*0ab0*/  IMAD.WIDE.U32 R18, R27, 0x4, R12 ;  /* 0x000000041b127825 */ /* 0x000fc800078e000c */
[----:B------:R-:W-:Y:S01]  /*0ac0*/  IMAD.IADD R5, R27, 0x1, R4 ;  /* 0x000000011b057824 */ /* 0x000fe200078e0204 */
[----:B---3--:R-:W-:-:S04]  /*0ad0*/  @!P0 ISETP.GE.AND P1, PT, R17, R6, PT ;  /* 0x000000061100820c */ /* 0x008fc80003f26270 */
[----:B------:R-:W-:Y:S02]  /*0ae0*/  @!P0 SEL R25, R17, R27, !P1 ;  /* 0x0000001b11198207 */ /* 0x000fe40004800000 */
[----:B------:R-:W-:-:S03]  /*0af0*/  ISETP.GE.AND P0, PT, R5, R6, PT ;  /* 0x000000060500720c */ /* 0x000fc60003f06270 */
[----:B------:R2:W-:Y:S10]  /*0b00*/  STG.E desc[UR6][R18.64], R25 ;  /* 0x0000001912007986 */ /* 0x0005f4000c101906 */
[----:B------:R-:W-:Y:S05]  /*0b10*/  @!P0 BRA `(.L_x_168) ;  /* 0xfffffff800a88947 */ /* 0x000fea000383ffff */
.L_x_164:
[----:B------:R-:W-:Y:S05]  /*0b20*/  BSYNC.RECONVERGENT B0 ;  /* 0x0000000000007941 */ /* 0x000fea0003800200 */
.L_x_163:
[----:B------:R-:W-:Y:S01]  /*0b30*/  BAR.SYNC.DEFER_BLOCKING 0x0 ;  /* 0x0000000000007b1d */ /* 0x000fe20000010000 */
[----:B------:R-:W-:Y:S01]  /*0b40*/  ISETP.GE.AND P0, PT, R6, 0x2, PT ;  /* 0x000000020600780c */ /* 0x000fe20003f06270 */
[----:B------:R-:W-:-:S04]  /*0b50*/  IMAD.MOV.U32 R5, RZ, RZ, RZ ;  /* 0x000000ffff057224 */ /* 0x000fc800078e00ff */
[----:B------:R-:W-:Y:S08]  /*0b60*/  BSSY.RECONVERGENT B0, `(.L_x_169) ;  /* 0x000000a000007945 */ /* 0x000ff00003800200 */
[----:B------:R-:W-:Y:S05]  /*0b70*/  @!P0 BRA `(.L_x_170) ;  /* 0x0000000000208947 */ /* 0x000fea0003800000 */
[----:B------:R-:W-:Y:S01]  /*0b80*/  IMAD.MOV.U32 R5, RZ, RZ, RZ ;  /* 0x000000ffff057224 */ /* 0x000fe200078e00ff */
[----:B------:R-:W1:Y:S01]  /*0b90*/  LDCU UR4, c[0x0][0x398] ;  /* 0x00007300ff0477ac */ /* 0x000e620008000800 */
[----:B------:R-:W-:-:S05]  /*0ba0*/  NOP ;  /* 0x0000000000007918 */ /* 0x000fca0000000000 */
.L_x_171:
[----:B-1----:R-:W-:Y:S01]  /*0bb0*/  UISETP.GT.U32.AND UP0, UPT, UR4, 0x3, UPT ;  /* 0x000000030400788c */ /* 0x002fe2000bf04070 */
[----:B------:R-:W-:Y:S01]  /*0bc0*/  VIADD R5, R5, 0x1 ;  /* 0x0000000105057836 */ /* 0x000fe20000000000 */
[----:B------:R-:W-:-:S07]  /*0bd0*/  USHF.R.U32.HI UR5, URZ, 0x1, UR4 ;  /* 0x00000001ff057899 */ /* 0x000fce0008011604 */
[----:B------:R-:W-:Y:S01]  /*0be0*/  UMOV UR4, UR5 ;  /* 0x0000000500047c82 */ /* 0x000fe20008000000 */
[----:B------:R-:W-:Y:S05]  /*0bf0*/  BRA.U UP0, `(.L_x_171) ;  /* 0xfffffffd00ec7547 */ /* 0x000fea000b83ffff */
.L_x_170:
[----:B------:R-:W-:Y:S05]  /*0c00*/  BSYNC.RECONVERGENT B0 ;  /* 0x0000000000007941 */ /* 0x000fea0003800200 */
.L_x_169:
[----:B------:R-:W-:Y:S01]  /*0c10*/  ISETP.NE.AND P0, PT, R5, RZ, PT ;  /* 0x000000ff0500720c */ /* 0x000fe20003f05270 */
[----:B------:R-:W-:-:S12]  /*0c20*/  BSSY.RECONVERGENT B0, `(.L_x_172) ;  /* 0x0000087000007945 */ /* 0x000fd80003800200 */
[----:B------:R-:W-:Y:S05]  /*0c30*/  @!P0 BRA `(.L_x_173) ;  /* 0x0000000800148947 */ /* 0x000fea0003800000 */
[----:B------:R-:W1:Y:S01]  /*0c40*/  I2F.U32.RP R11, R4 ;  /* 0x00000004000b7306 */ /* 0x000e620000209000 */
[----:B--2---:R-:W-:Y:S01]  /*0c50*/  IMAD.IADD R7, R3, 0x1, R4 ;  /* 0x0000000103077824 */ /* 0x004fe200078e0204 */
[----:B------:R-:W2:Y:S01]  /*0c60*/  LDC.64 R14, c[0x0][0x3b8] ;  /* 0x0000ee00ff0e7b82 */ /* 0x000ea20000000a00 */
[----:B------:R-:W-:-:S03]  /*0c70*/  ISETP.NE.U32.AND P2, PT, R4, RZ, PT ;  /* 0x000000ff0400720c */ /* 0x000fc60003f45070 */
[CC--:B------:R-:W-:Y:S02]  /*0c80*/  ISETP.GE.AND P0, PT, R7.reuse, R6.reuse, PT ;  /* 0x000000060700720c */ /* 0x0c0fe40003f06270 */
[----:B------:R-:W-:Y:S02]  /*0c90*/  VIMNMX R6, PT, PT, R7, R6, !PT ;  /* 0x0000000607067248 */ /* 0x000fe40007fe0100 */
[----:B------:R-:W-:Y:S01]  /*0ca0*/  SEL R10, RZ, 0x1, P0 ;  /* 0x00000001ff0a7807 */ /* 0x000fe20000000000 */
[----:B-1----:R-:W1:Y:S01]  /*0cb0*/  MUFU.RCP R11, R11 ;  /* 0x0000000b000b7308 */ /* 0x002e620000001000 */
[----:B--2---:R-:W-:-:S04]  /*0cc0*/  IMAD.WIDE.U32 R14, R3, 0x4, R14 ;  /* 0x00000004030e7825 */ /* 0x004fc800078e000e */
[----:B-1----:R-:W-:Y:S02]  /*0cd0*/  VIADD R8, R11, 0xffffffe ;  /* 0x0ffffffe0b087836 */ /* 0x002fe40000000000 */
[----:B------:R-:W-:Y:S02]  /*0ce0*/  IMAD.WIDE R18, R4, 0x4, R14 ;  /* 0x0000000404127825 */ /* 0x000fe400078e020e */
[----:B------:R1:W2:Y:S02]  /*0cf0*/  F2I.FTZ.U32.TRUNC.NTZ R9, R8 ;  /* 0x0000000800097305 */ /* 0x0002a4000021f000 */
[----:B-1----:R-:W-:Y:S02]  /*0d00*/  IMAD.MOV.U32 R8, RZ, RZ, RZ ;  /* 0x000000ffff087224 */ /* 0x002fe400078e00ff */
[----:B--2---:R-:W-:-:S04]  /*0d10*/  IMAD.MOV R13, RZ, RZ, -R9 ;  /* 0x000000ffff0d7224 */ /* 0x004fc800078e0a09 */
[----:B------:R-:W-:-:S04]  /*0d20*/  IMAD R13, R13, R4, RZ ;  /* 0x000000040d0d7224 */ /* 0x000fc800078e02ff */
[----:B------:R-:W-:Y:S01]  /*0d30*/  IMAD.HI.U32 R12, R9, R13, R8 ;  /* 0x0000000d090c7227 */ /* 0x000fe200078e0008 */
[----:B------:R-:W-:-:S05]  /*0d40*/  IADD3 R9, PT, PT, R6, -R7, -R10 ;  /* 0x8000000706097210 */ /* 0x000fca0007ffe80a */
[----:B------:R-:W-:Y:S02]  /*0d50*/  IMAD.HI.U32 R11, R12, R9, RZ ;  /* 0x000000090c0b7227 */ /* 0x000fe400078e00ff */
[----:B------:R-:W1:Y:S02]  /*0d60*/  LDC.64 R12, c[0x0][0x3b0] ;  /* 0x0000ec00ff0c7b82 */ /* 0x000e640000000a00 */
[----:B------:R-:W-:-:S04]  /*0d70*/  IMAD.MOV R6, RZ, RZ, -R11 ;  /* 0x000000ffff067224 */ /* 0x000fc800078e0a0b */
[----:B------:R-:W-:-:S05]  /*0d80*/  IMAD R9, R4, R6, R9 ;  /* 0x0000000604097224 */ /* 0x000fca00078e0209 */
[----:B------:R-:W-:-:S13]  /*0d90*/  ISETP.GE.U32.AND P0, PT, R9, R4, PT ;  /* 0x000000040900720c */ /* 0x000fda0003f06070 */
[----:B------:R-:W-:Y:S02]  /*0da0*/  @P0 IMAD.IADD R9, R9, 0x1, -R4 ;  /* 0x0000000109090824 */ /* 0x000fe400078e0a04 */
[----:B------:R-:W-:Y:S02]  /*0db0*/  @P0 VIADD R11, R11, 0x1 ;  /* 0x000000010b0b0836 */ /* 0x000fe40000000000 */
[----:B-1----:R-:W-:Y:S01]  /*0dc0*/  IMAD.WIDE.U32 R12, R3, 0x4, R12 ;  /* 0x00000004030c7825 */ /* 0x002fe200078e000c */
[----:B------:R-:W-:-:S03]  /*0dd0*/  ISETP.GE.U32.AND P1, PT, R9, R4, PT ;  /* 0x000000040900720c */ /* 0x000fc60003f26070 */
[----:B------:R-:W-:Y:S02]  /*0de0*/  IMAD.IADD R9, R7, 0x1, R4 ;  /* 0x0000000107097824 */ /* 0x000fe400078e0204 */
[----:B------:R-:W-:-:S04]  /*0df0*/  IMAD.WIDE R16, R4, 0x4, R12 ;  /* 0x0000000404107825 */ /* 0x000fc800078e020c */
[----:B0-----:R-:W-:-:S04]  /*0e00*/  IMAD.WIDE R20, R4, 0x4, R16 ;  /* 0x0000000404147825 */ /* 0x001fc800078e0210 */
[----:B------:R-:W-:Y:S01]  /*0e10*/  @P1 VIADD R11, R11, 0x1 ;  /* 0x000000010b0b1836 */ /* 0x000fe20000000000 */
[----:B------:R-:W-:-:S05]  /*0e20*/  @!P2 LOP3.LUT R11, RZ, R4, RZ, 0x33, !PT ;  /* 0x00000004ff0ba212 */ /* 0x000fca00078e33ff */
[----:B------:R-:W-:Y:S02]  /*0e30*/  IMAD.IADD R8, R10, 0x1, R11 ;  /* 0x000000010a087824 */ /* 0x000fe400078e020b */
[----:B------:R-:W-:-:S03]  /*0e40*/  IMAD.MOV.U32 R10, RZ, RZ, RZ ;  /* 0x000000ffff0a7224 */ /* 0x000fc600078e00ff */
[----:B------:R-:W-:-:S07]  /*0e50*/  LOP3.LUT R11, R8, 0x3, RZ, 0xc0, !PT ;  /* 0x00000003080b7812 */ /* 0x000fce00078ec0ff */
.L_x_179:
[----:B0-----:R-:W0:Y:S01]  /*0e60*/  LDCU UR4, c[0x0][0x398] ;  /* 0x00007300ff0477ac */ /* 0x001e220008000800 */
[----:B------:R-:W-:Y:S01]  /*0e70*/  VIADD R10, R10, 0x1 ;  /* 0x000000010a0a7836 */ /* 0x000fe20000000000 */
[----:B------:R-:W-:Y:S04]  /*0e80*/  BSSY.RECONVERGENT B1, `(.L_x_174) ;  /* 0x000005e000017945 */ /* 0x000fe80003800200 */
[----:B------:R-:W-:Y:S01]  /*0e90*/  ISETP.NE.AND P0, PT, R10, R5, PT ;  /* 0x000000050a00720c */ /* 0x000fe20003f05270 */
[----:B0-----:R-:W-:-:S05]  /*0ea0*/  IMAD.U32 R6, RZ, RZ, UR4 ;  /* 0x00000004ff067e24 */ /* 0x001fca000f8e00ff */
[----:B------:R-:W-:-:S13]  /*0eb0*/  ISETP.GE.AND P1, PT, R3, R6, PT ;  /* 0x000000060300720c */ /* 0x000fda0003f26270 */
[----:B-123--:R-:W-:Y:S05]  /*0ec0*/  @P1 BRA `(.L_x_175) ;  /* 0x0000000400641947 */ /* 0x00efea0003800000 */
[----:B------:R-:W-:Y:S01]  /*0ed0*/  ISETP.NE.AND P1, PT, R11, 0x3, PT ;  /* 0x000000030b00780c */ /* 0x000fe20003f25270 */
[----:B------:R-:W-:Y:S01]  /*0ee0*/  BSSY.RECONVERGENT B2, `(.L_x_176) ;  /* 0x0000025000027945 */ /* 0x000fe20003800200 */
[----:B------:R-:W-:-:S11]  /*0ef0*/  IMAD.MOV.U32 R31, RZ, RZ, R3 ;  /* 0x000000ffff1f7224 */ /* 0x000fd600078e0003 */
[----:B------:R-:W-:Y:S05]  /*0f00*/  @!P1 BRA `(.L_x_177) ;  /* 0x0000000000889947 */ /* 0x000fea0003800000 */
[----:B------:R-:W2:Y:S01]  /*0f10*/  LDG.E R29, desc[UR6][R12.64] ;  /* 0x000000060c1d7981 */ /* 0x000ea2000c1e1900 */
[----:B------:R-:W2:Y:S08]  /*0f20*/  LDC.64 R24, c[0x0][0x3b0] ;  /* 0x0000ec00ff187b82 */ /* 0x000eb00000000a00 */
[----:B------:R-:W0:Y:S01]  /*0f30*/  LDC.64 R22, c[0x0][0x3b8] ;  /* 0x0000ee00ff167b82 */ /* 0x000e220000000a00 */
[----:B--2---:R-:W-:-:S06]  /*0f40*/  IMAD.WIDE R28, R29, 0x4, R24 ;  /* 0x000000041d1c7825 */ /* 0x004fcc00078e0218 */
[----:B------:R-:W2:Y:S04]  /*0f50*/  LDG.E R29, desc[UR6][R28.64] ;  /* 0x000000061c1d7981 */ /* 0x000ea8000c1e1900 */
[----:B--2---:R1:W-:Y:S04]  /*0f60*/  STG.E desc[UR6][R12.64], R29 ;  /* 0x0000001d0c007986 */ /* 0x0043e8000c101906 */
[----:B------:R-:W0:Y:S02]  /*0f70*/  LDG.E R27, desc[UR6][R14.64] ;  /* 0x000000060e1b7981 */ /* 0x000e24000c1e1900 */
[----:B0-----:R-:W-:-:S06]  /*0f80*/  IMAD.WIDE R26, R27, 0x4, R22 ;  /* 0x000000041b1a7825 */ /* 0x001fcc00078e0216 */
[----:B------:R-:W2:Y:S01]  /*0f90*/  LDG.E R27, desc[UR6][R26.64] ;  /* 0x000000061a1b7981 */ /* 0x000ea2000c1e1900 */
[----:B------:R-:W-:Y:S01]  /*0fa0*/  ISETP.NE.AND P1, PT, R11, RZ, PT ;  /* 0x000000ff0b00720c */ /* 0x000fe20003f25270 */
[----:B------:R-:W-:Y:S02]  /*0fb0*/  IMAD.MOV.U32 R31, RZ, RZ, R7 ;  /* 0x000000ffff1f7224 */ /* 0x000fe400078e0007 */
[----:B--2---:R1:W-:Y:S10]  /*0fc0*/  STG.E desc[UR6][R14.64], R27 ;  /* 0x0000001b0e007986 */ /* 0x0043f4000c101906 */
[----:B------:R-:W-:Y:S05]  /*0fd0*/  @!P1 BRA `(.L_x_177) ;  /* 0x0000000000549947 */ /* 0x000fea0003800000 */
[----:B-1----:R-:W2:Y:S02]  /*0fe0*/  LDG.E R29, desc[UR6][R16.64] ;  /* 0x00000006101d7981 */ /* 0x002ea4000c1e1900 */
[----:B--2---:R-:W-:-:S06]  /*0ff0*/  IMAD.WIDE R28, R29, 0x4, R24 ;  /* 0x000000041d1c7825 */ /* 0x004fcc00078e0218 */
[----:B------:R-:W2:Y:S04]  /*1000*/  LDG.E R29, desc[UR6][R28.64] ;  /* 0x000000061c1d7981 */ /* 0x000ea8000c1e1900 */
[----:B--2---:R0:W-:Y:S04]  /*1010*/  STG.E desc[UR6][R16.64], R29 ;  /* 0x0000001d10007986 */ /* 0x0041e8000c101906 */
[----:B------:R-:W2:Y:S02]  /*1020*/  LDG.E R27, desc[UR6][R18.64] ;  /* 0x00000006121b7981 */ /* 0x000ea4000c1e1900 */
[----:B--2---:R-:W-:-:S06]  /*1030*/  IMAD.WIDE R26, R27, 0x4, R22 ;  /* 0x000000041b1a7825 */ /* 0x004fcc00078e0216 */
[----:B------:R-:W2:Y:S01]  /*1040*/  LDG.E R27, desc[UR6][R26.64] ;  /* 0x000000061a1b7981 */ /* 0x000ea2000c1e1900 */
[----:B------:R-:W-:Y:S01]  /*1050*/  ISETP.NE.AND P1, PT, R11, 0x1, PT ;  /* 0x000000010b00780c */ /* 0x000fe20003f25270 */
[----:B------:R-:W-:Y:S02]  /*1060*/  IMAD.MOV.U32 R31, RZ, RZ, R9 ;  /* 0x000000ffff1f7224 */ /* 0x000fe400078e0009 */
[----:B--2---:R0:W-:Y:S10]  /*1070*/  STG.E desc[UR6][R18.64], R27 ;  /* 0x0000001b12007986 */ /* 0x0041f4000c101906 */
[----:B------:R-:W-:Y:S05]  /*1080*/  @!P1 BRA `(.L_x_177) ;  /* 0x0000000000289947 */ /* 0x000fea0003800000 */
[----:B0-----:R-:W2:Y:S02]  /*1090*/  LDG.E R27, desc[UR6][R20.64] ;  /* 0x00000006141b7981 */ /* 0x001ea4000c1e1900 */
[----:B--2---:R-:W-:-:S06]  /*10a0*/  IMAD.WIDE R26, R27, 0x4, R24 ;  /* 0x000000041b1a7825 */ /* 0x004fcc00078e0218 */
[----:B------:R-:W2:Y:S01]  /*10b0*/  LDG.E R27, desc[UR6][R26.64] ;  /* 0x000000061a1b7981 */ /* 0x000ea2000c1e1900 */
[----:B------:R-:W-:-:S03]  /*10c0*/  IMAD.WIDE R24, R4, 0x4, R18 ;  /* 0x0000000404187825 */ /* 0x000fc600078e0212 */
[----:B--2---:R2:W-:Y:S04]  /*10d0*/  STG.E desc[UR6][R20.64], R27 ;  /* 0x0000001b14007986 */ /* 0x0045e8000c101906 */
[----:B------:R-:W3:Y:S02]  /*10e0*/  LDG.E R29, desc[UR6][R24.64] ;  /* 0x00000006181d7981 */ /* 0x000ee4000c1e1900 */
[----:B---3--:R-:W-:-:S06]  /*10f0*/  IMAD.WIDE R22, R29, 0x4, R22 ;  /* 0x000000041d167825 */ /* 0x008fcc00078e0216 */
[----:B------:R-:W3:Y:S01]  /*1100*/  LDG.E R23, desc[UR6][R22.64] ;  /* 0x0000000616177981 */ /* 0x000ee2000c1e1900 */
[----:B------:R-:W-:-:S03]  /*1110*/  IMAD.IADD R31, R9, 0x1, R4 ;  /* 0x00000001091f7824 */ /* 0x000fc600078e0204 */
[----:B---3--:R2:W-:Y:S04]  /*1120*/  STG.E desc[UR6][R24.64], R23 ;  /* 0x0000001718007986 */ /* 0x0085e8000c101906 */
.L_x_177:
[----:B------:R-:W-:Y:S05]  /*1130*/  BSYNC.RECONVERGENT B2 ;  /* 0x0000000000027941 */ /* 0x000fea0003800200 */
.L_x_176:
[----:B------:R-:W-:-:S13]  /*1140*/  ISETP.GE.U32.AND P1, PT, R8, 0x3, PT ;  /* 0x000000030800780c */ /* 0x000fda0003f26070 */
[----:B------:R-:W-:Y:S05]  /*1150*/  @!P1 BRA `(.L_x_175) ;  /* 0x0000000000c09947 */ /* 0x000fea0003800000 */
.L_x_178:
[----:B--23--:R-:W2:Y:S08]  /*1160*/  LDC.64 R24, c[0x0][0x3b0] ;  /* 0x0000ec00ff187b82 */ /* 0x00ceb00000000a00 */
[----:B------:R-:W3:Y:S01]  /*1170*/  LDC.64 R22, c[0x0][0x3b8] ;  /* 0x0000ee00ff167b82 */ /* 0x000ee20000000a00 */
[----:B--2---:R-:W-:-:S05]  /*1180*/  IMAD.WIDE.U32 R36, R31, 0x4, R24 ;  /* 0x000000041f247825 */ /* 0x004fca00078e0018 */
[----:B01----:R-:W2:Y:S02]  /*1190*/  LDG.E R29, desc[UR6][R36.64] ;  /* 0x00000006241d7981 */ /* 0x003ea4000c1e1900 */
[----:B--2---:R-:W-:-:S06]  /*11a0*/  IMAD.WIDE R28, R29, 0x4, R24 ;  /* 0x000000041d1c7825 */ /* 0x004fcc00078e0218 */
[----:B------:R-:W2:Y:S01]  /*11b0*/  LDG.E R29, desc[UR6][R28.64] ;  /* 0x000000061c1d7981 */ /* 0x000ea2000c1e1900 */
[----:B---3--:R-:W-:-:S03]  /*11c0*/  IMAD.WIDE.U32 R32, R31, 0x4, R22 ;  /* 0x000000041f207825 */ /* 0x008fc600078e0016 */
[----:B--2---:R0:W-:Y:S04]  /*11d0*/  STG.E desc[UR6][R36.64], R29 ;  /* 0x0000001d24007986 */ /* 0x0041e8000c101906 */
[----:B------:R-:W2:Y:S02]  /*11e0*/  LDG.E R27, desc[UR6][R32.64] ;  /* 0x00000006201b7981 */ /* 0x000ea4000c1e1900 */
[----:B--2---:R-:W-:-:S06]  /*11f0*/  IMAD.WIDE R26, R27, 0x4, R22 ;  /* 0x000000041b1a7825 */ /* 0x004fcc00078e0216 */
[----:B------:R1:W2:Y:S02]  /*1200*/  LDG.E R26, desc[UR6][R26.64] ;  /* 0x000000061a1a7981 */ /* 0x0002a4000c1e1900 */
[----:B-1----:R-:W-:-:S04]  /*1210*/  IMAD.IADD R27, R4, 0x1, R31 ;  /* 0x00000001041b7824 */ /* 0x002fc800078e021f */
[--C-:B------:R-:W-:Y:S01]  /*1220*/  IMAD.WIDE.U32 R34, R27, 0x4, R24.reuse ;  /* 0x000000041b227825 */ /* 0x100fe200078e0018 */
[----:B--2---:R1:W-:Y:S04]  /*1230*/  STG.E desc[UR6][R32.64], R26 ;  /* 0x0000001a20007986 */ /* 0x0043e8000c101906 */
[----:B------:R-:W0:Y:S02]  /*1240*/  LDG.E R31, desc[UR6][R34.64] ;  /* 0x00000006221f7981 */ /* 0x000e24000c1e1900 */
[----:B0-----:R-:W-:-:S06]  /*1250*/  IMAD.WIDE R28, R31, 0x4, R24 ;  /* 0x000000041f1c7825 */ /* 0x001fcc00078e0218 */
[----:B------:R-:W2:Y:S01]  /*1260*/  LDG.E R28, desc[UR6][R28.64] ;  /* 0x000000061c1c7981 */ /* 0x000ea2000c1e1900 */
[----:B------:R-:W-:-:S03]  /*1270*/  IMAD.WIDE.U32 R30, R27, 0x4, R22 ;  /* 0x000000041b1e7825 */ /* 0x000fc600078e0016 */
[----:B--2---:R0:W-:Y:S04]  /*1280*/  STG.E desc[UR6][R34.64], R28 ;  /* 0x0000001c22007986 */ /* 0x0041e8000c101906 */
[----:B------:R-:W2:Y:S02]  /*1290*/  LDG.E R37, desc[UR6][R30.64] ;  /* 0x000000061e257981 */ /* 0x000ea4000c1e1900 */
[----:B--2---:R-:W-:-:S06]  /*12a0*/  IMAD.WIDE R36, R37, 0x4, R22 ;  /* 0x0000000425247825 */ /* 0x004fcc00078e0216 */
[----:B------:R2:W3:Y:S02]  /*12b0*/  LDG.E R36, desc[UR6][R36.64] ;  /* 0x0000000624247981 */ /* 0x0004e4000c1e1900 */
[----:B--2---:R-:W-:-:S04]  /*12c0*/  IMAD.IADD R37, R27, 0x1, R4 ;  /* 0x000000011b257824 */ /* 0x004fc800078e0204 */
[--C-:B-1----:R-:W-:Y:S01]  /*12d0*/  IMAD.WIDE.U32 R26, R37, 0x4, R24.reuse ;  /* 0x00000004251a7825 */ /* 0x102fe200078e0018 */
[----:B---3--:R1:W-:Y:S04]  /*12e0*/  STG.E desc[UR6][R30.64], R36 ;  /* 0x000000241e007986 */ /* 0x0083e8000c101906 */
[----:B------:R-:W2:Y:S02]  /*12f0*/  LDG.E R33, desc[UR6][R26.64] ;  /* 0x000000061a217981 */ /* 0x000ea4000c1e1900 */
[----:B--2---:R-:W-:-:S06]  /*1300*/  IMAD.WIDE R32, R33, 0x4, R24 ;  /* 0x0000000421207825 */ /* 0x004fcc00078e0218 */
[----:B------:R-:W2:Y:S01]  /*1310*/  LDG.E R32, desc[UR6][R32.64] ;  /* 0x0000000620207981 */ /* 0x000ea2000c1e1900 */
[----:B0-----:R-:W-:-:S03]  /*1320*/  IMAD.WIDE.U32 R28, R37, 0x4, R22 ;  /* 0x00000004251c7825 */ /* 0x001fc600078e0016 */
[----:B--2---:R0:W-:Y:S04]  /*1330*/  STG.E desc[UR6][R26.64], R32 ;  /* 0x000000201a007986 */ /* 0x0041e8000c101906 */
[----:B------:R-:W2:Y:S01]  /*1340*/  LDG.E R35, desc[UR6][R28.64] ;  /* 0x000000061c237981 */ /* 0x000ea2000c1e1900 */
[----:B------:R-:W-:Y:S02]  /*1350*/  IMAD.IADD R33, R37, 0x1, R4 ;  /* 0x0000000125217824 */ /* 0x000fe400078e0204 */
[----:B--2---:R-:W-:-:S06]  /*1360*/  IMAD.WIDE R34, R35, 0x4, R22 ;  /* 0x0000000423227825 */ /* 0x004fcc00078e0216 */
[----:B------:R-:W2:Y:S01]  /*1370*/  LDG.E R35, desc[UR6][R34.64] ;  /* 0x0000000622237981 */ /* 0x000ea2000c1e1900 */
[----:B-1----:R-:W-:-:S03]  /*1380*/  IMAD.WIDE.U32 R36, R33, 0x4, R24 ;  /* 0x0000000421247825 */ /* 0x002fc600078e0018 */
[----:B--2---:R3:W-:Y:S04]  /*1390*/  STG.E desc[UR6][R28.64], R35 ;  /* 0x000000231c007986 */ /* 0x0047e8000c101906 */
[----:B------:R-:W2:Y:S02]  /*13a0*/  LDG.E R31, desc[UR6][R36.64] ;  /* 0x00000006241f7981 */ /* 0x000ea4000c1e1900 */
[----:B--2---:R-:W-:-:S05]  /*13b0*/  IMAD.WIDE R24, R31, 0x4, R24 ;  /* 0x000000041f187825 */ /* 0x004fca00078e0218 */
[----:B------:R1:W2:Y:S02]  /*13c0*/  LDG.E R30, desc[UR6][R24.64] ;  /* 0x00000006181e7981 */ /* 0x0002a4000c1e1900 */
[--C-:B-1----:R-:W-:Y:S02]  /*13d0*/  IMAD.WIDE.U32 R24, R33, 0x4, R22.reuse ;  /* 0x0000000421187825 */ /* 0x102fe400078e0016 */
[----:B--2---:R3:W-:Y:S04]  /*13e0*/  STG.E desc[UR6][R36.64], R30 ;  /* 0x0000001e24007986 */ /* 0x0047e8000c101906 */
[----:B0-----:R-:W2:Y:S02]  /*13f0*/  LDG.E R27, desc[UR6][R24.64] ;  /* 0x00000006181b7981 */ /* 0x001ea4000c1e1900 */
[----:B--2---:R-:W-:-:S06]  /*1400*/  IMAD.WIDE R22, R27, 0x4, R22 ;  /* 0x000000041b167825 */ /* 0x004fcc00078e0216 */
[----:B------:R-:W2:Y:S01]  /*1410*/  LDG.E R23, desc[UR6][R22.64] ;  /* 0x0000000616177981 */ /* 0x000ea2000c1e1900 */
[----:B------:R-:W-:-:S05]  /*1420*/  IMAD.IADD R31, R33, 0x1, R4 ;  /* 0x00000001211f7824 */ /* 0x000fca00078e0204 */
[----:B------:R-:W-:Y:S01]  /*1430*/  ISETP.GE.AND P1, PT, R31, R6, PT ;  /* 0x000000061f00720c */ /* 0x000fe20003f26270 */
[----:B--2---:R3:W-:-:S12]  /*1440*/  STG.E desc[UR6][R24.64], R23 ;  /* 0x0000001718007986 */ /* 0x0047d8000c101906 */
[----:B------:R-:W-:Y:S05]  /*1450*/  @!P1 BRA `(.L_x_178) ;  /* 0xfffffffc00409947 */ /* 0x000fea000383ffff */
.L_x_175:
[----:B------:R-:W-:Y:S05]  /*1460*/  BSYNC.RECONVERGENT B1 ;  /* 0x0000000000017941 */ /* 0x000fea0003800200 */
.L_x_174:
[----:B------:R-:W-:Y:S06]  /*1470*/  BAR.SYNC.DEFER_BLOCKING 0x0 ;  /* 0x0000000000007b1d */ /* 0x000fec0000010000 */
[----:B------:R-:W-:Y:S05]  /*1480*/  @P0 BRA `(.L_x_179) ;  /* 0xfffffff800740947 */ /* 0x000fea000383ffff */
.L_x_173:
[----:B------:R-:W-:Y:S05]  /*1490*/  BSYNC.RECONVERGENT B0 ;  /* 0x0000000000007941 */ /* 0x000fea0003800200 */
.L_x_172:
[----:B------:R-:W-:Y:S01]  /*14a0*/  ISETP.NE.AND P0, PT, R3, RZ, PT ;  /* 0x000000ff0300720c */ /* 0x000fe20003f05270 */
[----:B------:R-:W4:Y:S01]  /*14b0*/  LDCU.128 UR8, c[0x0][0x3d0] ;  /* 0x00007a00ff0877ac */ /* 0x000f220008000c00 */
[----:B------:R-:W-:Y:S01]  /*14c0*/  BSSY.RECONVERGENT B0, `(.L_x_180) ;  /* 0x000000d000007945 */ /* 0x000fe20003800200 */
[----:B------:R-:W0:Y:S10]  /*14d0*/  LDCU.128 UR20, c[0x0][0x3d0] ;  /* 0x00007a00ff1477ac */ /* 0x000e340008000c00 */
[----:B------:R-:W-:Y:S05]  /*14e0*/  @P0 BRA `(.L_x_181) ;  /* 0x0000000000280947 */ /* 0x000fea0003800000 */
[----:B------:R-:W1:Y:S08]  /*14f0*/  LDC.64 R8, c[0x0][0x3b0] ;  /* 0x0000ec00ff087b82 */ /* 0x000e700000000a00 */
[----:B------:R-:W2:Y:S01]  /*1500*/  LDC.64 R10, c[0x0][0x3b8] ;  /* 0x0000ee00ff0a7b82 */ /* 0x000ea20000000a00 */
[----:B-1---5:R-:W-:-:S05]  /*1510*/  IMAD.WIDE R8, R0, 0x4, R8 ;  /* 0x0000000400087825 */ /* 0x022fca00078e0208 */
[----:B------:R-:W3:Y:S01]  /*1520*/  LDG.E R12, desc[UR6][R8.64] ;  /* 0x00000006080c7981 */ /* 0x000ee2000c1e1900 */
[----:B--2---:R-:W-:-:S05]  /*1530*/  IMAD.WIDE R10, R2, 0x4, R10 ;  /* 0x00000004020a7825 */ /* 0x004fca00078e020a */
[----:B------:R-:W3:Y:S01]  /*1540*/  LDG.E R13, desc[UR6][R10.64] ;  /* 0x000000060a0d7981 */ /* 0x000ee2000c1e1900 */
[----:B------:R-:W1:Y:S01]  /*1550*/  S2UR UR5, SR_CgaCtaId ;  /* 0x00000000000579c3 */ /* 0x000e620000008800 */
[----:B------:R-:W-:Y:S02]  /*1560*/  UMOV UR4, 0x400 ;  /* 0x0000040000047882 */ /* 0x000fe40000000000 */
[----:B-1----:R-:W-:-:S09]  /*1570*/  ULEA UR4, UR5, UR4, 0x18 ;  /* 0x0000000405047291 */ /* 0x002fd2000f8ec0ff */
[----:B---3--:R1:W-:Y:S03]  /*1580*/  STS.64 [UR4], R12 ;  /* 0x0000000cff007988 */ /* 0x0083e60008000a04 */
.L_x_181:
[----:B0---4-:R-:W-:Y:S05]  /*1590*/  BSYNC.RECONVERGENT B0 ;  /* 0x0000000000007941 */ /* 0x011fea0003800200 */
.L_x_180:
[----:B------:R-:W-:Y:S01]  /*15a0*/  BAR.SYNC.DEFER_BLOCKING 0x0 ;  /* 0x0000000000007b1d */ /* 0x000fe20000010000 */
[----:B------:R-:W-:-:S05]  /*15b0*/  ISETP.GE.AND P0, PT, R3, R6, PT ;  /* 0x000000060300720c */ /* 0x000fca0003f06270 */
[----:B------:R-:W0:Y:S01]  /*15c0*/  LDCU.128 UR12, c[0x0][0x3c0] ;  /* 0x00007800ff0c77ac */ /* 0x000e220008000c00 */
[----:B------:R-:W-:Y:S01]  /*15d0*/  BSSY.RECONVERGENT B0, `(.L_x_182) ;  /* 0x00000a6000007945 */ /* 0x000fe20003800200 */
[----:B------:R-:W4:Y:S01]  /*15e0*/  LDCU.128 UR24, c[0x0][0x3c0] ;  /* 0x00007800ff1877ac */ /* 0x000f220008000c00 */
[----:B------:R-:W0:Y:S05]  /*15f0*/  LDCU.128 UR16, c[0x0][0x3b0] ;  /* 0x00007600ff1077ac */ /* 0x000e2a0008000c00 */
[----:B------:R-:W-:Y:S05]  /*1600*/  @P0 BRA `(.L_x_183) ;  /* 0x0000000800880947 */ /* 0x000fea0003800000 */
[----:B------:R-:W1:Y:S01]  /*1610*/  I2F.U32.RP R11, R4 ;  /* 0x00000004000b7306 */ /* 0x000e620000209000 */
[----:B------:R-:W-:Y:S01]  /*1620*/  IMAD.IADD R5, R3, 0x1, R4 ;  /* 0x0000000103057824 */ /* 0x000fe200078e0204 */
[----:B------:R-:W-:Y:S01]  /*1630*/  ISETP.NE.U32.AND P3, PT, R4, RZ, PT ;  /* 0x000000ff0400720c */ /* 0x000fe20003f65070 */
[----:B------:R-:W3:Y:S01]  /*1640*/  S2UR UR5, SR_CgaCtaId ;  /* 0x00000000000579c3 */ /* 0x000ee20000008800 */
[----:B------:R-:W-:Y:S01]  /*1650*/  UMOV UR4, 0x400 ;  /* 0x0000040000047882 */ /* 0x000fe20000000000 */
[----:B------:R-:W-:Y:S01]  /*1660*/  BSSY.RECONVERGENT B1, `(.L_x_184) ;  /* 0x0000042000017945 */ /* 0x000fe20003800200 */
[CC--:B------:R-:W-:Y:S02]  /*1670*/  ISETP.GE.AND P1, PT, R5.reuse, R6.reuse, PT ;  /* 0x000000060500720c */ /* 0x0c0fe40003f26270 */
[----:B------:R-:W-:Y:S02]  /*1680*/  VIMNMX R10, PT, PT, R5, R6, !PT ;  /* 0x00000006050a7248 */ /* 0x000fe40007fe0100 */
[----:B--2---:R-:W-:-:S04]  /*1690*/  SEL R7, RZ, 0x1, P1 ;  /* 0x00000001ff077807 */ /* 0x004fc80000800000 */
[----:B------:R-:W-:Y:S01]  /*16a0*/  IADD3 R5, PT, PT, R10, -R5, -R7 ;  /* 0x800000050a057210 */ /* 0x000fe20007ffe807 */
[----:B-1----:R-:W1:Y:S01]  /*16b0*/  MUFU.RCP R11, R11 ;  /* 0x0000000b000b7308 */ /* 0x002e620000001000 */
[----:B---3--:R-:W-:Y:S01]  /*16c0*/  ULEA UR4, UR5, UR4, 0x18 ;  /* 0x0000000405047291 */ /* 0x008fe2000f8ec0ff */
[----:B-1----:R-:W-:-:S06]  /*16d0*/  VIADD R8, R11, 0xffffffe ;  /* 0x0ffffffe0b087836 */ /* 0x002fcc0000000000 */
[----:B------:R1:W2:Y:S02]  /*16e0*/  F2I.FTZ.U32.TRUNC.NTZ R9, R8 ;  /* 0x0000000800097305 */ /* 0x0002a4000021f000 */
[----:B-1----:R-:W-:Y:S02]  /*16f0*/  IMAD.MOV.U32 R8, RZ, RZ, RZ ;  /* 0x000000ffff087224 */ /* 0x002fe400078e00ff */
[----:B--2---:R-:W-:-:S04]  /*1700*/  IMAD.MOV R13, RZ, RZ, -R9 ;  /* 0x000000ffff0d7224 */ /* 0x004fc800078e0a09 */
[----:B------:R-:W-:-:S04]  /*1710*/  IMAD R13, R13, R4, RZ ;  /* 0x000000040d0d7224 */ /* 0x000fc800078e02ff */
[----:B------:R-:W-:-:S06]  /*1720*/  IMAD.HI.U32 R12, R9, R13, R8 ;  /* 0x0000000d090c7227 */ /* 0x000fcc00078e0008 */
[----:B------:R-:W-:-:S04]  /*1730*/  IMAD.HI.U32 R12, R12, R5, RZ ;  /* 0x000000050c0c7227 */ /* 0x000fc800078e00ff */
[----:B------:R-:W-:-:S04]  /*1740*/  IMAD.MOV R8, RZ, RZ, -R12 ;  /* 0x000000ffff087224 */ /* 0x000fc800078e0a0c */
[----:B------:R-:W-:Y:S02]  /*1750*/  IMAD R5, R4, R8, R5 ;  /* 0x0000000804057224 */ /* 0x000fe400078e0205 */
[----:B------:R-:W1:Y:S03]  /*1760*/  LDS.64 R8, [UR4] ;  /* 0x00000004ff087984 */ /* 0x000e660008000a00 */
[----:B------:R-:W-:-:S13]  /*1770*/  ISETP.GE.U32.AND P1, PT, R5, R4, PT ;  /* 0x000000040500720c */ /* 0x000fda0003f26070 */
[----:B------:R-:W-:Y:S02]  /*1780*/  @P1 IMAD.IADD R5, R5, 0x1, -R4 ;  /* 0x0000000105051824 */ /* 0x000fe400078e0a04 */
[----:B------:R-:W-:-:S03]  /*1790*/  @P1 VIADD R12, R12, 0x1 ;  /* 0x000000010c0c1836 */ /* 0x000fc60000000000 */
[----:B------:R-:W-:-:S13]  /*17a0*/  ISETP.GE.U32.AND P2, PT, R5, R4, PT ;  /* 0x000000040500720c */ /* 0x000fda0003f46070 */
[----:B------:R-:W-:Y:S01]  /*17b0*/  @P2 VIADD R12, R12, 0x1 ;  /* 0x000000010c0c2836 */ /* 0x000fe20000000000 */
[----:B------:R-:W-:-:S05]  /*17c0*/  @!P3 LOP3.LUT R12, RZ, R4, RZ, 0x33, !PT ;  /* 0x00000004ff0cb212 */ /* 0x000fca00078e33ff */
[----:B------:R-:W-:-:S05]  /*17d0*/  IMAD.IADD R24, R7, 0x1, R12 ;  /* 0x0000000107187824 */ /* 0x000fca00078e020c */
[----:B------:R-:W-:-:S04]  /*17e0*/  LOP3.LUT R5, R24, 0x3, RZ, 0xc0, !PT ;  /* 0x0000000318057812 */ /* 0x000fc800078ec0ff */
[----:B------:R-:W-:Y:S01]  /*17f0*/  ISETP.NE.AND P1, PT, R5, 0x3, PT ;  /* 0x000000030500780c */ /* 0x000fe20003f25270 */
[----:B------:R-:W-:-:S12]  /*1800*/  IMAD.MOV.U32 R5, RZ, RZ, R3 ;  /* 0x000000ffff057224 */ /* 0x000fd800078e0003 */
[----:B-1----:R-:W-:Y:S05]  /*1810*/  @!P1 BRA `(.L_x_185) ;  /* 0x0000000000989947 */ /* 0x002fea0003800000 */
[----:B------:R-:W-:Y:S01]  /*1820*/  VIADD R5, R24, 0x1 ;  /* 0x0000000118057836 */ /* 0x000fe20000000000 */
[----:B------:R-:W-:Y:S01]  /*1830*/  BSSY.RECONVERGENT B2, `(.L_x_186) ;  /* 0x0000023000027945 */ /* 0x000fe20003800200 */
[----:B------:R-:W-:Y:S02]  /*1840*/  IMAD.MOV.U32 R25, RZ, RZ, R3 ;  /* 0x000000ffff197224 */ /* 0x000fe400078e0003 */
[----:B------:R-:W-:Y:S01]  /*1850*/  IMAD.MOV.U32 R22, RZ, RZ, RZ ;  /* 0x000000ffff167224 */ /* 0x000fe200078e00ff */
[----:B------:R-:W-:Y:S01]  /*1860*/  LOP3.LUT R5, R5, 0x3, RZ, 0xc0, !PT ;  /* 0x0000000305057812 */ /* 0x000fe200078ec0ff */
[----:B------:R-:W-:-:S04]  /*1870*/  IMAD.WIDE.U32 R10, R3, 0x4, RZ ;  /* 0x00000004030a7825 */ /* 0x000fc800078e00ff */
[----:B------:R-:W-:-:S07]  /*1880*/  IMAD.MOV R5, RZ, RZ, -R5 ;  /* 0x000000ffff057224 */ /* 0x000fce00078e0a05 */
.L_x_187:
[----:B01----:R-:W-:-:S04]  /*1890*/  IADD3 R12, P1, PT, R10, UR16, RZ ;  /* 0x000000100a0c7c10 */ /* 0x003fc8000ff3e0ff */
[----:B------:R-:W-:-:S06]  /*18a0*/  IADD3.X R13, PT, PT, R11, UR17, RZ, P1, !PT ;  /* 0x000000110b0d7c10 */ /* 0x000fcc0008ffe4ff */
[----:B------:R-:W2:Y:S01]  /*18b0*/  LDG.E R13, desc[UR6][R12.64] ;  /* 0x000000060c0d7981 */ /* 0x000ea2000c1e1900 */
[----:B------:R-:W-:Y:S02]  /*18c0*/  IADD3 R14, P2, PT, R25, UR8, RZ ;  /* 0x00000008190e7c10 */ /* 0x000fe4000ff5e0ff */
[----:B------:R-:W-:Y:S02]  /*18d0*/  IADD3 R16, P3, PT, R10, UR18, RZ ;  /* 0x000000120a107c10 */ /* 0x000fe4000ff7e0ff */
[----:B------:R-:W-:Y:S02]  /*18e0*/  IADD3.X R15, PT, PT, R22, UR9, RZ, P2, !PT ;  /* 0x00000009160f7c10 */ /* 0x000fe400097fe4ff */
[----:B------:R-:W-:Y:S02]  /*18f0*/  IADD3.X R17, PT, PT, R11, UR19, RZ, P3, !PT ;  /* 0x000000130b117c10 */ /* 0x000fe40009ffe4ff */
[----:B--2---:R-:W-:-:S04]  /*1900*/  ISETP.NE.AND P1, PT, R13, R8, PT ;  /* 0x000000080d00720c */ /* 0x004fc80003f25270 */
[----:B------:R-:W-:-:S05]  /*1910*/  SEL R7, RZ, 0x1, P1 ;  /* 0x00000001ff077807 */ /* 0x000fca0000800000 */
[----:B------:R0:W-:Y:S04]  /*1920*/  STG.E.U8 desc[UR6][R14.64], R7 ;  /* 0x000000070e007986 */ /* 0x0001e8000c101106 */
[----:B------:R-:W2:Y:S01]  /*1930*/  LDG.E R16, desc[UR6][R16.64] ;  /* 0x0000000610107981 */ /* 0x000ea2000c1e1900 */
[----:B------:R-:W-:Y:S01]  /*1940*/  IADD3 R18, P2, PT, R25, UR10, RZ ;  /* 0x0000000a19127c10 */ /* 0x000fe2000ff5e0ff */
[----:B------:R-:W-:Y:S01]  /*1950*/  VIADD R5, R5, 0x1 ;  /* 0x0000000105057836 */ /* 0x000fe20000000000 */
[C---:B------:R-:W-:Y:S01]  /*1960*/  IADD3 R20, P3, PT, R25.reuse, UR12, RZ ;  /* 0x0000000c19147c10 */ /* 0x040fe2000ff7e0ff */
[----:B------:R-:W-:Y:S01]  /*1970*/  IMAD.WIDE.U32 R10, R4, 0x4, R10 ;  /* 0x00000004040a7825 */ /* 0x000fe200078e000a */
[----:B------:R-:W-:Y:S02]  /*1980*/  IADD3 R12, P4, PT, R25, UR14, RZ ;  /* 0x0000000e190c7c10 */ /* 0x000fe4000ff9e0ff */
[----:B------:R-:W-:-:S02]  /*1990*/  IADD3.X R19, PT, PT, R22, UR11, RZ, P2, !PT ;  /* 0x0000000b16137c10 */ /* 0x000fc400097fe4ff */
[C---:B------:R-:W-:Y:S02]  /*19a0*/  IADD3.X R21, PT, PT, R22.reuse, UR13, RZ, P3, !PT ;  /* 0x0000000d16157c10 */ /* 0x040fe40009ffe4ff */
[----:B------:R-:W-:Y:S02]  /*19b0*/  IADD3.X R13, PT, PT, R22, UR15, RZ, P4, !PT ;  /* 0x0000000f160d7c10 */ /* 0x000fe4000a7fe4ff */
[----:B0-----:R-:W-:-:S05]  /*19c0*/  IADD3 R7, P2, PT, R4, R25, RZ ;  /* 0x0000001904077210 */ /* 0x001fca0007f5e0ff */
[----:B------:R-:W-:Y:S02]  /*19d0*/  IMAD.MOV.U32 R25, RZ, RZ, R7 ;  /* 0x000000ffff197224 */ /* 0x000fe400078e0007 */
[----:B------:R-:W-:Y:S01]  /*19e0*/  IMAD.X R22, RZ, RZ, R22, P2 ;  /* 0x000000ffff167224 */ /* 0x000fe200010e0616 */
[----:B--2---:R-:W-:-:S04]  /*19f0*/  ISETP.NE.AND P1, PT, R16, R9, PT ;  /* 0x000000091000720c */ /* 0x004fc80003f25270 */
[----:B------:R-:W-:Y:S02]  /*1a00*/  SEL R23, RZ, 0x1, P1 ;  /* 0x00000001ff177807 */ /* 0x000fe40000800000 */
[----:B------:R-:W-:-:S03]  /*1a10*/  ISETP.NE.AND P1, PT, R5, RZ, PT ;  /* 0x000000ff0500720c */ /* 0x000fc60003f25270 */
[----:B------:R1:W-:Y:S04]  /*1a20*/  STG.E.U8 desc[UR6][R18.64], R23 ;  /* 0x0000001712007986 */ /* 0x0003e8000c101106 */
[----:B------:R1:W-:Y:S04]  /*1a30*/  STG.E.U8 desc[UR6][R20.64], RZ ;  /* 0x000000ff14007986 */ /* 0x0003e8000c101106 */
[----:B------:R1:W-:Y:S02]  /*1a40*/  STG.E.U8 desc[UR6][R12.64], RZ ;  /* 0x000000ff0c007986 */ /* 0x0003e4000c101106 */
[----:B------:R-:W-:Y:S05]  /*1a50*/  @P1 BRA `(.L_x_187) ;  /* 0xfffffffc008c1947 */ /* 0x000fea000383ffff */
[----:B----4-:R-:W-:Y:S05]  /*1a60*/  BSYNC.RECONVERGENT B2 ;  /* 0x0000000000027941 */ /* 0x010fea0003800200 */
.L_x_186:
[----:B------:R-:W-:-:S07]  /*1a70*/  IMAD.MOV.U32 R5, RZ, RZ, R7 ;  /* 0x000000ffff057224 */ /* 0x000fce00078e0007 */
.L_x_185:
[----:B0---4-:R-:W-:Y:S05]  /*1a80*/  BSYNC.RECONVERGENT B1 ;  /* 0x0000000000017941 */ /* 0x011fea0003800200 */
.L_x_184:
[----:B------:R-:W0:Y:S01]  /*1a90*/  LDC.64 R10, c[0x0][0x3b0] ;  /* 0x0000ec00ff0a7b82 */ /* 0x000e220000000a00 */
[----:B------:R-:W-:-:S07]  /*1aa0*/  ISETP.GE.U32.AND P1, PT, R24, 0x3, PT ;  /* 0x000000031800780c */ /* 0x000fce0003f26070 */
[----:B-1----:R-:W1:Y:S06]  /*1ab0*/  LDC.64 R12, c[0x0][0x3b8] ;  /* 0x0000ee00ff0c7b82 */ /* 0x002e6c0000000a00 */
[----:B------:R-:W-:Y:S05]  /*1ac0*/  @!P1 BRA `(.L_x_183) ;  /* 0x0000000400589947 */ /* 0x000fea0003800000 */
.L_x_188:
[----:B0-----:R-:W-:-:S06]  /*1ad0*/  IMAD.WIDE.U32 R14, R5, 0x4, R10 ;  /* 0x00000004050e7825 */ /* 0x001fcc00078e000a */
[----:B------:R-:W2:Y:S01]  /*1ae0*/  LDG.E R15, desc[UR6][R14.64] ;  /* 0x000000060e0f7981 */ /* 0x000ea2000c1e1900 */
[C---:B------:R-:W-:Y:S01]  /*1af0*/  IADD3 R18, P2, PT, R5.reuse, UR20, RZ ;  /* 0x0000001405127c10 */ /* 0x040fe2000ff5e0ff */
[----:B-1----:R-:W-:-:S04]  /*1b00*/  IMAD.WIDE.U32 R16, R5, 0x4, R12 ;  /* 0x0000000405107825 */ /* 0x002fc800078e000c */
[----:B------:R-:W-:Y:S01]  /*1b10*/  IMAD.X R19, RZ, RZ, UR21, P2 ;  /* 0x00000015ff137e24 */ /* 0x000fe200090e06ff */
[----:B--2---:R-:W-:-:S04]  /*1b20*/  ISETP.NE.AND P1, PT, R15, R8, PT ;  /* 0x000000080f00720c */ /* 0x004fc80003f25270 */
[----:B------:R-:W-:-:S05]  /*1b30*/  SEL R7, RZ, 0x1, P1 ;  /* 0x00000001ff077807 */ /* 0x000fca0000800000 */
[----:B------:R0:W-:Y:S04]  /*1b40*/  STG.E.U8 desc[UR6][R18.64], R7 ;  /* 0x0000000712007986 */ /* 0x0001e8000c101106 */
[----:B------:R-:W2:Y:S01]  /*1b50*/  LDG.E R16, desc[UR6][R16.64] ;  /* 0x0000000610107981 */ /* 0x000ea2000c1e1900 */
[C---:B------:R-:W-:Y:S02]  /*1b60*/  IADD3 R20, P2, PT, R5.reuse, UR22, RZ ;  /* 0x0000001605147c10 */ /* 0x040fe4000ff5e0ff */
[C---:B------:R-:W-:Y:S02]  /*1b70*/  IADD3 R22, P3, PT, R5.reuse, UR24, RZ ;  /* 0x0000001805167c10 */ /* 0x040fe4000ff7e0ff */
[----:B------:R-:W-:Y:S01]  /*1b80*/  IADD3 R24, P4, PT, R5, UR26, RZ ;  /* 0x0000001a05187c10 */ /* 0x000fe2000ff9e0ff */
[----:B------:R-:W-:-:S02]  /*1b90*/  IMAD.IADD R5, R4, 0x1, R5 ;  /* 0x0000000104057824 */ /* 0x000fc400078e0205 */
[----:B------:R-:W-:Y:S02]  /*1ba0*/  IMAD.X R21, RZ, RZ, UR23, P2 ;  /* 0x00000017ff157e24 */ /* 0x000fe400090e06ff */
[----:B------:R-:W-:Y:S02]  /*1bb0*/  IMAD.X R23, RZ, RZ, UR25, P3 ;  /* 0x00000019ff177e24 */ /* 0x000fe400098e06ff */
[----:B------:R-:W-:Y:S02]  /*1bc0*/  IMAD.X R25, RZ, RZ, UR27, P4 ;  /* 0x0000001bff197e24 */ /* 0x000fe4000a0e06ff */
[----:B------:R-:W-:Y:S01]  /*1bd0*/  IMAD.WIDE.U32 R14, R5, 0x4, R10 ;  /* 0x00000004050e7825 */ /* 0x000fe200078e000a */
[----:B--2---:R-:W-:-:S04]  /*1be0*/  ISETP.NE.AND P1, PT, R16, R9, PT ;  /* 0x000000091000720c */ /* 0x004fc80003f25270 */
[----:B------:R-:W-:-:S05]  /*1bf0*/  SEL R27, RZ, 0x1, P1 ;  /* 0x00000001ff1b7807 */ /* 0x000fca0000800000 */
[----:B------:R1:W-:Y:S04]  /*1c00*/  STG.E.U8 desc[UR6][R20.64], R27 ;  /* 0x0000001b14007986 */ /* 0x0003e8000c101106 */
[----:B------:R2:W-:Y:S04]  /*1c10*/  STG.E.U8 desc[UR6][R22.64], RZ ;  /* 0x000000ff16007986 */ /* 0x0005e8000c101106 */
[----:B------:R3:W-:Y:S04]  /*1c20*/  STG.E.U8 desc[UR6][R24.64], RZ ;  /* 0x000000ff18007986 */ /* 0x0007e8000c101106 */
[----:B------:R-:W4:Y:S01]  /*1c30*/  LDG.E R15, desc[UR6][R14.64] ;  /* 0x000000060e0f7981 */ /* 0x000f22000c1e1900 */
[C---:B0-----:R-:W-:Y:S01]  /*1c40*/  IADD3 R18, P2, PT, R5.reuse, UR20, RZ ;  /* 0x0000001405127c10 */ /* 0x041fe2000ff5e0ff */
[----:B------:R-:W-:-:S04]  /*1c50*/  IMAD.WIDE.U32 R16, R5, 0x4, R12 ;  /* 0x0000000405107825 */ /* 0x000fc800078e000c */
[----:B------:R-:W-:Y:S01]  /*1c60*/  IMAD.X R19, RZ, RZ, UR21, P2 ;  /* 0x00000015ff137e24 */ /* 0x000fe200090e06ff */
[----:B----4-:R-:W-:-:S04]  /*1c70*/  ISETP.NE.AND P1, PT, R15, R8, PT ;  /* 0x000000080f00720c */ /* 0x010fc80003f25270 */
[----:B------:R-:W-:-:S05]  /*1c80*/  SEL R7, RZ, 0x1, P1 ;  /* 0x00000001ff077807 */ /* 0x000fca0000800000 */
[----:B------:R0:W-:Y:S04]  /*1c90*/  STG.E.U8 desc[UR6][R18.64], R7 ;  /* 0x0000000712007986 */ /* 0x0001e8000c101106 */
[----:B------:R-:W4:Y:S01]  /*1ca0*/  LDG.E R16, desc[UR6][R16.64] ;  /* 0x0000000610107981 */ /* 0x000f22000c1e1900 */
[C---:B-1----:R-:W-:Y:S02]  /*1cb0*/  IADD3 R20, P2, PT, R5.reuse, UR22, RZ ;  /* 0x0000001605147c10 */ /* 0x042fe4000ff5e0ff */
[C---:B--2---:R-:W-:Y:S02]  /*1cc0*/  IADD3 R22, P3, PT, R5.reuse, UR24, RZ ;  /* 0x0000001805167c10 */ /* 0x044fe4000ff7e0ff */
[C---:B---3--:R-:W-:Y:S01]  /*1cd0*/  IADD3 R24, P4, PT, R5.reuse, UR26, RZ ;  /* 0x0000001a05187c10 */ /* 0x048fe2000ff9e0ff */
[----:B------:R-:W-:-:S02]  /*1ce0*/  IMAD.IADD R5, R5, 0x1, R4 ;  /* 0x0000000105057824 */ /* 0x000fc400078e0204 */
[----:B------:R-:W-:Y:S02]  /*1cf0*/  IMAD.X R21, RZ, RZ, UR23, P2 ;  /* 0x00000017ff157e24 */ /* 0x000fe400090e06ff */
[----:B------:R-:W-:Y:S02]  /*1d00*/  IMAD.X R23, RZ, RZ, UR25, P3 ;  /* 0x00000019ff177e24 */ /* 0x000fe400098e06ff */
[----:B------:R-:W-:Y:S02]  /*1d10*/  IMAD.X R25, RZ, RZ, UR27, P4 ;  /* 0x0000001bff197e24 */ /* 0x000fe4000a0e06ff */
[----:B------:R-:W-:Y:S01]  /*1d20*/  IMAD.WIDE.U32 R14, R5, 0x4, R10 ;  /* 0x00000004050e7825 */ /* 0x000fe200078e000a */
[----:B----4-:R-:W-:-:S04]  /*1d30*/  ISETP.NE.AND P1, PT, R16, R9, PT ;  /* 0x000000091000720c */ /* 0x010fc80003f25270 */
        /* <DEDUP_REMOVED lines=35> */
[----:B------:R-:W-:Y:S01]  /*1f70*/  IADD3 R14, P4, PT, R5, UR26, RZ ;  /* 0x0000001a050e7c10 */ /* 0x000fe2000ff9e0ff */
[----:B------:R-:W-:-:S02]  /*1f80*/  IMAD.X R21, RZ, RZ, UR23, P2 ;  /* 0x00000017ff157e24 */ /* 0x000fc400090e06ff */
[----:B------:R-:W-:Y:S02]  /*1f90*/  IMAD.X R23, RZ, RZ, UR25, P3 ;  /* 0x00000019ff177e24 */ /* 0x000fe400098e06ff */
[----:B------:R-:W-:Y:S02]  /*1fa0*/  IMAD.X R15, RZ, RZ, UR27, P4 ;  /* 0x0000001bff0f7e24 */ /* 0x000fe4000a0e06ff */
[----:B------:R-:W-:Y:S01]  /*1fb0*/  IMAD.IADD R5, R5, 0x1, R4 ;  /* 0x0000000105057824 */ /* 0x000fe200078e0204 */
[----:B----4-:R-:W-:-:S04]  /*1fc0*/  ISETP.NE.AND P1, PT, R16, R9, PT ;  /* 0x000000091000720c */ /* 0x010fc80003f25270 */
[----:B---3--:R-:W-:Y:S02]  /*1fd0*/  SEL R25, RZ, 0x1, P1 ;  /* 0x00000001ff197807 */ /* 0x008fe40000800000 */
[----:B------:R-:W-:-:S03]  /*1fe0*/  ISETP.GE.AND P1, PT, R5, R6, PT ;  /* 0x000000060500720c */ /* 0x000fc60003f26270 */
[----:B------:R0:W-:Y:S04]  /*1ff0*/  STG.E.U8 desc[UR6][R20.64], R25 ;  /* 0x0000001914007986 */ /* 0x0001e8000c101106 */
[----:B------:R0:W-:Y:S04]  /*2000*/  STG.E.U8 desc[UR6][R22.64], RZ ;  /* 0x000000ff16007986 */ /* 0x0001e8000c101106 */
[----:B------:R0:W-:Y:S02]  /*2010*/  STG.E.U8 desc[UR6][R14.64], RZ ;  /* 0x000000ff0e007986 */ /* 0x0001e4000c101106 */
[----:B------:R-:W-:Y:S05]  /*2020*/  @!P1 BRA `(.L_x_188) ;  /* 0xfffffff800a89947 */ /* 0x000fea000383ffff */
.L_x_183:
[----:B0---4-:R-:W-:Y:S05]  /*2030*/  BSYNC.RECONVERGENT B0 ;  /* 0x0000000000007941 */ /* 0x011fea0003800200 */
.L_x_182:
[----:B------:R-:W0:Y:S01]  /*2040*/  LDCU UR14, c[0x0][0x398] ;  /* 0x00007300ff0e77ac */ /* 0x000e220008000800 */
[----:B------:R-:W-:Y:S01]  /*2050*/  BSSY.RECONVERGENT B0, `(.L_x_189) ;  /* 0x00000ba000007945 */ /* 0x000fe20003800200 */
[----:B------:R-:W4:Y:S01]  /*2060*/  LDCU.64 UR4, c[0x0][0x3d0] ;  /* 0x00007a00ff0477ac */ /* 0x000f220008000a00 */
[----:B------:R-:W0:Y:S01]  /*2070*/  LDCU.64 UR10, c[0x0][0x3d0] ;  /* 0x00007a00ff0a77ac */ /* 0x000e220008000a00 */
[----:B------:R-:W0:Y:S01]  /*2080*/  LDCU.64 UR8, c[0x0][0x3d8] ;  /* 0x00007b00ff0877ac */ /* 0x000e220008000a00 */
[----:B------:R-:W0:Y:S01]  /*2090*/  LDCU.64 UR12, c[0x0][0x3d8] ;  /* 0x00007b00ff0c77ac */ /* 0x000e220008000a00 */
[----:B------:R-:W-:Y:S06]  /*20a0*/  BAR.SYNC.DEFER_BLOCKING 0x0 ;  /* 0x0000000000007b1d */ /* 0x000fec0000010000 */
[----:B------:R-:W-:Y:S05]  /*20b0*/  @P0 BRA `(.L_x_190) ;  /* 0x0000000800cc0947 */ /* 0x000fea0003800000 */
[----:B------:R-:W2:Y:S01]  /*20c0*/  I2F.U32.RP R10, R4 ;  /* 0x00000004000a7306 */ /* 0x000ea20000209000 */
[----:B------:R-:W-:Y:S01]  /*20d0*/  IMAD.IADD R5, R3, 0x1, R4 ;  /* 0x0000000103057824 */ /* 0x000fe200078e0204 */
[----:B------:R-:W-:Y:S01]  /*20e0*/  ISETP.NE.U32.AND P2, PT, R4, RZ, PT ;  /* 0x000000ff0400720c */ /* 0x000fe20003f45070 */
[----:B------:R-:W-:Y:S01]  /*20f0*/  BSSY.RECONVERGENT B1, `(.L_x_191) ;  /* 0x0000044000017945 */ /* 0x000fe20003800200 */
[----:B-1----:R-:W-:Y:S02]  /*2100*/  IMAD.MOV.U32 R15, RZ, RZ, R3 ;  /* 0x000000ffff0f7224 */ /* 0x002fe400078e0003 */
[CC--:B------:R-:W-:Y:S02]  /*2110*/  ISETP.GE.AND P0, PT, R5.reuse, R6.reuse, PT ;  /* 0x000000060500720c */ /* 0x0c0fe40003f06270 */
[----:B------:R-:W-:Y:S01]  /*2120*/  VIMNMX R8, PT, PT, R5, R6, !PT ;  /* 0x0000000605087248 */ /* 0x000fe20007fe0100 */
[----:B------:R-:W-:Y:S01]  /*2130*/  IMAD.MOV.U32 R6, RZ, RZ, RZ ;  /* 0x000000ffff067224 */ /* 0x000fe200078e00ff */
[----:B------:R-:W-:-:S04]  /*2140*/  SEL R9, RZ, 0x1, P0 ;  /* 0x00000001ff097807 */ /* 0x000fc80000000000 */
[----:B------:R-:W-:Y:S01]  /*2150*/  IADD3 R5, PT, PT, R8, -R5, -R9 ;  /* 0x8000000508057210 */ /* 0x000fe20007ffe809 */
[----:B--2---:R-:W1:Y:S02]  /*2160*/  MUFU.RCP R10, R10 ;  /* 0x0000000a000a7308 */ /* 0x004e640000001000 */
[----:B-1----:R-:W-:-:S06]  /*2170*/  VIADD R7, R10, 0xffffffe ;  /* 0x0ffffffe0a077836 */ /* 0x002fcc0000000000 */
[----:B------:R-:W1:Y:S02]  /*2180*/  F2I.FTZ.U32.TRUNC.NTZ R7, R7 ;  /* 0x0000000700077305 */ /* 0x000e64000021f000 */
[----:B-1----:R-:W-:-:S04]  /*2190*/  IMAD.MOV R11, RZ, RZ, -R7 ;  /* 0x000000ffff0b7224 */ /* 0x002fc800078e0a07 */
[----:B------:R-:W-:-:S04]  /*21a0*/  IMAD R11, R11, R4, RZ ;  /* 0x000000040b0b7224 */ /* 0x000fc800078e02ff */
[----:B------:R-:W-:-:S06]  /*21b0*/  IMAD.HI.U32 R6, R7, R11, R6 ;  /* 0x0000000b07067227 */ /* 0x000fcc00078e0006 */
[----:B------:R-:W-:-:S04]  /*21c0*/  IMAD.HI.U32 R6, R6, R5, RZ ;  /* 0x0000000506067227 */ /* 0x000fc800078e00ff */
[----:B------:R-:W-:-:S04]  /*21d0*/  IMAD.MOV R7, RZ, RZ, -R6 ;  /* 0x000000ffff077224 */ /* 0x000fc800078e0a06 */
[----:B------:R-:W-:-:S05]  /*21e0*/  IMAD R5, R4, R7, R5 ;  /* 0x0000000704057224 */ /* 0x000fca00078e0205 */
        /* <DEDUP_REMOVED lines=8> */
[----:B------:R-:W-:-:S13]  /*2270*/  ISETP.NE.AND P0, PT, R6, 0x3, PT ;  /* 0x000000030600780c */ /* 0x000fda0003f05270 */
[----:B------:R-:W-:Y:S05]  /*2280*/  @!P0 BRA `(.L_x_192) ;  /* 0x0000000000a88947 */ /* 0x000fea0003800000 */
[----:B------:R-:W-:Y:S01]  /*2290*/  VIADD R6, R5, 0x1 ;  /* 0x0000000105067836 */ /* 0x000fe20000000000 */
[----:B------:R-:W-:Y:S01]  /*22a0*/  BSSY.RECONVERGENT B2, `(.L_x_193) ;  /* 0x0000027000027945 */ /* 0x000fe20003800200 */
[----:B------:R-:W-:Y:S02]  /*22b0*/  IMAD.MOV.U32 R9, RZ, RZ, R3 ;  /* 0x000000ffff097224 */ /* 0x000fe400078e0003 */
[----:B------:R-:W-:Y:S01]  /*22c0*/  IMAD.MOV.U32 R8, RZ, RZ, RZ ;  /* 0x000000ffff087224 */ /* 0x000fe200078e00ff */
[----:B------:R-:W-:Y:S01]  /*22d0*/  LOP3.LUT R10, R6, 0x3, RZ, 0xc0, !PT ;  /* 0x00000003060a7812 */ /* 0x000fe200078ec0ff */
[----:B------:R-:W-:-:S04]  /*22e0*/  IMAD.WIDE.U32 R6, R3, 0x4, RZ ;  /* 0x0000000403067825 */ /* 0x000fc800078e00ff */
[----:B------:R-:W-:-:S07]  /*22f0*/  IMAD.MOV R10, RZ, RZ, -R10 ;  /* 0x000000ffff0a7224 */ /* 0x000fce00078e0a0a */
.L_x_194:
[----:B----4-:R-:W-:-:S04]  /*2300*/  IADD3 R12, P0, PT, R9, UR4, RZ ;  /* 0x00000004090c7c10 */ /* 0x010fc8000ff1e0ff */
[----:B------:R-:W-:-:S05]  /*2310*/  IADD3.X R13, PT, PT, R8, UR5, RZ, P0, !PT ;  /* 0x00000005080d7c10 */ /* 0x000fca00087fe4ff */
[----:B------:R-:W2:Y:S02]  /*2320*/  LDG.E.U8 R12, desc[UR6][R12.64] ;  /* 0x000000060c0c7981 */ /* 0x000ea4000c1e1100 */
[----:B--2---:R-:W-:-:S13]  /*2330*/  ISETP.NE.AND P0, PT, R12, RZ, PT ;  /* 0x000000ff0c00720c */ /* 0x004fda0003f05270 */
[----:B-1----:R-:W1:Y:S08]  /*2340*/  @P0 LDC.64 R14, c[0x0][0x3b0] ;  /* 0x0000ec00ff0e0b82 */ /* 0x002e700000000a00 */
[----:B------:R-:W2:Y:S01]  /*2350*/  @P0 LDC.64 R16, c[0x0][0x3c0] ;  /* 0x0000f000ff100b82 */ /* 0x000ea20000000a00 */
[----:B-1----:R-:W-:-:S05]  /*2360*/  @P0 IADD3 R14, P1, PT, R6, R14, RZ ;  /* 0x0000000e060e0210 */ /* 0x002fca0007f3e0ff */
[----:B------:R-:W-:-:S05]  /*2370*/  @P0 IMAD.X R15, R7, 0x1, R15, P1 ;  /* 0x00000001070f0824 */ /* 0x000fca00008e060f */
[----:B------:R-:W2:Y:S01]  /*2380*/  @P0 LDG.E R14, desc[UR6][R14.64] ;  /* 0x000000060e0e0981 */ /* 0x000ea2000c1e1900 */
[----:B0-----:R-:W-:Y:S01]  /*2390*/  IADD3 R18, P2, PT, R9, UR8, RZ ;  /* 0x0000000809127c10 */ /* 0x001fe2000ff5e0ff */
[----:B------:R-:W-:-:S03]  /*23a0*/  IMAD.MOV.U32 R11, RZ, RZ, 0x1 ;  /* 0x00000001ff0b7424 */ /* 0x000fc600078e00ff */
[----:B------:R-:W-:Y:S02]  /*23b0*/  IADD3.X R19, PT, PT, R8, UR9, RZ, P2, !PT ;  /* 0x0000000908137c10 */ /* 0x000fe400097fe4ff */
[----:B--2---:R-:W-:-:S04]  /*23c0*/  @P0 IADD3 R16, P1, PT, R14, R16, RZ ;  /* 0x000000100e100210 */ /* 0x004fc80007f3e0ff */
[----:B------:R-:W-:-:S05]  /*23d0*/  @P0 LEA.HI.X.SX32 R17, R14, R17, 0x1, P1 ;  /* 0x000000110e110211 */ /* 0x000fca00008f0eff */
[----:B------:R0:W-:Y:S04]  /*23e0*/  @P0 STG.E.U8 desc[UR6][R16.64], R11 ;  /* 0x0000000b10000986 */ /* 0x0001e8000c101106 */
[----:B------:R-:W2:Y:S02]  /*23f0*/  LDG.E.U8 R18, desc[UR6][R18.64] ;  /* 0x0000000612127981 */ /* 0x000ea4000c1e1100 */
[----:B--2---:R-:W-:-:S13]  /*2400*/  ISETP.NE.AND P0, PT, R18, RZ, PT ;  /* 0x000000ff1200720c */ /* 0x004fda0003f05270 */
[----:B------:R-:W1:Y:S08]  /*2410*/  @P0 LDC.64 R12, c[0x0][0x3b8] ;  /* 0x0000ee00ff0c0b82 */ /* 0x000e700000000a00 */
[----:B------:R-:W2:Y:S01]  /*2420*/  @P0 LDC.64 R14, c[0x0][0x3c8] ;  /* 0x0000f200ff0e0b82 */ /* 0x000ea20000000a00 */
[----:B-1----:R-:W-:-:S05]  /*2430*/  @P0 IADD3 R12, P1, PT, R6, R12, RZ ;  /* 0x0000000c060c0210 */ /* 0x002fca0007f3e0ff */
[----:B------:R-:W-:-:S05]  /*2440*/  @P0 IMAD.X R13, R7, 0x1, R13, P1 ;  /* 0x00000001070d0824 */ /* 0x000fca00008e060d */
[----:B------:R-:W2:Y:S01]  /*2450*/  @P0 LDG.E R12, desc[UR6][R12.64] ;  /* 0x000000060c0c0981 */ /* 0x000ea2000c1e1900 */
[----:B------:R-:W-:Y:S02]  /*2460*/  VIADD R10, R10, 0x1 ;  /* 0x000000010a0a7836 */ /* 0x000fe40000000000 */
[----:B------:R-:W-:Y:S02]  /*2470*/  IMAD.MOV.U32 R20, RZ, RZ, 0x1 ;  /* 0x00000001ff147424 */ /* 0x000fe400078e00ff */
[----:B------:R-:W-:-:S03]  /*2480*/  IMAD.WIDE.U32 R6, R4, 0x4, R6 ;  /* 0x0000000404067825 */ /* 0x000fc600078e0006 */
[----:B0-----:R-:W-:Y:S02]  /*2490*/  @P0 PRMT R11, R20, 0x7610, R11 ;  /* 0x00007610140b0816 */ /* 0x001fe4000000000b */
[----:B--2---:R-:W-:-:S04]  /*24a0*/  @P0 IADD3 R14, P1, PT, R12, R14, RZ ;  /* 0x0000000e0c0e0210 */ /* 0x004fc80007f3e0ff */
[----:B------:R-:W-:Y:S02]  /*24b0*/  @P0 LEA.HI.X.SX32 R15, R12, R15, 0x1, P1 ;  /* 0x0000000f0c0f0211 */ /* 0x000fe400008f0eff */
[----:B------:R-:W-:-:S03]  /*24c0*/  ISETP.NE.AND P1, PT, R10, RZ, PT ;  /* 0x000000ff0a00720c */ /* 0x000fc60003f25270 */
[----:B------:R1:W-:Y:S01]  /*24d0*/  @P0 STG.E.U8 desc[UR6][R14.64], R11 ;  /* 0x0000000b0e000986 */ /* 0x0003e2000c101106 */
[----:B------:R-:W-:-:S05]  /*24e0*/  IADD3 R9, P0, PT, R4, R9, RZ ;  /* 0x0000000904097210 */ /* 0x000fca0007f1e0ff */
[----:B------:R-:W-:-:S04]  /*24f0*/  IMAD.X R8, RZ, RZ, R8, P0 ;  /* 0x000000ffff087224 */ /* 0x000fc800000e0608 */
[----:B------:R-:W-:Y:S05]  /*2500*/  @P1 BRA `(.L_x_194) ;  /* 0xfffffffc007c1947 */ /* 0x000fea000383ffff */
[----:B------:R-:W-:Y:S05]  /*2510*/  BSYNC.RECONVERGENT B2 ;  /* 0x0000000000027941 */ /* 0x000fea0003800200 */
.L_x_193:
[----:B-1----:R-:W-:-:S07]  /*2520*/  IMAD.MOV.U32 R15, RZ, RZ, R9 ;  /* 0x000000ffff0f7224 */ /* 0x002fce00078e0009 */
.L_x_192:
[----:B0---4-:R-:W-:Y:S05]  /*2530*/  BSYNC.RECONVERGENT B1 ;  /* 0x0000000000017941 */ /* 0x011fea0003800200 */
.L_x_191:
[----:B------:R-:W-:-:S13]  /*2540*/  ISETP.GE.U32.AND P0, PT, R5, 0x3, PT ;  /* 0x000000030500780c */ /* 0x000fda0003f06070 */
[----:B------:R-:W-:Y:S05]  /*2550*/  @!P0 BRA `(.L_x_190) ;  /* 0x0000000400a48947 */ /* 0x000fea0003800000 */
.L_x_195:
[----:B------:R-:W-:-:S05]  /*2560*/  IADD3 R8, P0, PT, R15, UR10, RZ ;  /* 0x0000000a0f087c10 */ /* 0x000fca000ff1e0ff */
[----:B------:R-:W-:-:S05]  /*2570*/  IMAD.X R9, RZ, RZ, UR11, P0 ;  /* 0x0000000bff097e24 */ /* 0x000fca00080e06ff */
[----:B------:R-:W2:Y:S02]  /*2580*/  LDG.E.U8 R8, desc[UR6][R8.64] ;  /* 0x0000000608087981 */ /* 0x000ea4000c1e1100 */
[----:B--2---:R-:W-:-:S13]  /*2590*/  ISETP.NE.AND P0, PT, R8, RZ, PT ;  /* 0x000000ff0800720c */ /* 0x004fda0003f05270 */
[----:B------:R-:W0:Y:S08]  /*25a0*/  @P0 LDC.64 R6, c[0x0][0x3b0] ;  /* 0x0000ec00ff060b82 */ /* 0x000e300000000a00 */
[----:B------:R-:W1:Y:S01]  /*25b0*/  @P0 LDC.64 R10, c[0x0][0x3c0] ;  /* 0x0000f000ff0a0b82 */ /* 0x000e620000000a00 */
[----:B0-----:R-:W-:-:S06]  /*25c0*/  @P0 IMAD.WIDE.U32 R6, R15, 0x4, R6 ;  /* 0x000000040f060825 */ /* 0x001fcc00078e0006 */
[----:B------:R0:W1:Y:S01]  /*25d0*/  @P0 LDG.E R6, desc[UR6][R6.64] ;  /* 0x0000000606060981 */ /* 0x000062000c1e1900 */
[----:B------:R-:W-:Y:S01]  /*25e0*/  IMAD.MOV.U32 R5, RZ, RZ, 0x1 ;  /* 0x00000001ff057424 */ /* 0x000fe200078e00ff */
[----:B------:R-:W-:-:S05]  /*25f0*/  IADD3 R12, P2, PT, R15, UR12, RZ ;  /* 0x0000000c0f0c7c10 */ /* 0x000fca000ff5e0ff */
[----:B------:R-:W-:Y:S01]  /*2600*/  IMAD.X R13, RZ, RZ, UR13, P2 ;  /* 0x0000000dff0d7e24 */ /* 0x000fe200090e06ff */
[----:B0-----:R-:W-:Y:S02]  /*2610*/  @P0 PRMT R7, R5, 0x7610, R7 ;  /* 0x0000761005070816 */ /* 0x001fe40000000007 */
[----:B-1----:R-:W-:-:S04]  /*2620*/  @P0 IADD3 R10, P1, PT, R6, R10, RZ ;  /* 0x0000000a060a0210 */ /* 0x002fc80007f3e0ff */
[----:B------:R-:W-:-:S05]  /*2630*/  @P0 LEA.HI.X.SX32 R11, R6, R11, 0x1, P1 ;  /* 0x0000000b060b0211 */ /* 0x000fca00008f0eff */
[----:B------:R0:W-:Y:S04]  /*2640*/  @P0 STG.E.U8 desc[UR6][R10.64], R7 ;  /* 0x000000070a000986 */ /* 0x0001e8000c101106 */
[----:B------:R-:W2:Y:S02]  /*2650*/  LDG.E.U8 R12, desc[UR6][R12.64] ;  /* 0x000000060c0c7981 */ /* 0x000ea4000c1e1100 */
[----:B--2---:R-:W-:-:S13]  /*2660*/  ISETP.NE.AND P0, PT, R12, RZ, PT ;  /* 0x000000ff0c00720c */ /* 0x004fda0003f05270 */
[----:B0-----:R-:W0:Y:S08]  /*2670*/  @P0 LDC.64 R6, c[0x0][0x3b8] ;  /* 0x0000ee00ff060b82 */ /* 0x001e300000000a00 */
[----:B------:R-:W1:Y:S01]  /*2680*/  @P0 LDC.64 R8, c[0x0][0x3c8] ;  /* 0x0000f200ff080b82 */ /* 0x000e620000000a00 */
[----:B0-----:R-:W-:-:S06]  /*2690*/  @P0 IMAD.WIDE.U32 R6, R15, 0x4, R6 ;  /* 0x000000040f060825 */ /* 0x001fcc00078e0006 */
[----:B------:R0:W1:Y:S01]  /*26a0*/  @P0 LDG.E R6, desc[UR6][R6.64] ;  /* 0x0000000606060981 */ /* 0x000062000c1e1900 */
[----:B------:R-:W-:Y:S02]  /*26b0*/  IMAD.IADD R5, R4, 0x1, R15 ;  /* 0x0000000104057824 */ /* 0x000fe400078e020f */
[----:B------:R-:W-:-:S03]  /*26c0*/  IMAD.MOV.U32 R16, RZ, RZ, 0x1 ;  /* 0x00000001ff107424 */ /* 0x000fc600078e00ff */
[----:B------:R-:W-:Y:S02]  /*26d0*/  IADD3 R14, P2, PT, R5, UR10, RZ ;  /* 0x0000000a050e7c10 */ /* 0x000fe4000ff5e0ff */
[----:B0-----:R-:W-:-:S03]  /*26e0*/  @P0 PRMT R7, R16, 0x7610, R7 ;  /* 0x0000761010070816 */ /* 0x001fc60000000007 */
[----:B------:R-:W-:Y:S01]  /*26f0*/  IMAD.X R15, RZ, RZ, UR11, P2 ;  /* 0x0000000bff0f7e24 */ /* 0x000fe200090e06ff */
        /* <DEDUP_REMOVED lines=21> */
[----:B------:R-:W-:-:S05]  /*2850*/  IMAD.IADD R5, R5, 0x1, R4 ;  /* 0x0000000105057824 */ /* 0x000fca00078e0204 */
        /* <DEDUP_REMOVED lines=48> */
[----:B------:R-:W1:Y:S01]  /*2b60*/  @P0 LDG.E R6, desc[UR6][R6.64] ;  /* 0x0000000606060981 */ /* 0x000e62000c1e1900 */
[----:B------:R-:W-:Y:S02]  /*2b70*/  IMAD.MOV.U32 R14, RZ, RZ, 0x1 ;  /* 0x00000001ff0e7424 */ /* 0x000fe400078e00ff */
[----:B------:R-:W-:-:S03]  /*2b80*/  IMAD.IADD R15, R5, 0x1, R4 ;  /* 0x00000001050f7824 */ /* 0x000fc600078e0204 */
[----:B------:R-:W-:Y:S02]  /*2b90*/  @P0 PRMT R11, R14, 0x7610, R11 ;  /* 0x000076100e0b0816 */ /* 0x000fe4000000000b */
[----:B-1----:R-:W-:-:S04]  /*2ba0*/  @P0 IADD3 R8, P1, PT, R6, R8, RZ ;  /* 0x0000000806080210 */ /* 0x002fc80007f3e0ff */
[----:B------:R-:W-:-:S05]  /*2bb0*/  @P0 LEA.HI.X.SX32 R9, R6, R9, 0x1, P1 ;  /* 0x0000000906090211 */ /* 0x000fca00008f0eff */
[----:B------:R0:W-:Y:S01]  /*2bc0*/  @P0 STG.E.U8 desc[UR6][R8.64], R11 ;  /* 0x0000000b08000986 */ /* 0x0001e2000c101106 */
[----:B------:R-:W-:-:S13]  /*2bd0*/  ISETP.GE.AND P0, PT, R15, UR14, PT ;  /* 0x0000000e0f007c0c */ /* 0x000fda000bf06270 */
[----:B0-----:R-:W-:Y:S05]  /*2be0*/  @!P0 BRA `(.L_x_195) ;  /* 0xfffffff8005c8947 */ /* 0x001fea000383ffff */
.L_x_190:
[----:B0---4-:R-:W-:Y:S05]  /*2bf0*/  BSYNC.RECONVERGENT B0 ;  /* 0x0000000000007941 */ /* 0x011fea0003800200 */
.L_x_189:
[----:B------:R-:W0:Y:S01]  /*2c00*/  LDCU UR4, c[0x0][0x398] ;  /* 0x00007300ff0477ac */ /* 0x000e220008000800 */
[----:B------:R-:W-:Y:S01]  /*2c10*/  BSSY.RECONVERGENT B0, `(.L_x_196) ;  /* 0x00000ab000007945 */ /* 0x000fe20003800200 */
[----:B------:R-:W4:Y:S01]  /*2c20*/  LDCU UR5, c[0x0][0x398] ;  /* 0x00007300ff0577ac */ /* 0x000f220008000800 */
[----:B------:R-:W1:Y:S01]  /*2c30*/  LDCU.64 UR8, c[0x0][0x3d0] ;  /* 0x00007a00ff0877ac */ /* 0x000e620008000a00 */
[----:B------:R-:W1:Y:S01]  /*2c40*/  LDCU.64 UR12, c[0x0][0x3d0] ;  /* 0x00007a00ff0c77ac */ /* 0x000e620008000a00 */
[----:B------:R-:W1:Y:S01]  /*2c50*/  LDCU.64 UR10, c[0x0][0x3d8] ;  /* 0x00007b00ff0a77ac */ /* 0x000e620008000a00 */
[----:B------:R-:W-:Y:S01]  /*2c60*/  BAR.SYNC.DEFER_BLOCKING 0x0 ;  /* 0x0000000000007b1d */ /* 0x000fe20000010000 */
[----:B0-----:R-:W-:-:S05]  /*2c70*/  ISETP.GE.AND P0, PT, R3, UR4, PT ;  /* 0x0000000403007c0c */ /* 0x001fca000bf06270 */
[----:B------:R-:W0:Y:S08]  /*2c80*/  LDCU.64 UR14, c[0x0][0x3d8] ;  /* 0x00007b00ff0e77ac */ /* 0x000e300008000a00 */
[----:B-1--4-:R-:W-:Y:S05]  /*2c90*/  @P0 BRA `(.L_x_197) ;  /* 0x0000000800880947 */ /* 0x012fea0003800000 */
[----:B------:R-:W1:Y:S01]  /*2ca0*/  I2F.U32.RP R10, R4 ;  /* 0x00000004000a7306 */ /* 0x000e620000209000 */
[----:B------:R-:W-:Y:S01]  /*2cb0*/  IMAD.IADD R5, R3, 0x1, R4 ;  /* 0x0000000103057824 */ /* 0x000fe200078e0204 */
[----:B------:R-:W-:Y:S01]  /*2cc0*/  ISETP.NE.U32.AND P2, PT, R4, RZ, PT ;  /* 0x000000ff0400720c */ /* 0x000fe20003f45070 */
[----:B------:R-:W-:Y:S03]  /*2cd0*/  BSSY.RECONVERGENT B1, `(.L_x_198) ;  /* 0x000003e000017945 */ /* 0x000fe60003800200 */
[C---:B------:R-:W-:Y:S02]  /*2ce0*/  ISETP.GE.AND P0, PT, R5.reuse, UR4, PT ;  /* 0x0000000405007c0c */ /* 0x040fe4000bf06270 */
[----:B------:R-:W-:Y:S02]  /*2cf0*/  VIMNMX R8, PT, PT, R5, UR4, !PT ;  /* 0x0000000405087c48 */ /* 0x000fe4000ffe0100 */
[----:B------:R-:W-:-:S04]  /*2d00*/  SEL R9, RZ, 0x1, P0 ;  /* 0x00000001ff097807 */ /* 0x000fc80000000000 */
[----:B------:R-:W-:Y:S01]  /*2d10*/  IADD3 R5, PT, PT, R8, -R5, -R9 ;  /* 0x8000000508057210 */ /* 0x000fe20007ffe809 */
[----:B-1----:R-:W1:Y:S02]  /*2d20*/  MUFU.RCP R10, R10 ;  /* 0x0000000a000a7308 */ /* 0x002e640000001000 */
[----:B-1----:R-:W-:-:S06]  /*2d30*/  VIADD R6, R10, 0xffffffe ;  /* 0x0ffffffe0a067836 */ /* 0x002fcc0000000000 */
[----:B--2---:R1:W2:Y:S02]  /*2d40*/  F2I.FTZ.U32.TRUNC.NTZ R7, R6 ;  /* 0x0000000600077305 */ /* 0x0042a4000021f000 */
[----:B-1----:R-:W-:Y:S02]  /*2d50*/  IMAD.MOV.U32 R6, RZ, RZ, RZ ;  /* 0x000000ffff067224 */ /* 0x002fe400078e00ff */
[----:B--2---:R-:W-:-:S04]  /*2d60*/  IMAD.MOV R11, RZ, RZ, -R7 ;  /* 0x000000ffff0b7224 */ /* 0x004fc800078e0a07 */
        /* <DEDUP_REMOVED lines=15> */
[----:B------:R-:W-:Y:S05]  /*2e60*/  @!P0 BRA `(.L_x_199) ;  /* 0x0000000000908947 */ /* 0x000fea0003800000 */
[----:B------:R-:W-:Y:S01]  /*2e70*/  VIADD R5, R16, 0x1 ;  /* 0x0000000110057836 */ /* 0x000fe20000000000 */
[----:B------:R-:W-:Y:S01]  /*2e80*/  BSSY.RECONVERGENT B2, `(.L_x_200) ;  /* 0x0000021000027945 */ /* 0x000fe20003800200 */
[----:B------:R-:W-:Y:S02]  /*2e90*/  IMAD.MOV.U32 R17, RZ, RZ, R3 ;  /* 0x000000ffff117224 */ /* 0x000fe400078e0003 */
[----:B------:R-:W-:Y:S01]  /*2ea0*/  IMAD.MOV.U32 R14, RZ, RZ, RZ ;  /* 0x000000ffff0e7224 */ /* 0x000fe200078e00ff */
[----:B------:R-:W-:-:S05]  /*2eb0*/  LOP3.LUT R5, R5, 0x3, RZ, 0xc0, !PT ;  /* 0x0000000305057812 */ /* 0x000fca00078ec0ff */
[----:B------:R-:W-:-:S07]  /*2ec0*/  IMAD.MOV R5, RZ, RZ, -R5 ;  /* 0x000000ffff057224 */ /* 0x000fce00078e0a05 */
.L_x_201:
[----:B-1----:R-:W-:-:S04]  /*2ed0*/  IADD3 R10, P0, PT, R17, UR8, RZ ;  /* 0x00000008110a7c10 */ /* 0x002fc8000ff1e0ff */
[----:B------:R-:W-:-:S05]  /*2ee0*/  IADD3.X R11, PT, PT, R14, UR9, RZ, P0, !PT ;  /* 0x000000090e0b7c10 */ /* 0x000fca00087fe4ff */
[----:B------:R-:W2:Y:S02]  /*2ef0*/  LDG.E.U8 R6, desc[UR6][R10.64] ;  /* 0x000000060a067981 */ /* 0x000ea4000c1e1100 */
[----:B--2---:R-:W-:-:S13]  /*2f00*/  ISETP.NE.AND P0, PT, R6, RZ, PT ;  /* 0x000000ff0600720c */ /* 0x004fda0003f05270 */
[----:B------:R-:W1:Y:S02]  /*2f10*/  @P0 LDC.64 R6, c[0x0][0x3c0] ;  /* 0x0000f000ff060b82 */ /* 0x000e640000000a00 */
[----:B-1----:R-:W-:-:S05]  /*2f20*/  @P0 IADD3 R6, P1, PT, R17, R6, RZ ;  /* 0x0000000611060210 */ /* 0x002fca0007f3e0ff */
[----:B------:R-:W-:-:S05]  /*2f30*/  @P0 IMAD.X R7, R14, 0x1, R7, P1 ;  /* 0x000000010e070824 */ /* 0x000fca00008e0607 */
[----:B------:R-:W2:Y:S01]  /*2f40*/  @P0 LDG.E.U8 R6, desc[UR6][R6.64] ;  /* 0x0000000606060981 */ /* 0x000ea2000c1e1100 */
[----:B------:R-:W-:-:S04]  /*2f50*/  IADD3 R12, P1, PT, R17, UR10, RZ ;  /* 0x0000000a110c7c10 */ /* 0x000fc8000ff3e0ff */
[----:B------:R-:W-:Y:S02]  /*2f60*/  IADD3.X R13, PT, PT, R14, UR11, RZ, P1, !PT ;  /* 0x0000000b0e0d7c10 */ /* 0x000fe40008ffe4ff */
[----:B--2---:R-:W-:-:S04]  /*2f70*/  ISETP.NE.AND P0, PT, R6, RZ, P0 ;  /* 0x000000ff0600720c */ /* 0x004fc80000705270 */
[----:B------:R-:W-:-:S05]  /*2f80*/  SEL R15, RZ, 0x1, !P0 ;  /* 0x00000001ff0f7807 */ /* 0x000fca0004000000 */
[----:B------:R1:W-:Y:S04]  /*2f90*/  STG.E.U8 desc[UR6][R10.64], R15 ;  /* 0x0000000f0a007986 */ /* 0x0003e8000c101106 */
[----:B------:R-:W2:Y:S02]  /*2fa0*/  LDG.E.U8 R8, desc[UR6][R12.64] ;  /* 0x000000060c087981 */ /* 0x000ea4000c1e1100 */
[----:B--2---:R-:W-:-:S13]  /*2fb0*/  ISETP.NE.AND P0, PT, R8, RZ, PT ;  /* 0x000000ff0800720c */ /* 0x004fda0003f05270 */
[----:B------:R-:W2:Y:S02]  /*2fc0*/  @P0 LDC.64 R8, c[0x0][0x3c8] ;  /* 0x0000f200ff080b82 */ /* 0x000ea40000000a00 */
[----:B--2---:R-:W-:-:S05]  /*2fd0*/  @P0 IADD3 R8, P1, PT, R17, R8, RZ ;  /* 0x0000000811080210 */ /* 0x004fca0007f3e0ff */
[----:B------:R-:W-:-:S05]  /*2fe0*/  @P0 IMAD.X R9, R14, 0x1, R9, P1 ;  /* 0x000000010e090824 */ /* 0x000fca00008e0609 */
[----:B------:R-:W2:Y:S01]  /*2ff0*/  @P0 LDG.E.U8 R8, desc[UR6][R8.64] ;  /* 0x0000000608080981 */ /* 0x000ea2000c1e1100 */
[----:B------:R-:W-:-:S05]  /*3000*/  VIADD R5, R5, 0x1 ;  /* 0x0000000105057836 */ /* 0x000fca0000000000 */
[----:B------:R-:W-:Y:S02]  /*3010*/  ISETP.NE.AND P1, PT, R5, RZ, PT ;  /* 0x000000ff0500720c */ /* 0x000fe40003f25270 */
[----:B--2---:R-:W-:-:S04]  /*3020*/  ISETP.NE.AND P0, PT, R8, RZ, P0 ;  /* 0x000000ff0800720c */ /* 0x004fc80000705270 */
[----:B------:R-:W-:Y:S02]  /*3030*/  SEL R7, RZ, 0x1, !P0 ;  /* 0x00000001ff077807 */ /* 0x000fe40004000000 */
[----:B------:R-:W-:-:S03]  /*3040*/  IADD3 R6, P0, PT, R4, R17, RZ ;  /* 0x0000001104067210 */ /* 0x000fc60007f1e0ff */
[----:B------:R1:W-:Y:S02]  /*3050*/  STG.E.U8 desc[UR6][R12.64], R7 ;  /* 0x000000070c007986 */ /* 0x0003e4000c101106 */
[----:B------:R-:W-:Y:S02]  /*3060*/  IMAD.MOV.U32 R17, RZ, RZ, R6 ;  /* 0x000000ffff117224 */ /* 0x000fe400078e0006 */
[----:B------:R-:W-:Y:S01]  /*3070*/  IMAD.X R14, RZ, RZ, R14, P0 ;  /* 0x000000ffff0e7224 */ /* 0x000fe200000e060e */
[----:B------:R-:W-:Y:S06]  /*3080*/  @P1 BRA `(.L_x_201) ;  /* 0xfffffffc00901947 */ /* 0x000fec000383ffff */
[----:B0-----:R-:W-:Y:S05]  /*3090*/  BSYNC.RECONVERGENT B2 ;  /* 0x0000000000027941 */ /* 0x001fea0003800200 */
.L_x_200:
[----:B------:R-:W-:-:S07]  /*30a0*/  IMAD.MOV.U32 R5, RZ, RZ, R6 ;  /* 0x000000ffff057224 */ /* 0x000fce00078e0006 */
.L_x_199:
[----:B0-----:R-:W-:Y:S05]  /*30b0*/  BSYNC.RECONVERGENT B1 ;  /* 0x0000000000017941 */ /* 0x001fea0003800200 */
.L_x_198:
[----:B------:R-:W-:-:S13]  /*30c0*/  ISETP.GE.U32.AND P0, PT, R16, 0x3, PT ;  /* 0x000000031000780c */ /* 0x000fda0003f06070 */
[----:B------:R-:W-:Y:S05]  /*30d0*/  @!P0 BRA `(.L_x_197) ;  /* 0x0000000400788947 */ /* 0x000fea0003800000 */
.L_x_202:
[----:B-1--4-:R-:W-:-:S05]  /*30e0*/  IADD3 R10, P0, PT, R5, UR12, RZ ;  /* 0x0000000c050a7c10 */ /* 0x012fca000ff1e0ff */
[----:B------:R-:W-:-:S05]  /*30f0*/  IMAD.X R11, RZ, RZ, UR13, P0 ;  /* 0x0000000dff0b7e24 */ /* 0x000fca00080e06ff */
[----:B------:R-:W2:Y:S02]  /*3100*/  LDG.E.U8 R6, desc[UR6][R10.64] ;  /* 0x000000060a067981 */ /* 0x000ea4000c1e1100 */
[----:B--2---:R-:W-:-:S13]  /*3110*/  ISETP.NE.AND P0, PT, R6, RZ, PT ;  /* 0x000000ff0600720c */ /* 0x004fda0003f05270 */
[----:B------:R-:W0:Y:S02]  /*3120*/  @P0 LDC.64 R6, c[0x0][0x3c0] ;  /* 0x0000f000ff060b82 */ /* 0x000e240000000a00 */
[----:B0-----:R-:W-:-:S05]  /*3130*/  @P0 IADD3 R6, P1, PT, R5, R6, RZ ;  /* 0x0000000605060210 */ /* 0x001fca0007f3e0ff */
[----:B------:R-:W-:-:S05]  /*3140*/  @P0 IMAD.X R7, RZ, RZ, R7, P1 ;  /* 0x000000ffff070224 */ /* 0x000fca00008e0607 */
[----:B------:R-:W2:Y:S01]  /*3150*/  @P0 LDG.E.U8 R6, desc[UR6][R6.64] ;  /* 0x0000000606060981 */ /* 0x000ea2000c1e1100 */
[----:B------:R-:W-:-:S05]  /*3160*/  IADD3 R12, P1, PT, R5, UR14, RZ ;  /* 0x0000000e050c7c10 */ /* 0x000fca000ff3e0ff */
[----:B------:R-:W-:Y:S01]  /*3170*/  IMAD.X R13, RZ, RZ, UR15, P1 ;  /* 0x0000000fff0d7e24 */ /* 0x000fe200088e06ff */
[----:B--2---:R-:W-:-:S04]  /*3180*/  ISETP.NE.AND P0, PT, R6, RZ, P0 ;  /* 0x000000ff0600720c */ /* 0x004fc80000705270 */
[----:B------:R-:W-:-:S05]  /*3190*/  SEL R17, RZ, 0x1, !P0 ;  /* 0x00000001ff117807 */ /* 0x000fca0004000000 */
[----:B------:R0:W-:Y:S04]  /*31a0*/  STG.E.U8 desc[UR6][R10.64], R17 ;  /* 0x000000110a007986 */ /* 0x0001e8000c101106 */
[----:B------:R-:W2:Y:S02]  /*31b0*/  LDG.E.U8 R8, desc[UR6][R12.64] ;  /* 0x000000060c087981 */ /* 0x000ea4000c1e1100 */
[----:B--2---:R-:W-:-:S13]  /*31c0*/  ISETP.NE.AND P0, PT, R8, RZ, PT ;  /* 0x000000ff0800720c */ /* 0x004fda0003f05270 */
[----:B------:R-:W1:Y:S02]  /*31d0*/  @P0 LDC.64 R8, c[0x0][0x3c8] ;  /* 0x0000f200ff080b82 */ /* 0x000e640000000a00 */
[----:B-1----:R-:W-:-:S05]  /*31e0*/  @P0 IADD3 R8, P1, PT, R5, R8, RZ ;  /* 0x0000000805080210 */ /* 0x002fca0007f3e0ff */
[----:B------:R-:W-:-:S05]  /*31f0*/  @P0 IMAD.X R9, RZ, RZ, R9, P1 ;  /* 0x000000ffff090224 */ /* 0x000fca00008e0609 */
[----:B------:R-:W2:Y:S01]  /*3200*/  @P0 LDG.E.U8 R8, desc[UR6][R8.64] ;  /* 0x0000000608080981 */ /* 0x000ea2000c1e1100 */
[----:B------:R-:W-:-:S05]  /*3210*/  IMAD.IADD R19, R4, 0x1, R5 ;  /* 0x0000000104137824 */ /* 0x000fca00078e0205 */
[----:B------:R-:W-:-:S05]  /*3220*/  IADD3 R14, P1, PT, R19, UR12, RZ ;  /* 0x0000000c130e7c10 */ /* 0x000fca000ff3e0ff */
[----:B------:R-:W-:Y:S01]  /*3230*/  IMAD.X R15, RZ, RZ, UR13, P1 ;  /* 0x0000000dff0f7e24 */ /* 0x000fe200088e06ff */
[----:B--2---:R-:W-:-:S04]  /*3240*/  ISETP.NE.AND P0, PT, R8, RZ, P0 ;  /* 0x000000ff0800720c */ /* 0x004fc80000705270 */
[----:B------:R-:W-:-:S05]  /*3250*/  SEL R5, RZ, 0x1, !P0 ;  /* 0x00000001ff057807 */ /* 0x000fca0004000000 */
[----:B------:R1:W-:Y:S04]  /*3260*/  STG.E.U8 desc[UR6][R12.64], R5 ;  /* 0x000000050c007986 */ /* 0x0003e8000c101106 */
[----:B------:R-:W2:Y:S02]  /*3270*/  LDG.E.U8 R6, desc[UR6][R14.64] ;  /* 0x000000060e067981 */ /* 0x000ea4000c1e1100 */
[----:B--2---:R-:W-:-:S13]  /*3280*/  ISETP.NE.AND P0, PT, R6, RZ, PT ;  /* 0x000000ff0600720c */ /* 0x004fda0003f05270 */
[----:B------:R-:W2:Y:S02]  /*3290*/  @P0 LDC.64 R6, c[0x0][0x3c0] ;  /* 0x0000f000ff060b82 */ /* 0x000ea40000000a00 */
[----:B--2---:R-:W-:-:S05]  /*32a0*/  @P0 IADD3 R6, P1, PT, R19, R6, RZ ;  /* 0x0000000613060210 */ /* 0x004fca0007f3e0ff */
[----:B------:R-:W-:-:S05]  /*32b0*/  @P0 IMAD.X R7, RZ, RZ, R7, P1 ;  /* 0x000000ffff070224 */ /* 0x000fca00008e0607 */
[----:B------:R-:W2:Y:S01]  /*32c0*/  @P0 LDG.E.U8 R6, desc[UR6][R6.64] ;  /* 0x0000000606060981 */ /* 0x000ea2000c1e1100 */
[----:B0-----:R-:W-:-:S05]  /*32d0*/  IADD3 R10, P1, PT, R19, UR14, RZ ;  /* 0x0000000e130a7c10 */ /* 0x001fca000ff3e0ff */
[----:B------:R-:W-:Y:S01]  /*32e0*/  IMAD.X R11, RZ, RZ, UR15, P1 ;  /* 0x0000000fff0b7e24 */ /* 0x000fe200088e06ff */
[----:B--2---:R-:W-:-:S04]  /*32f0*/  ISETP.NE.AND P0, PT, R6, RZ, P0 ;  /* 0x000000ff0600720c */ /* 0x004fc80000705270 */
[----:B------:R-:W-:-:S05]  /*3300*/  SEL R17, RZ, 0x1, !P0 ;  /* 0x00000001ff117807 */ /* 0x000fca0004000000 */
[----:B------:R0:W-:Y:S04]  /*3310*/  STG.E.U8 desc[UR6][R14.64], R17 ;  /* 0x000000110e007986 */ /* 0x0001e8000c101106 */
[----:B-1----:R-:W2:Y:S02]  /*3320*/  LDG.E.U8 R5, desc[UR6][R10.64] ;  /* 0x000000060a057981 */ /* 0x002ea4000c1e1100 */
        /* <DEDUP_REMOVED lines=47> */
[----:B------:R-:W0:Y:S02]  /*3620*/  @P0 LDC.64 R8, c[0x0][0x3c8] ;  /* 0x0000f200ff080b82 */ /* 0x000e240000000a00 */
[----:B0-----:R-:W-:-:S05]  /*3630*/  @P0 IADD3 R8, P1, PT, R19, R8, RZ ;  /* 0x0000000813080210 */ /* 0x001fca0007f3e0ff */
[----:B------:R-:W-:-:S05]  /*3640*/  @P0 IMAD.X R9, RZ, RZ, R9, P1 ;  /* 0x000000ffff090224 */ /* 0x000fca00008e0609 */
[----:B------:R-:W2:Y:S01]  /*3650*/  @P0 LDG.E.U8 R8, desc[UR6][R8.64] ;  /* 0x0000000608080981 */ /* 0x000ea2000c1e1100 */
[----:B------:R-:W-:Y:S01]  /*3660*/  IMAD.IADD R5, R19, 0x1, R4 ;  /* 0x0000000113057824 */ /* 0x000fe200078e0204 */
[----:B--2---:R-:W-:-:S04]  /*3670*/  ISETP.NE.AND P0, PT, R8, RZ, P0 ;  /* 0x000000ff0800720c */ /* 0x004fc80000705270 */
[----:B------:R-:W-:Y:S02]  /*3680*/  SEL R7, RZ, 0x1, !P0 ;  /* 0x00000001ff077807 */ /* 0x000fe40004000000 */
[----:B------:R-:W-:-:S03]  /*3690*/  ISETP.GE.AND P0, PT, R5, UR5, PT ;  /* 0x0000000505007c0c */ /* 0x000fc6000bf06270 */
[----:B------:R4:W-:Y:S10]  /*36a0*/  STG.E.U8 desc[UR6][R12.64], R7 ;  /* 0x000000070c007986 */ /* 0x0009f4000c101106 */
[----:B------:R-:W-:Y:S05]  /*36b0*/  @!P0 BRA `(.L_x_202) ;  /* 0xfffffff800888947 */ /* 0x000fea000383ffff */
.L_x_197:
[----:B0-----:R-:W-:Y:S05]  /*36c0*/  BSYNC.RECONVERGENT B0 ;  /* 0x0000000000007941 */ /* 0x001fea0003800200 */
.L_x_196:
[----:B------:R-:W-:Y:S01]  /*36d0*/  BAR.SYNC.DEFER_BLOCKING 0x0 ;  /* 0x0000000000007b1d */ /* 0x000fe20000010000 */
[----:B------:R-:W-:-:S13]  /*36e0*/  ISETP.NE.AND P0, PT, R3, RZ, PT ;  /* 0x000000ff0300720c */ /* 0x000fda0003f05270 */
[----:B------:R-:W-:Y:S05]  /*36f0*/  @P0 EXIT ;  /* 0x000000000000094d */ /* 0x000fea0003800000 */
[----:B--2---:R-:W0:Y:S01]  /*3700*/  LDC R18, c[0x0][0x398] ;  /* 0x0000e600ff127b82 */ /* 0x004e220000000800 */
[----:B-----5:R-:W-:Y:S02]  /*3710*/  IMAD.MOV.U32 R3, RZ, RZ, R0 ;  /* 0x000000ffff037224 */ /* 0x020fe400078e0000 */
[----:B------:R-:W-:-:S05]  /*3720*/  IMAD.MOV.U32 R16, RZ, RZ, R2 ;  /* 0x000000ffff107224 */ /* 0x000fca00078e0002 */
[----:B-1--4-:R-:W1:Y:S08]  /*3730*/  LDC.64 R10, c[0x0][0x390] ;  /* 0x0000e400ff0a7b82 */ /* 0x012e700000000a00 */
[----:B------:R-:W2:Y:S08]  /*3740*/  LDC.64 R12, c[0x0][0x380] ;  /* 0x0000e000ff0c7b82 */ /* 0x000eb00000000a00 */
[----:B------:R-:W4:Y:S02]  /*3750*/  LDC.64 R14, c[0x0][0x388] ;  /* 0x0000e200ff0e7b82 */ /* 0x000f240000000a00 */
.L_x_203:
[----:B0-----:R-:W-:-:S04]  /*3760*/  IMAD R5, R16, R18, R3 ;  /* 0x0000001210057224 */ /* 0x001fc800078e0203 */
[----:B-1----:R-:W-:-:S05]  /*3770*/  IMAD.WIDE R4, R5, 0x4, R10 ;  /* 0x0000000405047825 */ /* 0x002fca00078e020a */
[----:B------:R-:W5:Y:S01]  /*3780*/  LDG.E R6, desc[UR6][R4.64] ;  /* 0x0000000604067981 */ /* 0x000f62000c1e1900 */
[----:B----4-:R-:W-:Y:S01]  /*3790*/  IMAD.WIDE R8, R16, 0x4, R14 ;  /* 0x0000000410087825 */ /* 0x010fe200078e020e */
[----:B-----5:R-:W-:-:S03]  /*37a0*/  IADD3 R17, PT, PT, -R6, 0x1, RZ ;  /* 0x0000000106117810 */ /* 0x020fc60007ffe1ff */
[----:B--2---:R-:W-:Y:S02]  /*37b0*/  IMAD.WIDE R6, R3, 0x4, R12 ;  /* 0x0000000403067825 */ /* 0x004fe400078e020c */
[----:B------:R0:W-:Y:S04]  /*37c0*/  STG.E desc[UR6][R4.64], R17 ;  /* 0x0000001104007986 */ /* 0x0001e8000c101906 */
[----:B------:R-:W2:Y:S04]  /*37d0*/  LDG.E R7, desc[UR6][R6.64] ;  /* 0x0000000606077981 */ /* 0x000ea8000c1e1900 */
[----:B------:R-:W4:Y:S01]  /*37e0*/  LDG.E R8, desc[UR6][R8.64] ;  /* 0x0000000608087981 */ /* 0x000f22000c1e1900 */
[----:B--2---:R-:W-:-:S02]  /*37f0*/  ISETP.GE.AND P0, PT, R7, R18, PT ;  /* 0x000000120700720c */ /* 0x004fc40003f06270 */
[C---:B----4-:R-:W-:Y:S02]  /*3800*/  ISETP.GE.AND P1, PT, R8.reuse, R18, PT ;  /* 0x000000120800720c */ /* 0x050fe40003f26270 */
[----:B------:R-:W-:Y:S02]  /*3810*/  SEL R16, R7, R16, !P0 ;  /* 0x0000001007107207 */ /* 0x000fe40004000000 */
[----:B------:R-:W-:Y:S02]  /*3820*/  SEL R3, R8, R3, !P1 ;  /* 0x0000000308037207 */ /* 0x000fe40004800000 */
[----:B------:R-:W-:-:S04]  /*3830*/  ISETP.NE.AND P0, PT, R16, R2, PT ;  /* 0x000000021000720c */ /* 0x000fc80003f05270 */
[----:B------:R-:W-:-:S13]  /*3840*/  ISETP.NE.OR P0, PT, R3, R0, P0 ;  /* 0x000000000300720c */ /* 0x000fda0000705670 */
[----:B0-----:R-:W-:Y:S05]  /*3850*/  @P0 BRA `(.L_x_203) ;  /* 0xfffffffc00c00947 */ /* 0x001fea000383ffff */
[----:B------:R-:W-:Y:S05]  /*3860*/  EXIT ;  /* 0x000000000000794d */ /* 0x000fea0003800000 */
.L_x_204:
        /* <DEDUP_REMOVED lines=9> */
.L_x_382:


//--------------------- .text._Z27collectZeroIndicesSharedMemPKfiPiS1_S1_ --------------------------
	.section	.text._Z27collectZeroIndicesSharedMemPKfiPiS1_S1_,"ax",@progbits
	.align	128
        .global         _Z27collectZeroIndicesSharedMemPKfiPiS1_S1_
        .type           _Z27collectZeroIndicesSharedMemPKfiPiS1_S1_,@function
        .size           _Z27collectZeroIndicesSharedMemPKfiPiS1_S1_,(.L_x_383 - _Z27collectZeroIndicesSharedMemPKfiPiS1_S1_)
        .other          _Z27collectZeroIndicesSharedMemPKfiPiS1_S1_,@"STO_CUDA_ENTRY STV_DEFAULT"
_Z27collectZeroIndicesSharedMemPKfiPiS1_S1_:
.text._Z27collectZeroIndicesSharedMemPKfiPiS1_S1_:
[----:B------:R-:W-:Y:S08]  /*0000*/  LDC R1, c[0x0][0x37c] ;  /* 0x0000df00ff017b82 */ /* 0x000ff00000000800 */
[----:B------:R-:W0:Y:S08]  /*0010*/  S2UR UR4, SR_CTAID.X ;  /* 0x00000000000479c3 */ /* 0x000e300000002500 */
[----:B------:R-:W0:Y:S02]  /*0020*/  LDC R0, c[0x0][0x388] ;  /* 0x0000e200ff007b82 */ /* 0x000e240000000800 */
[----:B0-----:R-:W-:-:S13]  /*0030*/  ISETP.LE.AND P0, PT, R0, UR4, PT ;  /* 0x0000000400007c0c */ /* 0x001fda000bf03270 */
[----:B------:R-:W-:Y:S05]  /*0040*/  @P0 EXIT ;  /* 0x000000000000094d */ /* 0x000fea0003800000 */
[----:B------:R-:W0:Y:S01]  /*0050*/  LDCU UR6, c[0x0][0x360] ;  /* 0x00006c00ff0677ac */ /* 0x000e220008000800 */
[----:B------:R-:W1:Y:S01]  /*0060*/  S2R R0, SR_TID.X ;  /* 0x0000000000007919 */ /* 0x000e620000002100 */
[----:B------:R-:W2:Y:S01]  /*0070*/  LDC R2, c[0x0][0x370] ;  /* 0x0000dc00ff027b82 */ /* 0x000ea20000000800 */
[----:B------:R-:W-:Y:S01]  /*0080*/  IMAD.U32 R3, RZ, RZ, UR4 ;  /* 0x00000004ff037e24 */ /* 0x000fe2000f8e00ff */
[----:B------:R-:W3:Y:S01]  /*0090*/  LDCU.64 UR8, c[0x0][0x358] ;  /* 0x00006b00ff0877ac */ /* 0x000ee20008000a00 */
[----:B------:R-:W4:Y:S05]  /*00a0*/  LDCU UR7, c[0x0][0x388] ;  /* 0x00007100ff0777ac */ /* 0x000f2a0008000800 */
.L_x_212:
[----:B-1----:R-:W-:Y:S01]  /*00b0*/  ISETP.NE.AND P0, PT, R0, RZ, PT ;  /* 0x000000ff0000720c */ /* 0x002fe20003f05270 */
[----:B------:R-:W1:Y:S01]  /*00c0*/  LDCU UR4, c[0x0][0x388] ;  /* 0x00007100ff0477ac */ /* 0x000e620008000800 */
[----:B------:R-:W-:Y:S01]  /*00d0*/  BSSY.RECONVERGENT B0, `(.L_x_205) ;  /* 0x0000017000007945 */ /* 0x000fe20003800200 */
[----:B0-----:R-:W-:-:S10]  /*00e0*/  HFMA2 R10, -RZ, RZ, 0, 0 ;  /* 0x00000000ff0a7431 */ /* 0x001fd400000001ff */
[----:B------:R-:W5:Y:S01]  /*00f0*/  @!P0 LDC.64 R6, c[0x0][0x398] ;  /* 0x0000e600ff068b82 */ /* 0x000f620000000a00 */
[----:B-1----:R-:W-:-:S04]  /*0100*/  IMAD.U32 R4, RZ, RZ, UR4 ;  /* 0x00000004ff047e24 */ /* 0x002fc8000f8e00ff */
[CC--:B------:R-:W-:Y:S01]  /*0110*/  IMAD R5, R3.reuse, R4.reuse, RZ ;  /* 0x0000000403057224 */ /* 0x0c0fe200078e02ff */
[----:B------:R-:W-:Y:S01]  /*0120*/  ISETP.GE.U32.AND P1, PT, R0, R4, PT ;  /* 0x000000040000720c */ /* 0x000fe20003f26070 */
[----:B-----5:R-:W-:-:S05]  /*0130*/  @!P0 IMAD.WIDE R6, R3, 0x4, R6 ;  /* 0x0000000403068825 */ /* 0x020fca00078e0206 */
[----:B---3--:R1:W-:Y:S01]  /*0140*/  @!P0 STG.E desc[UR8][R6.64], R5 ;  /* 0x0000000506008986 */ /* 0x0083e2000c101908 */
[----:B------:R-:W-:Y:S06]  /*0150*/  BAR.SYNC.DEFER_BLOCKING 0x0 ;  /* 0x0000000000007b1d */ /* 0x000fec0000010000 */
[----:B------:R-:W-:Y:S05]  /*0160*/  @P1 BRA `(.L_x_206) ;  /* 0x0000000000341947 */ /* 0x000fea0003800000 */
[----:B------:R-:W3:Y:S01]  /*0170*/  LDC.64 R8, c[0x0][0x380] ;  /* 0x0000e000ff087b82 */ /* 0x000ee20000000a00 */
[----:B------:R-:W-:Y:S02]  /*0180*/  IMAD.MOV.U32 R10, RZ, RZ, RZ ;  /* 0x000000ffff0a7224 */ /* 0x000fe400078e00ff */
[----:B------:R-:W-:-:S07]  /*0190*/  IMAD.MOV.U32 R11, RZ, RZ, R0 ;  /* 0x000000ffff0b7224 */ /* 0x000fce00078e0000 */
.L_x_207:
[----:B-1----:R-:W-:-:S04]  /*01a0*/  IMAD R7, R11, R4, R3 ;  /* 0x000000040b077224 */ /* 0x002fc800078e0203 */
[----:B---3--:R-:W-:-:S06]  /*01b0*/  IMAD.WIDE R6, R7, 0x4, R8 ;  /* 0x0000000407067825 */ /* 0x008fcc00078e0208 */
[----:B------:R-:W3:Y:S01]  /*01c0*/  LDG.E.CONSTANT R6, desc[UR8][R6.64] ;  /* 0x0000000806067981 */ /* 0x000ee2000c1e9900 */
[----:B0-----:R-:W-:Y:S01]  /*01d0*/  IADD3 R11, PT, PT, R11, UR6, RZ ;  /* 0x000000060b0b7c10 */ /* 0x001fe2000fffe0ff */
[----:B------:R-:W-:-:S03]  /*01e0*/  VIADD R12, R10, 0x1 ;  /* 0x000000010a0c7836 */ /* 0x000fc60000000000 */
[----:B------:R-:W-:Y:S02]  /*01f0*/  ISETP.GE.AND P3, PT, R11, R4, PT ;  /* 0x000000040b00720c */ /* 0x000fe40003f66270 */
[----:B---3--:R-:W-:-:S13]  /*0200*/  FSETP.NEU.AND P2, PT, R6, RZ, PT ;  /* 0x000000ff0600720b */ /* 0x008fda0003f4d000 */
[----:B------:R-:W-:-:S05]  /*0210*/  @P2 IMAD.MOV R12, RZ, RZ, R10 ;  /* 0x000000ffff0c2224 */ /* 0x000fca00078e020a */
[----:B------:R-:W-:Y:S01]  /*0220*/  MOV R10, R12 ;  /* 0x0000000c000a7202 */ /* 0x000fe20000000f00 */
[----:B------:R-:W-:Y:S06]  /*0230*/  @!P3 BRA `(.L_x_207) ;  /* 0xfffffffc00d8b947 */ /* 0x000fec000383ffff */
.L_x_206:
[----:B0---4-:R-:W-:Y:S05]  /*0240*/  BSYNC.RECONVERGENT B0 ;  /* 0x0000000000007941 */ /* 0x011fea0003800200 */
.L_x_205:
[----:B------:R-:W0:Y:S01]  /*0250*/  S2UR UR5, SR_CgaCtaId ;  /* 0x00000000000579c3 */ /* 0x000e220000008800 */
[----:B------:R-:W-:Y:S01]  /*0260*/  UMOV UR4, 0x400 ;  /* 0x0000040000047882 */ /* 0x000fe20000000000 */
[----:B-1----:R-:W-:-:S04]  /*0270*/  VOTE.ANY R6, PT, PT ;  /* 0x0000000000067806 */ /* 0x002fc800038e0100 */
[----:B------:R-:W-:Y:S01]  /*0280*/  ISETP.EQ.U32.AND P2, PT, R6, -0x1, PT ;  /* 0xffffffff0600780c */ /* 0x000fe20003f42070 */
[----:B0-----:R-:W-:-:S09]  /*0290*/  ULEA UR4, UR5, UR4, 0x18 ;  /* 0x0000000405047291 */ /* 0x001fd2000f8ec0ff */
[----:B------:R-:W-:Y:S01]  /*02a0*/  @!P0 STS [UR4], RZ ;  /* 0x000000ffff008988 */ /* 0x000fe20008000804 */
[----:B------:R-:W-:Y:S06]  /*02b0*/  BAR.SYNC.DEFER_BLOCKING 0x0 ;  /* 0x0000000000007b1d */ /* 0x000fec0000010000 */
[----:B------:R0:W1:Y:S01]  /*02c0*/  @!P2 ATOMS.ADD R8, [UR4], R10 ;  /* 0x0000000aff08a98c */ /* 0x0000620008000004 */
[----:B------:R-:W-:Y:S05]  /*02d0*/  @!P2 BRA `(.L_x_208) ;  /* 0x000000000044a947 */ /* 0x000fea0003800000 */
[----:B------:R-:W3:Y:S01]  /*02e0*/  SHFL.UP P2, R7, R10, 0x1, RZ ;  /* 0x042000000a077989 */ /* 0x000ee200000400ff */
[----:B------:R-:W-:Y:S01]  /*02f0*/  IMAD.MOV.U32 R6, RZ, RZ, R10 ;  /* 0x000000ffff067224 */ /* 0x000fe200078e000a */
[----:B-1----:R-:W1:Y:S01]  /*0300*/  S2R R8, SR_LANEID ;  /* 0x0000000000087919 */ /* 0x002e620000000000 */
[----:B---3--:R-:W-:-:S05]  /*0310*/  @P2 IMAD.IADD.U32 R6, R10, 0x1, R7 ;  /* 0x000000010a062824 */ /* 0x008fca00078e0007 */
[----:B------:R-:W3:Y:S01]  /*0320*/  SHFL.UP P2, R7, R6, 0x2, RZ ;  /* 0x0440000006077989 */ /* 0x000ee200000400ff */
[----:B-1----:R-:W-:Y:S02]  /*0330*/  ISETP.EQ.U32.AND P3, PT, R8, 0x1f, PT ;  /* 0x0000001f0800780c */ /* 0x002fe40003f62070 */
[----:B---3--:R-:W-:-:S05]  /*0340*/  @P2 IADD3 R6, PT, PT, R6, R7, RZ ;  /* 0x0000000706062210 */ /* 0x008fca0007ffe0ff */
[----:B------:R-:W1:Y:S02]  /*0350*/  SHFL.UP P2, R7, R6, 0x4, RZ ;  /* 0x0480000006077989 */ /* 0x000e6400000400ff */
[----:B-1----:R-:W-:-:S05]  /*0360*/  @P2 IMAD.IADD.U32 R6, R6, 0x1, R7 ;  /* 0x0000000106062824 */ /* 0x002fca00078e0007 */
[----:B------:R-:W1:Y:S02]  /*0370*/  SHFL.UP P2, R7, R6, 0x8, RZ ;  /* 0x0500000006077989 */ /* 0x000e6400000400ff */
[----:B-1----:R-:W-:-:S05]  /*0380*/  @P2 IADD3 R6, PT, PT, R6, R7, RZ ;  /* 0x0000000706062210 */ /* 0x002fca0007ffe0ff */
[----:B------:R-:W1:Y:S02]  /*0390*/  SHFL.UP P2, R7, R6, 0x10, RZ ;  /* 0x0600000006077989 */ /* 0x000e6400000400ff */
[----:B-1----:R-:W-:-:S05]  /*03a0*/  @P2 IMAD.IADD.U32 R6, R6, 0x1, R7 ;  /* 0x0000000106062824 */ /* 0x002fca00078e0007 */
[----:B------:R-:W1:Y:S04]  /*03b0*/  @P3 ATOMS.ADD R7, [UR4], R6 ;  /* 0x00000006ff07398c */ /* 0x000e680008000004 */
[----:B------:R-:W-:Y:S04]  /*03c0*/  SHFL.UP P2, R9, R6, 0x1, RZ ;  /* 0x0420000006097989 */ /* 0x000fe800000400ff */
[----:B-1----:R-:W1:Y:S02]  /*03d0*/  SHFL.IDX PT, R8, R7, 0x1f, 0x1f ;  /* 0x03e01f0007087f89 */ /* 0x002e6400000e0000 */
[----:B-1----:R-:W-:-:S07]  /*03e0*/  @P2 IADD3 R8, PT, PT, R8, R9, RZ ;  /* 0x0000000908082210 */ /* 0x002fce0007ffe0ff */
.L_x_208:
[----:B------:R-:W-:Y:S06]  /*03f0*/  BAR.SYNC.DEFER_BLOCKING 0x0 ;  /* 0x0000000000007b1d */ /* 0x000fec0000010000 */
[----:B------:R-:W-:Y:S01]  /*0400*/  BSSY.RECONVERGENT B0, `(.L_x_209) ;  /* 0x0000016000007945 */ /* 0x000fe20003800200 */
[----:B------:R-:W3:Y:S04]  /*0410*/  @!P0 LDS R6, [UR4] ;  /* 0x00000004ff068984 */ /* 0x000ee80008000800 */
[----:B---3--:R3:W-:Y:S01]  /*0420*/  @!P0 STS [UR4+0x4], R6 ;  /* 0x00000406ff008988 */ /* 0x0087e20008000804 */
[----:B------:R-:W-:Y:S06]  /*0430*/  BAR.SYNC.DEFER_BLOCKING 0x0 ;  /* 0x0000000000007b1d */ /* 0x000fec0000010000 */
[----:B------:R-:W-:Y:S05]  /*0440*/  @P1 BRA `(.L_x_210) ;  /* 0x0000000000441947 */ /* 0x000fea0003800000 */
[----:B---3--:R-:W3:Y:S01]  /*0450*/  LDC.64 R6, c[0x0][0x380] ;  /* 0x0000e000ff067b82 */ /* 0x008ee20000000a00 */
[----:B-1----:R-:W-:Y:S02]  /*0460*/  IMAD.IADD R12, R5, 0x1, R8 ;  /* 0x00000001050c7824 */ /* 0x002fe400078e0208 */
[----:B------:R-:W-:Y:S02]  /*0470*/  HFMA2 R5, -RZ, RZ, 0, 0 ;  /* 0x00000000ff057431 */ /* 0x000fe400000001ff */
[----:B------:R-:W-:-:S07]  /*0480*/  IMAD.MOV.U32 R13, RZ, RZ, R0 ;  /* 0x000000ffff0d7224 */ /* 0x000fce00078e0000 */
.L_x_211:
[----:B------:R-:W-:-:S05]  /*0490*/  MOV R4, UR7 ;  /* 0x0000000700047c02 */ /* 0x000fca0008000f00 */
[----:B------:R-:W-:-:S04]  /*04a0*/  IMAD R9, R13, R4, R3 ;  /* 0x000000040d097224 */ /* 0x000fc800078e0203 */
[----:B---3--:R-:W-:-:S06]  /*04b0*/  IMAD.WIDE R8, R9, 0x4, R6 ;  /* 0x0000000409087825 */ /* 0x008fcc00078e0206 */
[----:B------:R-:W3:Y:S02]  /*04c0*/  LDG.E.CONSTANT R8, desc[UR8][R8.64] ;  /* 0x0000000808087981 */ /* 0x000ee4000c1e9900 */
[----:B---3--:R-:W-:-:S13]  /*04d0*/  FSETP.NEU.AND P0, PT, R8, RZ, PT ;  /* 0x000000ff0800720b */ /* 0x008fda0003f0d000 */
[----:B0-----:R-:W0:Y:S01]  /*04e0*/  @!P0 LDC.64 R10, c[0x0][0x390] ;  /* 0x0000e400ff0a8b82 */ /* 0x001e220000000a00 */
[----:B------:R-:W-:Y:S02]  /*04f0*/  @!P0 IMAD.IADD R15, R12, 0x1, R5 ;  /* 0x000000010c0f8824 */ /* 0x000fe400078e0205 */
[----:B------:R-:W-:Y:S02]  /*0500*/  @!P0 VIADD R5, R5, 0x1 ;  /* 0x0000000105058836 */ /* 0x000fe40000000000 */
[----:B0-----:R-:W-:-:S05]  /*0510*/  @!P0 IMAD.WIDE.U32 R10, R15, 0x4, R10 ;  /* 0x000000040f0a8825 */ /* 0x001fca00078e000a */
[----:B------:R0:W-:Y:S02]  /*0520*/  @!P0 STG.E desc[UR8][R10.64], R13 ;  /* 0x0000000d0a008986 */ /* 0x0001e4000c101908 */
[----:B0-----:R-:W-:-:S04]  /*0530*/  IADD3 R13, PT, PT, R13, UR6, RZ ;  /* 0x000000060d0d7c10 */ /* 0x001fc8000fffe0ff */
[----:B------:R-:W-:-:S13]  /*0540*/  ISETP.GE.AND P1, PT, R13, R4, PT ;  /* 0x000000040d00720c */ /* 0x000fda0003f26270 */
[----:B------:R-:W-:Y:S05]  /*0550*/  @!P1 BRA `(.L_x_211) ;  /* 0xfffffffc00cc9947 */ /* 0x000fea000383ffff */
.L_x_210:
[----:B------:R-:W-:Y:S05]  /*0560*/  BSYNC.RECONVERGENT B0 ;  /* 0x0000000000007941 */ /* 0x000fea0003800200 */
.L_x_209:
[----:B------:R-:W-:Y:S01]  /*0570*/  BAR.SYNC.DEFER_BLOCKING 0x0 ;  /* 0x0000000000007b1d */ /* 0x000fe20000010000 */
[----:B------:R-:W-:-:S13]  /*0580*/  ISETP.NE.AND P0, PT, R0, RZ, PT ;  /* 0x000000ff0000720c */ /* 0x000fda0003f05270 */
[----:B---3--:R-:W3:Y:S01]  /*0590*/  @!P0 S2R R6, SR_CgaCtaId ;  /* 0x0000000000068919 */ /* 0x008ee20000008800 */
[----:B------:R-:W-:-:S04]  /*05a0*/  @!P0 MOV R5, 0x400 ;  /* 0x0000040000058802 */ /* 0x000fc80000000f00 */
[----:B---3--:R-:W-:Y:S02]  /*05b0*/  @!P0 LEA R5, R6, R5, 0x18 ;  /* 0x0000000506058211 */ /* 0x008fe400078ec0ff */
[----:B------:R-:W3:Y:S04]  /*05c0*/  @!P0 LDC.64 R6, c[0x0][0x3a0] ;  /* 0x0000e800ff068b82 */ /* 0x000ee80000000a00 */
[----:B------:R-:W4:Y:S01]  /*05d0*/  @!P0 LDS R5, [R5+0x4] ;  /* 0x0000040005058984 */ /* 0x000f220000000800 */
[----:B---3--:R-:W-:Y:S01]  /*05e0*/  @!P0 IMAD.WIDE R6, R3, 0x4, R6 ;  /* 0x0000000403068825 */ /* 0x008fe200078e0206 */
[----:B--2---:R-:W-:-:S04]  /*05f0*/  IADD3 R3, PT, PT, R2, R3, RZ ;  /* 0x0000000302037210 */ /* 0x004fc80007ffe0ff */
[----:B----4-:R2:W-:Y:S01]  /*0600*/  @!P0 STG.E desc[UR8][R6.64], R5 ;  /* 0x0000000506008986 */ /* 0x0105e2000c101908 */
[----:B------:R-:W-:Y:S01]  /*0610*/  BAR.SYNC.DEFER_BLOCKING 0x0 ;  /* 0x0000000000007b1d */ /* 0x000fe20000010000 */
[----:B------:R-:W-:-:S13]  /*0620*/  ISETP.GE.AND P0, PT, R3, R4, PT ;  /* 0x000000040300720c */ /* 0x000fda0003f06270 */
[----:B--2---:R-:W-:Y:S05]  /*0630*/  @!P0 BRA `(.L_x_212) ;  /* 0xfffffff8009c8947 */ /* 0x004fea000383ffff */
[----:B------:R-:W-:Y:S05]  /*0640*/  EXIT ;  /* 0x000000000000794d */ /* 0x000fea0003800000 */
.L_x_213:
        /* <DEDUP_REMOVED lines=11> */
.L_x_383:


//--------------------- .text._Z34solve_1bc_rowseq_async_parallel_cgiPKiS0_S0_S0_S0_PiS1_ --------------------------
	.section	.text._Z34solve_1bc_rowseq_async_parallel_cgiPKiS0_S0_S0_S0_PiS1_,"ax",@progbits
	.align	128
        .global         _Z34solve_1bc_rowseq_async_parallel_cgiPKiS0_S0_S0_S0_PiS1_
        .type           _Z34solve_1bc_rowseq_async_parallel_cgiPKiS0_S0_S0_S0_PiS1_,@function
        .size           _Z34solve_1bc_rowseq_async_parallel_cgiPKiS0_S0_S0_S0_PiS1_,(.L_x_384 - _Z34solve_1bc_rowseq_async_parallel_cgiPKiS0_S0_S0_S0_PiS1_)
        .other          _Z34solve_1bc_rowseq_async_parallel_cgiPKiS0_S0_S0_S0_PiS1_,@"STO_CUDA_ENTRY STV_DEFAULT"
_Z34solve_1bc_rowseq_async_parallel_cgiPKiS0_S0_S0_S0_PiS1_:
.text._Z34solve_1bc_rowseq_async_parallel_cgiPKiS0_S0_S0_S0_PiS1_:
[----:B------:R-:W-:Y:S01]  /*0000*/  LDC R1, c[0x0][0x37c] ;  /* 0x0000df00ff017b82 */ /* 0x000fe20000000800 */
[----:B------:R-:W0:Y:S07]  /*0010*/  S2R R0, SR_TID.X ;  /* 0x0000000000007919 */ /* 0x000e2e0000002100 */
[----:B------:R-:W-:Y:S01]  /*0020*/  S2UR UR15, SR_CTAID.X ;  /* 0x00000000000f79c3 */ /* 0x000fe20000002500 */
[----:B------:R-:W1:Y:S01]  /*0030*/  LDCU UR13, c[0x0][0x360] ;  /* 0x00006c00ff0d77ac */ /* 0x000e620008000800 */
[----:B------:R-:W0:Y:S01]  /*0040*/  S2R R3, SR_TID.Y ;  /* 0x0000000000037919 */ /* 0x000e220000002200 */
[----:B------:R-:W2:Y:S01]  /*0050*/  LDCU UR14, c[0x0][0x370] ;  /* 0x00006e00ff0e77ac */ /* 0x000ea20008000800 */
[----:B------:R-:W3:Y:S04]  /*0060*/  S2R R5, SR_TID.Z ;  /* 0x0000000000057919 */ /* 0x000ee80000002300 */
[----:B------:R-:W4:Y:S01]  /*0070*/  S2UR UR4, SR_CTAID.Y ;  /* 0x00000000000479c3 */ /* 0x000f220000002600 */
[----:B------:R-:W5:Y:S01]  /*0080*/  LDCU UR5, c[0x0][0x374] ;  /* 0x00006e80ff0577ac */ /* 0x000f620008000800 */
[----:B------:R-:W1:Y:S06]  /*0090*/  LDCU UR6, c[0x0][0x378] ;  /* 0x00006f00ff0677ac */ /* 0x000e6c0008000800 */
[----:B------:R-:W1:Y:S01]  /*00a0*/  S2UR UR7, SR_CTAID.Z ;  /* 0x00000000000779c3 */ /* 0x000e620000002700 */
[----:B------:R-:W-:-:S05]  /*00b0*/  CS2R.32 R2, SR_CgaSize ;  /* 0x0000000000027805 */ /* 0x000fca0000008a00 */
[----:B------:R-:W-:-:S05]  /*00c0*/  IMAD R2, R2, -0xa0, RZ ;  /* 0xffffff6002027824 */ /* 0x000fca00078e02ff */
[----:B------:R-:W-:-:S14]  /*00d0*/  R2UR UR9, R2 ;  /* 0x00000000020972ca */ /* 0x000fdc00000e0000 */
[----:B------:R-:W3:Y:S01]  /*00e0*/  LDCU UR9, c[0x0][UR9+0x258] ;  /* 0x00004b00090977ac */ /* 0x000ee20008000800 */
[----:B------:R-:W-:-:S05]  /*00f0*/  CS2R.32 R2, SR_CgaSize ;  /* 0x0000000000027805 */ /* 0x000fca0000008a00 */
[----:B------:R-:W-:-:S05]  /*0100*/  IMAD R2, R2, -0xa0, RZ ;  /* 0xffffff6002027824 */ /* 0x000fca00078e02ff */
[----:B------:R-:W-:-:S14]  /*0110*/  R2UR UR12, R2 ;  /* 0x00000000020c72ca */ /* 0x000fdc00000e0000 */
[----:B------:R-:W1:Y:S01]  /*0120*/  LDCU UR12, c[0x0][UR12+0x254] ;  /* 0x00004a800c0c77ac */ /* 0x000e620008000800 */
[----:B--2---:R-:W-:Y:S01]  /*0130*/  UIADD3 UR8, UPT, UPT, URZ, -UR14, URZ ;  /* 0x8000000eff087290 */ /* 0x004fe2000fffe0ff */
[----:B------:R-:W2:Y:S03]  /*0140*/  LDCU.64 UR10, c[0x0][0x358] ;  /* 0x00006b00ff0a77ac */ /* 0x000ea60008000a00 */
[----:B-----5:R-:W-:Y:S02]  /*0150*/  UIMAD UR5, UR8, UR5, URZ ;  /* 0x00000005080572a4 */ /* 0x020fe4000f8e02ff */
[----:B----4-:R-:W-:Y:S01]  /*0160*/  UIADD3 UR4, UPT, UPT, UR15, UR4, URZ ;  /* 0x000000040f047290 */ /* 0x010fe2000fffe0ff */
[----:B0-----:R-:W-:Y:S01]  /*0170*/  IMAD.IADD R2, R0, 0x1, R3 ;  /* 0x0000000100027824 */ /* 0x001fe200078e0203 */
[----:B-1----:R-:W-:Y:S01]  /*0180*/  MOV R3, UR12 ;  /* 0x0000000c00037c02 */ /* 0x002fe20008000f00 */
[----:B------:R-:W-:-:S03]  /*0190*/  UIADD3 UR7, UPT, UPT, -UR7, URZ, URZ ;  /* 0x000000ff07077290 */ /* 0x000fc6000fffe1ff */
[----:B---3--:R-:W-:Y:S01]  /*01a0*/  LOP3.LUT P0, RZ, R2, R5, RZ, 0xfc, !PT ;  /* 0x0000000502ff7212 */ /* 0x008fe2000780fcff */
[----:B------:R-:W-:Y:S01]  /*01b0*/  IMAD.U32 R2, RZ, RZ, UR9 ;  /* 0x00000009ff027e24 */ /* 0x000fe2000f8e00ff */
[----:B------:R-:W-:Y:S02]  /*01c0*/  UISETP.NE.AND UP0, UPT, UR4, UR7, UPT ;  /* 0x000000070400728c */ /* 0x000fe4000bf05270 */
[----:B------:R-:W-:-:S04]  /*01d0*/  UIMAD UR4, UR6, UR5, -0x7fffffff ;  /* 0x80000001060474a4 */ /* 0x000fc8000f8e0205 */
[----:B--2---:R-:W-:-:S12]  /*01e0*/  USEL UR4, UR4, 0x1, !UP0 ;  /* 0x0000000104047887 */ /* 0x004fd8000c000000 */
.L_x_236:
[----:B------:R-:W-:Y:S01]  /*01f0*/  LOP3.LUT P1, RZ, R0, UR15, RZ, 0xfc, !PT ;  /* 0x0000000f00ff7c12 */ /* 0x000fe2000f82fcff */
[----:B------:R-:W-:-:S04]  /*0200*/  UISETP.NE.U32.AND UP0, UPT, UR9, URZ, UPT ;  /* 0x000000ff0900728c */ /* 0x000fc8000bf05070 */
[----:B------:R-:W-:-:S08]  /*0210*/  UISETP.NE.AND.EX UP0, UPT, UR12, URZ, UPT, UP0 ;  /* 0x000000ff0c00728c */ /* 0x000fd0000bf05300 */
[----:B0-----:R-:W0:Y:S02]  /*0220*/  @!P1 LDC.64 R4, c[0x4][0x8] ;  /* 0x01000200ff049b82 */ /* 0x001e240000000a00 */
[----:B0-----:R0:W-:Y:S01]  /*0230*/  @!P1 STG.E desc[UR10][R4.64], RZ ;  /* 0x000000ff04009986 */ /* 0x0011e2000c10190a */
[----:B------:R-:W-:Y:S05]  /*0240*/  BRA.U !UP0, `(.L_x_214) ;  /* 0x0000000908707547 */ /* 0x000fea000b800000 */
[----:B------:R-:W-:-:S03]  /*0250*/  UMOV UR5, 0xffffffff ;  /* 0xffffffff00057882 */ /* 0x000fc60000000000 */
[----:B------:R-:W-:Y:S05]  /*0260*/  BRA.DIV UR5, `(.L_x_215) ;  /* 0x0000000a056c7947 */ /* 0x000fea000b800000 */
[----:B------:R-:W-:Y:S06]  /*0270*/  BAR.SYNC.DEFER_BLOCKING 0x0 ;  /* 0x0000000000007b1d */ /* 0x000fec0000010000 */
.L_x_239:
[----:B0-----:R-:W0:Y:S01]  /*0280*/  LDC R4, c[0x0][0x380] ;  /* 0x0000e000ff047b82 */ /* 0x001e220000000800 */
[----:B------:R-:W-:Y:S01]  /*0290*/  BSSY B0, `(.L_x_216) ;  /* 0x0000018000007945 */ /* 0x000fe20003800000 */
[----:B0-----:R-:W-:-:S03]  /*02a0*/  ISETP.LE.AND P1, PT, R4, UR15, PT ;  /* 0x0000000f04007c0c */ /* 0x001fc6000bf23270 */
[----:B------:R-:W-:Y:S10]  /*02b0*/  @P0 BRA `(.L_x_217) ;  /* 0x0000000000540947 */ /* 0x000ff40003800000 */
[----:B------:R-:W0:Y:S01]  /*02c0*/  S2R R5, SR_LANEID ;  /* 0x0000000000057919 */ /* 0x000e220000000000 */
[----:B------:R-:W-:Y:S02]  /*02d0*/  VOTEU.ANY UR5, UPT, PT ;  /* 0x0000000000057886 */ /* 0x000fe400038e0100 */
[----:B------:R-:W0:Y:S08]  /*02e0*/  FLO.U32 R6, UR5 ;  /* 0x0000000500067d00 */ /* 0x000e3000080e0000 */
[----:B------:R-:W1:Y:S01]  /*02f0*/  POPC R4, UR5 ;  /* 0x0000000500047d09 */ /* 0x000e620008000000 */
[----:B0-----:R-:W-:Y:S01]  /*0300*/  ISETP.EQ.U32.AND P2, PT, R6, R5, PT ;  /* 0x000000050600720c */ /* 0x001fe20003f42070 */
[----:B-1----:R-:W-:-:S12]  /*0310*/  IMAD R5, R4, UR4, RZ ;  /* 0x0000000404057c24 */ /* 0x002fd8000f8e02ff */
        /* <DEDUP_REMOVED lines=9> */
.L_x_218:
[----:B------:R-:W2:Y:S04]  /*03b0*/  LD.E.STRONG.GPU R5, desc[UR10][R2.64+0x4] ;  /* 0x0000040a02057980 */ /* 0x000ea8000c10f900 */
[----:B--2---:R-:W-:Y:S01]  /*03c0*/  CCTL.IVALL ;  /* 0x00000000ff00798f */ /* 0x004fe20002000000 */
[----:B------:R-:W-:Y:S05]  /*03d0*/  YIELD ;  /* 0x0000000000007946 */ /* 0x000fea0003800000 */
[----:B------:R-:W-:-:S04]  /*03e0*/  LOP3.LUT R5, R5, R4, RZ, 0x3c, !PT ;  /* 0x0000000405057212 */ /* 0x000fc800078e3cff */
[----:B------:R-:W-:-:S13]  /*03f0*/  ISETP.GT.AND P2, PT, R5, -0x1, PT ;  /* 0xffffffff0500780c */ /* 0x000fda0003f44270 */
[----:B------:R-:W-:Y:S05]  /*0400*/  @P2 BRA `(.L_x_218) ;  /* 0xfffffffc00e82947 */ /* 0x000fea000383ffff */
.L_x_217:
[----:B------:R-:W-:Y:S05]  /*0410*/  BSYNC B0 ;  /* 0x0000000000007941 */ /* 0x000fea0003800000 */
.L_x_216:
[----:B------:R-:W-:-:S03]  /*0420*/  UMOV UR5, 0xffffffff ;  /* 0xffffffff00057882 */ /* 0x000fc60000000000 */
[----:B------:R-:W-:Y:S05]  /*0430*/  BRA.DIV UR5, `(.L_x_219) ;  /* 0x0000000a05287947 */ /* 0x000fea000b800000 */
[----:B------:R-:W-:Y:S06]  /*0440*/  BAR.SYNC.DEFER_BLOCKING 0x0 ;  /* 0x0000000000007b1d */ /* 0x000fec0000010000 */
.L_x_242:
[----:B------:R-:W-:Y:S05]  /*0450*/  @P1 BRA `(.L_x_220) ;  /* 0x0000000000e01947 */ /* 0x000fea0003800000 */
[----:B------:R-:W-:Y:S01]  /*0460*/  BSSY.RECONVERGENT B0, `(.L_x_220) ;  /* 0x0000037000007945 */ /* 0x000fe20003800200 */
[----:B------:R-:W-:-:S07]  /*0470*/  IMAD.U32 R5, RZ, RZ, UR15 ;  /* 0x0000000fff057e24 */ /* 0x000fce000f8e00ff */
.L_x_226:
[----:B0-----:R-:W0:Y:S02]  /*0480*/  LDC.64 R6, c[0x0][0x3a8] ;  /* 0x0000ea00ff067b82 */ /* 0x001e240000000a00 */
[----:B0-----:R-:W2:Y:S01]  /*0490*/  LDG.E R6, desc[UR10][R6.64] ;  /* 0x0000000a06067981 */ /* 0x001ea2000c1e1900 */
[----:B------:R-:W-:Y:S01]  /*04a0*/  BSSY.RECONVERGENT B1, `(.L_x_221) ;  /* 0x000002e000017945 */ /* 0x000fe20003800200 */
[----:B--2---:R-:W-:-:S13]  /*04b0*/  ISETP.NE.AND P1, PT, R5, R6, PT ;  /* 0x000000060500720c */ /* 0x004fda0003f25270 */
[----:B------:R-:W-:Y:S05]  /*04c0*/  @!P1 BRA `(.L_x_222) ;  /* 0x0000000000ac9947 */ /* 0x000fea0003800000 */
[----:B------:R-:W0:Y:S01]  /*04d0*/  LDC.64 R6, c[0x0][0x3b0] ;  /* 0x0000ec00ff067b82 */ /* 0x000e220000000a00 */
[----:B------:R-:W1:Y:S01]  /*04e0*/  LDCU UR5, c[0x0][0x380] ;  /* 0x00007000ff0577ac */ /* 0x000e620008000800 */
[----:B0-----:R-:W-:-:S06]  /*04f0*/  IMAD.WIDE.U32 R6, R5, 0x4, R6 ;  /* 0x0000000405067825 */ /* 0x001fcc00078e0006 */
[----:B------:R-:W1:Y:S02]  /*0500*/  LDG.E R6, desc[UR10][R6.64] ;  /* 0x0000000a06067981 */ /* 0x000e64000c1e1900 */
[----:B-1----:R-:W-:-:S13]  /*0510*/  ISETP.NE.AND P1, PT, R6, UR5, PT ;  /* 0x0000000506007c0c */ /* 0x002fda000bf25270 */
[----:B------:R-:W-:Y:S05]  /*0520*/  @!P1 BRA `(.L_x_222) ;  /* 0x0000000000949947 */ /* 0x000fea0003800000 */
[----:B------:R-:W0:Y:S02]  /*0530*/  LDC.64 R6, c[0x0][0x3a0] ;  /* 0x0000e800ff067b82 */ /* 0x000e240000000a00 */
[----:B0-----:R-:W-:-:S05]  /*0540*/  IMAD.WIDE.U32 R6, R5, 0x4, R6 ;  /* 0x0000000405067825 */ /* 0x001fca00078e0006 */
[----:B------:R-:W2:Y:S02]  /*0550*/  LDG.E.CONSTANT R17, desc[UR10][R6.64] ;  /* 0x0000000a06117981 */ /* 0x000ea4000c1e9900 */
[----:B--2---:R-:W-:-:S13]  /*0560*/  ISETP.GE.AND P1, PT, R0, R17, PT ;  /* 0x000000110000720c */ /* 0x004fda0003f26270 */
[----:B------:R-:W-:Y:S05]  /*0570*/  @P1 BRA `(.L_x_222) ;  /* 0x0000000000801947 */ /* 0x000fea0003800000 */
[----:B------:R-:W0:Y:S08]  /*0580*/  LDC.64 R14, c[0x0][0x398] ;  /* 0x0000e600ff0e7b82 */ /* 0x000e300000000a00 */
[----:B------:R-:W1:Y:S08]  /*0590*/  LDC R18, c[0x0][0x380] ;  /* 0x0000e000ff127b82 */ /* 0x000e700000000800 */
[----:B------:R-:W2:Y:S01]  /*05a0*/  LDC.64 R6, c[0x0][0x3b0] ;  /* 0x0000ec00ff067b82 */ /* 0x000ea20000000a00 */
[----:B0-----:R-:W-:-:S07]  /*05b0*/  IMAD.WIDE.U32 R14, R5, 0x4, R14 ;  /* 0x00000004050e7825 */ /* 0x001fce00078e000e */
[----:B------:R-:W0:Y:S01]  /*05c0*/  LDC.64 R8, c[0x0][0x390] ;  /* 0x0000e400ff087b82 */ /* 0x000e220000000a00 */
[----:B------:R-:W3:Y:S01]  /*05d0*/  LDG.E.CONSTANT R15, desc[UR10][R14.64] ;  /* 0x0000000a0e0f7981 */ /* 0x000ee2000c1e9900 */
[----:B------:R-:W-:-:S06]  /*05e0*/  IMAD.MOV.U32 R16, RZ, RZ, R0 ;  /* 0x000000ffff107224 */ /* 0x000fcc00078e0000 */
[----:B------:R-:W4:Y:S08]  /*05f0*/  LDC.64 R10, c[0x0][0x3b8] ;  /* 0x0000ee00ff0a7b82 */ /* 0x000f300000000a00 */
[----:B------:R-:W0:Y:S02]  /*0600*/  LDC.64 R12, c[0x0][0x388] ;  /* 0x0000e200ff0c7b82 */ /* 0x000e240000000a00 */
[----:B01234-:R-:W-:-:S07]  /*0610*/  IADD3 R19, PT, PT, R15, R0, RZ ;  /* 0x000000000f137210 */ /* 0x01ffce0007ffe0ff */
.L_x_225:
[----:B------:R-:W-:-:S06]  /*0620*/  IMAD.WIDE R14, R19, 0x4, R8 ;  /* 0x00000004130e7825 */ /* 0x000fcc00078e0208 */
[----:B------:R-:W2:Y:S01]  /*0630*/  LDG.E.CONSTANT R15, desc[UR10][R14.64] ;  /* 0x0000000a0e0f7981 */ /* 0x000ea2000c1e9900 */
[----:B0-----:R-:W0:Y:S01]  /*0640*/  LDC R4, c[0x0][0x380] ;  /* 0x0000e000ff047b82 */ /* 0x001e220000000800 */
[----:B--2---:R-:W-:-:S06]  /*0650*/  IMAD.WIDE R20, R15, 0x4, R10 ;  /* 0x000000040f147825 */ /* 0x004fcc00078e020a */
[----:B0-----:R-:W2:Y:S01]  /*0660*/  ATOMG.E.CAS.STRONG.GPU PT, R21, [R20], R4, R5 ;  /* 0x00000004141573a9 */ /* 0x001ea200001ee105 */
[----:B------:R-:W-:Y:S01]  /*0670*/  VIADD R16, R16, UR13 ;  /* 0x0000000d10107c36 */ /* 0x000fe20008000000 */
[----:B------:R-:W-:Y:S04]  /*0680*/  BSSY.RECONVERGENT B2, `(.L_x_223) ;  /* 0x000000d000027945 */ /* 0x000fe80003800200 */
[----:B------:R-:W-:Y:S02]  /*0690*/  ISETP.GE.AND P1, PT, R16, R17, PT ;  /* 0x000000111000720c */ /* 0x000fe40003f26270 */
[----:B--2---:R-:W-:-:S13]  /*06a0*/  ISETP.NE.AND P2, PT, R21, R18, PT ;  /* 0x000000121500720c */ /* 0x004fda0003f45270 */
[----:B------:R-:W-:Y:S05]  /*06b0*/  @P2 BRA `(.L_x_224) ;  /* 0x0000000000242947 */ /* 0x000fea0003800000 */
[----:B------:R-:W-:-:S06]  /*06c0*/  IMAD.WIDE R20, R15, 0x4, R12 ;  /* 0x000000040f147825 */ /* 0x000fcc00078e020c */
[----:B------:R-:W2:Y:S01]  /*06d0*/  LDG.E.CONSTANT R21, desc[UR10][R20.64] ;  /* 0x0000000a14157981 */ /* 0x000ea2000c1e9900 */
[----:B------:R-:W0:Y:S01]  /*06e0*/  LDC R14, c[0x0][0x380] ;  /* 0x0000e000ff0e7b82 */ /* 0x000e220000000800 */
[----:B--2---:R-:W-:-:S06]  /*06f0*/  IMAD.WIDE R22, R21, 0x4, R6 ;  /* 0x0000000415167825 */ /* 0x004fcc00078e0206 */
[----:B0-----:R-:W2:Y:S02]  /*0700*/  ATOMG.E.CAS.STRONG.GPU PT, R23, [R22], R14, R15 ;  /* 0x0000000e161773a9 */ /* 0x001ea400001ee10f */
[----:B--2---:R-:W-:-:S13]  /*0710*/  ISETP.NE.AND P2, PT, R23, R18, PT ;  /* 0x000000121700720c */ /* 0x004fda0003f45270 */
[----:B------:R-:W0:Y:S01]  /*0720*/  @!P2 LDC.64 R24, c[0x4][0x8] ;  /* 0x01000200ff18ab82 */ /* 0x000e220000000a00 */
[----:B------:R-:W-:-:S05]  /*0730*/  @!P2 IMAD.MOV.U32 R27, RZ, RZ, 0x1 ;  /* 0x00000001ff1ba424 */ /* 0x000fca00078e00ff */
[----:B0-----:R0:W-:Y:S02]  /*0740*/  @!P2 STG.E desc[UR10][R24.64], R27 ;  /* 0x0000001b1800a986 */ /* 0x0011e4000c10190a */
.L_x_224:
[----:B------:R-:W-:Y:S05]  /*0750*/  BSYNC.RECONVERGENT B2 ;  /* 0x0000000000027941 */ /* 0x000fea0003800200 */
.L_x_223:
[----:B------:R-:W-:Y:S01]  /*0760*/  IADD3 R19, PT, PT, R19, UR13, RZ ;  /* 0x0000000d13137c10 */ /* 0x000fe2000fffe0ff */
[----:B------:R-:W-:Y:S06]  /*0770*/  @!P1 BRA `(.L_x_225) ;  /* 0xfffffffc00a89947 */ /* 0x000fec000383ffff */
.L_x_222:
[----:B------:R-:W-:Y:S05]  /*0780*/  BSYNC.RECONVERGENT B1 ;  /* 0x0000000000017941 */ /* 0x000fea0003800200 */
.L_x_221:
[----:B------:R-:W1:Y:S01]  /*0790*/  LDCU UR5, c[0x0][0x380] ;  /* 0x00007000ff0577ac */ /* 0x000e620008000800 */
[----:B------:R-:W-:-:S05]  /*07a0*/  VIADD R5, R5, UR14 ;  /* 0x0000000e05057c36 */ /* 0x000fca0008000000 */
[----:B-1----:R-:W-:-:S13]  /*07b0*/  ISETP.GE.AND P1, PT, R5, UR5, PT ;  /* 0x0000000505007c0c */ /* 0x002fda000bf26270 */
[----:B------:R-:W-:Y:S05]  /*07c0*/  @!P1 BRA `(.L_x_226) ;  /* 0xfffffffc002c9947 */ /* 0x000fea000383ffff */
[----:B------:R-:W-:Y:S05]  /*07d0*/  BSYNC.RECONVERGENT B0 ;  /* 0x0000000000007941 */ /* 0x000fea0003800200 */
.L_x_220:
[----:B------:R-:W-:Y:S06]  /*07e0*/  MEMBAR.SC.GPU ;  /* 0x0000000000007992 */ /* 0x000fec0000002000 */
[----:B------:R-:W-:-:S00]  /*07f0*/  ERRBAR ;  /* 0x00000000000079ab */ /* 0x000fc00000000000 */
[----:B------:R-:W-:Y:S06]  /*0800*/  CGAERRBAR ;  /* 0x00000000000075ab */ /* 0x000fec0000000000 */
[----:B------:R-:W-:Y:S01]  /*0810*/  CCTL.IVALL ;  /* 0x00000000ff00798f */ /* 0x000fe20002000000 */
[----:B------:R-:W-:-:S03]  /*0820*/  UMOV UR5, 0xffffffff ;  /* 0xffffffff00057882 */ /* 0x000fc60000000000 */
[----:B------:R-:W-:Y:S05]  /*0830*/  BRA.DIV UR5, `(.L_x_227) ;  /* 0x0000000605587947 */ /* 0x000fea000b800000 */
[----:B------:R-:W-:Y:S06]  /*0840*/  BAR.SYNC.DEFER_BLOCKING 0x0 ;  /* 0x0000000000007b1d */ /* 0x000fec0000010000 */
.L_x_245:
[----:B------:R-:W-:Y:S04]  /*0850*/  BSSY B0, `(.L_x_228) ;  /* 0x0000017000007945 */ /* 0x000fe80003800000 */
[----:B------:R-:W-:Y:S05]  /*0860*/  @P0 BRA `(.L_x_229) ;  /* 0x0000000000540947 */ /* 0x000fea0003800000 */
[----:B------:R-:W1:Y:S01]  /*0870*/  S2R R5, SR_LANEID ;  /* 0x0000000000057919 */ /* 0x000e620000000000 */
[----:B------:R-:W-:Y:S02]  /*0880*/  VOTEU.ANY UR5, UPT, PT ;  /* 0x0000000000057886 */ /* 0x000fe400038e0100 */
[----:B------:R-:W1:Y:S08]  /*0890*/  FLO.U32 R6, UR5 ;  /* 0x0000000500067d00 */ /* 0x000e7000080e0000 */
[----:B------:R-:W2:Y:S01]  /*08a0*/  POPC R4, UR5 ;  /* 0x0000000500047d09 */ /* 0x000ea20008000000 */
[----:B-1----:R-:W-:Y:S01]  /*08b0*/  ISETP.EQ.U32.AND P1, PT, R6, R5, PT ;  /* 0x000000050600720c */ /* 0x002fe20003f22070 */
[----:B--2---:R-:W-:-:S12]  /*08c0*/  IMAD R5, R4, UR4, RZ ;  /* 0x0000000404057c24 */ /* 0x004fd8000f8e02ff */
[----:B------:R-:W-:Y:S06]  /*08d0*/  @P1 MEMBAR.ALL.GPU ;  /* 0x0000000000001992 */ /* 0x000fec000000a000 */
[----:B------:R-:W-:-:S00]  /*08e0*/  @P1 ERRBAR ;  /* 0x00000000000019ab */ /* 0x000fc00000000000 */
[----:B------:R-:W-:Y:S06]  /*08f0*/  @P1 CGAERRBAR ;  /* 0x00000000000015ab */ /* 0x000fec0000000000 */
[----:B------:R-:W2:Y:S01]  /*0900*/  @P1 ATOM.E.ADD.STRONG.GPU PT, R5, desc[UR10][R2.64+0x4], R5 ;  /* 0x800004050205198a */ /* 0x000ea200081ef10a */
[----:B------:R-:W1:Y:S02]  /*0910*/  S2R R7, SR_LTMASK ;  /* 0x0000000000077919 */ /* 0x000e640000003900 */
[----:B-1----:R-:W-:-:S06]  /*0920*/  LOP3.LUT R7, R7, UR5, RZ, 0xc0, !PT ;  /* 0x0000000507077c12 */ /* 0x002fcc000f8ec0ff */
[----:B------:R-:W1:Y:S01]  /*0930*/  POPC R7, R7 ;  /* 0x0000000700077309 */ /* 0x000e620000000000 */
[----:B--2---:R-:W1:Y:S02]  /*0940*/  SHFL.IDX PT, R4, R5, R6, 0x1f ;  /* 0x00001f0605047589 */ /* 0x004e6400000e0000 */
[----:B-1----:R-:W-:-:S07]  /*0950*/  IMAD R4, R7, UR4, R4 ;  /* 0x0000000407047c24 */ /* 0x002fce000f8e0204 */
.L_x_230:
[----:B------:R-:W2:Y:S04]  /*0960*/  LD.E.STRONG.GPU R5, desc[UR10][R2.64+0x4] ;  /* 0x0000040a02057980 */ /* 0x000ea8000c10f900 */
[----:B--2---:R-:W-:Y:S01]  /*0970*/  CCTL.IVALL ;  /* 0x00000000ff00798f */ /* 0x004fe20002000000 */
[----:B------:R-:W-:Y:S05]  /*0980*/  YIELD ;  /* 0x0000000000007946 */ /* 0x000fea0003800000 */
[----:B------:R-:W-:-:S04]  /*0990*/  LOP3.LUT R5, R5, R4, RZ, 0x3c, !PT ;  /* 0x0000000405057212 */ /* 0x000fc800078e3cff */
[----:B------:R-:W-:-:S13]  /*09a0*/  ISETP.GT.AND P1, PT, R5, -0x1, PT ;  /* 0xffffffff0500780c */ /* 0x000fda0003f24270 */
[----:B------:R-:W-:Y:S05]  /*09b0*/  @P1 BRA `(.L_x_230) ;  /* 0xfffffffc00e81947 */ /* 0x000fea000383ffff */
.L_x_229:
[----:B------:R-:W-:Y:S05]  /*09c0*/  BSYNC B0 ;  /* 0x0000000000007941 */ /* 0x000fea0003800000 */
.L_x_228:
[----:B------:R-:W-:-:S03]  /*09d0*/  UMOV UR5, 0xffffffff ;  /* 0xffffffff00057882 */ /* 0x000fc60000000000 */
[----:B------:R-:W-:Y:S05]  /*09e0*/  BRA.DIV UR5, `(.L_x_231) ;  /* 0x00000006051c7947 */ /* 0x000fea000b800000 */
[----:B------:R-:W1:Y:S08]  /*09f0*/  LDC.64 R4, c[0x4][0x8] ;  /* 0x01000200ff047b82 */ /* 0x000e700000000a00 */
[----:B------:R-:W-:Y:S06]  /*0a00*/  BAR.SYNC.DEFER_BLOCKING 0x0 ;  /* 0x0000000000007b1d */ /* 0x000fec0000010000 */
[----:B-1----:R-:W2:Y:S02]  /*0a10*/  LDG.E R4, desc[UR10][R4.64] ;  /* 0x0000000a04047981 */ /* 0x002ea4000c1e1900 */
[----:B--2---:R-:W-:-:S13]  /*0a20*/  ISETP.NE.AND P1, PT, R4, RZ, PT ;  /* 0x000000ff0400720c */ /* 0x004fda0003f25270 */
[----:B------:R-:W-:Y:S05]  /*0a30*/  @!P1 EXIT ;  /* 0x000000000000994d */ /* 0x000fea0003800000 */
[----:B------:R-:W-:Y:S06]  /*0a40*/  BAR.SYNC.DEFER_BLOCKING 0x0 ;  /* 0x0000000000007b1d */ /* 0x000fec0000010000 */
.L_x_250:
        /* <DEDUP_REMOVED lines=17> */
.L_x_234:
[----:B------:R-:W2:Y:S04]  /*0b60*/  LD.E.STRONG.GPU R5, desc[UR10][R2.64+0x4] ;  /* 0x0000040a02057980 */ /* 0x000ea8000c10f900 */
[----:B--2---:R-:W-:Y:S01]  /*0b70*/  CCTL.IVALL ;  /* 0x00000000ff00798f */ /* 0x004fe20002000000 */
[----:B------:R-:W-:Y:S05]  /*0b80*/  YIELD ;  /* 0x0000000000007946 */ /* 0x000fea0003800000 */
[----:B------:R-:W-:-:S04]  /*0b90*/  LOP3.LUT R5, R5, R4, RZ, 0x3c, !PT ;  /* 0x0000000405057212 */ /* 0x000fc800078e3cff */
[----:B------:R-:W-:-:S13]  /*0ba0*/  ISETP.GT.AND P1, PT, R5, -0x1, PT ;  /* 0xffffffff0500780c */ /* 0x000fda0003f24270 */
[----:B------:R-:W-:Y:S05]  /*0bb0*/  @P1 BRA `(.L_x_234) ;  /* 0xfffffffc00e81947 */ /* 0x000fea000383ffff */
.L_x_233:
[----:B------:R-:W-:Y:S05]  /*0bc0*/  BSYNC B0 ;  /* 0x0000000000007941 */ /* 0x000fea0003800000 */
.L_x_232:
[----:B------:R-:W-:-:S03]  /*0bd0*/  UMOV UR5, 0xffffffff ;  /* 0xffffffff00057882 */ /* 0x000fc60000000000 */
[----:B------:R-:W-:Y:S05]  /*0be0*/  BRA.DIV UR5, `(.L_x_235) ;  /* 0x0000000605087947 */ /* 0x000fea000b800000 */
[----:B------:R-:W-:Y:S06]  /*0bf0*/  BAR.SYNC.DEFER_BLOCKING 0x0 ;  /* 0x0000000000007b1d */ /* 0x000fec0000010000 */
[----:B------:R-:W-:Y:S05]  /*0c00*/  BRA `(.L_x_236) ;  /* 0xfffffff400787947 */ /* 0x000fea000383ffff */
.L_x_214:
[----:B------:R-:W-:Y:S05]  /*0c10*/  BPT.TRAP 0x1 ;  /* 0x000000040000795c */ /* 0x000fea0000300000 */
.L_x_215:
[----:B------:R-:W-:Y:S01]  /*0c20*/  HFMA2 R8, -RZ, RZ, 0, 0 ;  /* 0x00000000ff087431 */ /* 0x000fe200000001ff */
[----:B------:R-:W-:Y:S01]  /*0c30*/  BSSY B0, `(.L_x_237) ;  /* 0x0000009000007945 */ /* 0x000fe20003800000 */
[----:B------:R-:W-:Y:S02]  /*0c40*/  IMAD.MOV.U32 R7, RZ, RZ, 0x0 ;  /* 0x00000000ff077424 */ /* 0x000fe400078e00ff */
[----:B------:R-:W-:-:S07]  /*0c50*/  IMAD.MOV.U32 R6, RZ, RZ, -0x1 ;  /* 0xffffffffff067424 */ /* 0x000fce00078e00ff */
[----:B0-----:R-:W-:Y:S05]  /*0c60*/  WARPSYNC.COLLECTIVE.ALL `(.L_x_238) ;  /* 0x0000000000147948 */ /* 0x001fea0003c00000 */
[----:B------:R-:W-:-:S04]  /*0c70*/  SHF.L.U32 R8, R8, 0x10, RZ ;  /* 0x0000001008087819 */ /* 0x000fc800000006ff */
[----:B------:R-:W-:-:S05]  /*0c80*/  LOP3.LUT R8, R8, 0xf, R7, 0xf8, !PT ;  /* 0x0000000f08087812 */ /* 0x000fca00078ef807 */
[----:B------:R1:W-:Y:S02]  /*0c90*/  BAR.SYNC.DEFER_BLOCKING R8, R8 ;  /* 0x000000080000731d */ /* 0x0003e40000010000 */
[----:B-1----:R-:W-:-:S04]  /*0ca0*/  SHF.R.U32 R8, R8, 0x10, RZ ;  /* 0x0000001008087819 */ /* 0x002fc800000016ff */
[----:B0-----:R-:W-:Y:S05]  /*0cb0*/  ENDCOLLECTIVE ;  /* 0x000000000000791b */ /* 0x001fea0003800000 */
.L_x_238:
[----:B------:R-:W-:Y:S05]  /*0cc0*/  BSYNC B0 ;  /* 0x0000000000007941 */ /* 0x000fea0003800000 */
.L_x_237:
[----:B------:R-:W-:Y:S05]  /*0cd0*/  BRA `(.L_x_239) ;  /* 0xfffffff400687947 */ /* 0x000fea000383ffff */
.L_x_219:
[----:B------:R-:W-:Y:S01]  /*0ce0*/  BSSY B0, `(.L_x_240) ;  /* 0x000000a000007945 */ /* 0x000fe20003800000 */
[----:B------:R-:W-:Y:S01]  /*0cf0*/  IMAD.MOV.U32 R7, RZ, RZ, 0x0 ;  /* 0x00000000ff077424 */ /* 0x000fe200078e00ff */
[----:B------:R-:W-:Y:S01]  /*0d00*/  MOV R8, 0x0 ;  /* 0x0000000000087802 */ /* 0x000fe20000000f00 */
[----:B------:R-:W-:-:S07]  /*0d10*/  IMAD.MOV.U32 R6, RZ, RZ, -0x1 ;  /* 0xffffffffff067424 */ /* 0x000fce00078e00ff */
[----:B------:R-:W-:Y:S05]  /*0d20*/  WARPSYNC.COLLECTIVE.ALL `(.L_x_241) ;  /* 0x0000000000147948 */ /* 0x000fea0003c00000 */
[----:B------:R-:W-:-:S04]  /*0d30*/  SHF.L.U32 R8, R8, 0x10, RZ ;  /* 0x0000001008087819 */ /* 0x000fc800000006ff */
[----:B------:R-:W-:-:S05]  /*0d40*/  LOP3.LUT R8, R8, 0xf, R7, 0xf8, !PT ;  /* 0x0000000f08087812 */ /* 0x000fca00078ef807 */
[----:B------:R0:W-:Y:S02]  /*0d50*/  BAR.SYNC.DEFER_BLOCKING R8, R8 ;  /* 0x000000080000731d */ /* 0x0001e40000010000 */
[----:B0-----:R-:W-:-:S04]  /*0d60*/  SHF.R.U32 R8, R8, 0x10, RZ ;  /* 0x0000001008087819 */ /* 0x001fc800000016ff */
[----:B------:R-:W-:Y:S05]  /*0d70*/  ENDCOLLECTIVE ;  /* 0x000000000000791b */ /* 0x000fea0003800000 */
.L_x_241:
[----:B------:R-:W-:Y:S05]  /*0d80*/  BSYNC B0 ;  /* 0x0000000000007941 */ /* 0x000fea0003800000 */
.L_x_240:
[----:B------:R-:W-:Y:S05]  /*0d90*/  BRA `(.L_x_242) ;  /* 0xfffffff400ac7947 */ /* 0x000fea000383ffff */
.L_x_227:
        /* <DEDUP_REMOVED lines=10> */
.L_x_244:
[----:B------:R-:W-:Y:S05]  /*0e40*/  BSYNC B0 ;  /* 0x0000000000007941 */ /* 0x000fea0003800000 */
.L_x_243:
[----:B------:R-:W-:Y:S05]  /*0e50*/  BRA `(.L_x_245) ;  /* 0xfffffff8007c7947 */ /* 0x000fea000383ffff */
.L_x_231:
[----:B------:R-:W1:Y:S01]  /*0e60*/  LDC.64 R4, c[0x4][0x8] ;  /* 0x01000200ff047b82 */ /* 0x000e620000000a00 */
[----:B------:R-:W-:Y:S01]  /*0e70*/  HFMA2 R8, -RZ, RZ, 0, 0 ;  /* 0x00000000ff087431 */ /* 0x000fe200000001ff */
[----:B------:R-:W-:Y:S01]  /*0e80*/  BSSY B0, `(.L_x_246) ;  /* 0x0000009000007945 */ /* 0x000fe20003800000 */
[----:B------:R-:W-:Y:S02]  /*0e90*/  IMAD.MOV.U32 R7, RZ, RZ, 0x0 ;  /* 0x00000000ff077424 */ /* 0x000fe400078e00ff */
[----:B------:R-:W-:-:S07]  /*0ea0*/  IMAD.MOV.U32 R6, RZ, RZ, -0x1 ;  /* 0xffffffffff067424 */ /* 0x000fce00078e00ff */
[----:B01----:R-:W-:Y:S05]  /*0eb0*/  WARPSYNC.COLLECTIVE.ALL `(.L_x_247) ;  /* 0x0000000000147948 */ /* 0x003fea0003c00000 */
[----:B------:R-:W-:-:S04]  /*0ec0*/  SHF.L.U32 R8, R8, 0x10, RZ ;  /* 0x0000001008087819 */ /* 0x000fc800000006ff */
[----:B------:R-:W-:-:S05]  /*0ed0*/  LOP3.LUT R8, R8, 0xf, R7, 0xf8, !PT ;  /* 0x0000000f08087812 */ /* 0x000fca00078ef807 */
[----:B------:R2:W-:Y:S02]  /*0ee0*/  BAR.SYNC.DEFER_BLOCKING R8, R8 ;  /* 0x000000080000731d */ /* 0x0005e40000010000 */
[----:B--2---:R-:W-:-:S04]  /*0ef0*/  SHF.R.U32 R8, R8, 0x10, RZ ;  /* 0x0000001008087819 */ /* 0x004fc800000016ff */
[----:B01----:R-:W-:Y:S05]  /*0f00*/  ENDCOLLECTIVE ;  /* 0x000000000000791b */ /* 0x003fea0003800000 */
.L_x_247:
[----:B------:R-:W-:Y:S05]  /*0f10*/  BSYNC B0 ;  /* 0x0000000000007941 */ /* 0x000fea0003800000 */
.L_x_246:
[----:B------:R-:W2:Y:S02]  /*0f20*/  LDG.E R4, desc[UR10][R4.64] ;  /* 0x0000000a04047981 */ /* 0x000ea4000c1e1900 */
[----:B--2---:R-:W-:-:S13]  /*0f30*/  ISETP.NE.AND P1, PT, R4, RZ, PT ;  /* 0x000000ff0400720c */ /* 0x004fda0003f25270 */
[----:B------:R-:W-:Y:S05]  /*0f40*/  @!P1 EXIT ;  /* 0x000000000000994d */ /* 0x000fea0003800000 */
        /* <DEDUP_REMOVED lines=10> */
.L_x_249:
[----:B------:R-:W-:Y:S05]  /*0ff0*/  BSYNC B0 ;  /* 0x0000000000007941 */ /* 0x000fea0003800000 */
.L_x_248:
[----:B------:R-:W-:Y:S05]  /*1000*/  BRA `(.L_x_250) ;  /* 0xfffffff800907947 */ /* 0x000fea000383ffff */
.L_x_235:
[----:B------:R-:W-:Y:S01]  /*1010*/  HFMA2 R7, -RZ, RZ, 0, 0 ;  /* 0x00000000ff077431 */ /* 0x000fe200000001ff */
[----:B------:R-:W-:Y:S01]  /*1020*/  BSSY B0, `(.L_x_251) ;  /* 0x0000009000007945 */ /* 0x000fe20003800000 */
[----:B------:R-:W-:Y:S01]  /*1030*/  IMAD.MOV.U32 R8, RZ, RZ, 0x0 ;  /* 0x00000000ff087424 */ /* 0x000fe200078e00ff */
[----:B------:R-:W-:-:S07]  /*1040*/  MOV R6, 0xffffffff ;  /* 0xffffffff00067802 */ /* 0x000fce0000000f00 */
[----:B0-----:R-:W-:Y:S05]  /*1050*/  WARPSYNC.COLLECTIVE.ALL `(.L_x_252) ;  /* 0x0000000000147948 */ /* 0x001fea0003c00000 */
[----:B------:R-:W-:-:S04]  /*1060*/  SHF.L.U32 R8, R8, 0x10, RZ ;  /* 0x0000001008087819 */ /* 0x000fc800000006ff */
[----:B------:R-:W-:-:S05]  /*1070*/  LOP3.LUT R8, R8, 0xf, R7, 0xf8, !PT ;  /* 0x0000000f08087812 */ /* 0x000fca00078ef807 */
[----:B------:R1:W-:Y:S02]  /*1080*/  BAR.SYNC.DEFER_BLOCKING R8, R8 ;  /* 0x000000080000731d */ /* 0x0003e40000010000 */
[----:B-1----:R-:W-:-:S04]  /*1090*/  SHF.R.U32 R8, R8, 0x10, RZ ;  /* 0x0000001008087819 */ /* 0x002fc800000016ff */
[----:B0-----:R-:W-:Y:S05]  /*10a0*/  ENDCOLLECTIVE ;  /* 0x000000000000791b */ /* 0x001fea0003800000 */
.L_x_252:
[----:B------:R-:W-:Y:S05]  /*10b0*/  BSYNC B0 ;  /* 0x0000000000007941 */ /* 0x000fea0003800000 */
.L_x_251:
[----:B------:R-:W-:Y:S05]  /*10c0*/  BRA `(.L_x_236) ;  /* 0xfffffff000487947 */ /* 0x000fea000383ffff */
.L_x_253:
        /* <DEDUP_REMOVED lines=11> */
.L_x_384:


//--------------------- .text._Z35solve_1bc_rowseq_async_parallel_sbaiPKiS0_S0_S0_S0_PiS1_ --------------------------
	.section	.text._Z35solve_1bc_rowseq_async_parallel_sbaiPKiS0_S0_S0_S0_PiS1_,"ax",@progbits
	.align	128
        .global         _Z35solve_1bc_rowseq_async_parallel_sbaiPKiS0_S0_S0_S0_PiS1_
        .type           _Z35solve_1bc_rowseq_async_parallel_sbaiPKiS0_S0_S0_S0_PiS1_,@function
        .size           _Z35solve_1bc_rowseq_async_parallel_sbaiPKiS0_S0_S0_S0_PiS1_,(.L_x_385 - _Z35solve_1bc_rowseq_async_parallel_sbaiPKiS0_S0_S0_S0_PiS1_)
        .other          _Z35solve_1bc_rowseq_async_parallel_sbaiPKiS0_S0_S0_S0_PiS1_,@"STO_CUDA_ENTRY STV_DEFAULT"
_Z35solve_1bc_rowseq_async_parallel_sbaiPKiS0_S0_S0_S0_PiS1_:
.text._Z35solve_1bc_rowseq_async_parallel_sbaiPKiS0_S0_S0_S0_PiS1_:
[----:B------:R-:W-:Y:S08]  /*0000*/  LDC R1, c[0x0][0x37c] ;  /* 0x0000df00ff017b82 */ /* 0x000ff00000000800 */
[----:B------:R-:W0:Y:S02]  /*0010*/  S2UR UR4, SR_CTAID.X ;  /* 0x00000000000479c3 */ /* 0x000e240000002500 */
[----:B0-----:R-:W-:-:S13]  /*0020*/  ISETP.NE.AND P0, PT, RZ, UR4, PT ;  /* 0x00000004ff007c0c */ /* 0x001fda000bf05270 */
[----:B------:R-:W-:Y:S05]  /*0030*/  @P0 EXIT ;  /* 0x000000000000094d */ /* 0x000fea0003800000 */
[----:B------:R-:W0:Y:S01]  /*0040*/  S2R R0, SR_TID.X ;  /* 0x0000000000007919 */ /* 0x000e220000002100 */
[----:B------:R-:W1:Y:S01]  /*0050*/  LDCU.64 UR6, c[0x0][0x358] ;  /* 0x00006b00ff0677ac */ /* 0x000e620008000a00 */
[----:B------:R-:W2:Y:S02]  /*0060*/  LDCU UR8, c[0x0][0x360] ;  /* 0x00006c00ff0877ac */ /* 0x000ea40008000800 */
.L_x_274:
[----:B0-----:R-:W-:Y:S01]  /*0070*/  ISETP.NE.AND P0, PT, R0, RZ, PT ;  /* 0x000000ff0000720c */ /* 0x001fe20003f05270 */
[----:B------:R-:W0:Y:S01]  /*0080*/  LDCU UR4, c[0x0][0x380] ;  /* 0x00007000ff0477ac */ /* 0x000e220008000800 */
[----:B------:R-:W-:Y:S11]  /*0090*/  BSSY.RECONVERGENT B2, `(.L_x_254) ;  /* 0x00000cd000027945 */ /* 0x000ff60003800200 */
[----:B---34-:R-:W3:Y:S01]  /*00a0*/  @!P0 S2R R3, SR_CgaCtaId ;  /* 0x0000000000038919 */ /* 0x018ee20000008800 */
[----:B------:R-:W-:-:S04]  /*00b0*/  @!P0 MOV R2, 0x400 ;  /* 0x0000040000028802 */ /* 0x000fc80000000f00 */
[----:B---3--:R-:W-:-:S05]  /*00c0*/  @!P0 LEA R2, R3, R2, 0x18 ;  /* 0x0000000203028211 */ /* 0x008fca00078ec0ff */
[----:B------:R3:W-:Y:S01]  /*00d0*/  @!P0 STS [R2], RZ ;  /* 0x000000ff02008388 */ /* 0x0007e20000000800 */
[----:B------:R-:W-:Y:S01]  /*00e0*/  BAR.SYNC.DEFER_BLOCKING 0x0 ;  /* 0x0000000000007b1d */ /* 0x000fe20000010000 */
[----:B0-----:R-:W-:-:S13]  /*00f0*/  ISETP.GE.AND P0, PT, R0, UR4, PT ;  /* 0x0000000400007c0c */ /* 0x001fda000bf06270 */
[----:B---3-5:R-:W-:Y:S05]  /*0100*/  @P0 BRA `(.L_x_255) ;  /* 0x0000000c00140947 */ /* 0x028fea0003800000 */
[----:B------:R-:W1:Y:S02]  /*0110*/  LDC.64 R2, c[0x0][0x3a8] ;  /* 0x0000ea00ff027b82 */ /* 0x000e640000000a00 */
[----:B-1----:R0:W5:Y:S01]  /*0120*/  LDG.E R2, desc[UR6][R2.64] ;  /* 0x0000000602027981 */ /* 0x002162000c1e1900 */
[----:B------:R-:W-:-:S07]  /*0130*/  IMAD.MOV.U32 R19, RZ, RZ, R0 ;  /* 0x000000ffff137224 */ /* 0x000fce00078e0000 */
.L_x_273:
[----:B-----5:R-:W-:Y:S01]  /*0140*/  ISETP.NE.AND P0, PT, R19, R2, PT ;  /* 0x000000021300720c */ /* 0x020fe20003f05270 */
[----:B------:R-:W-:-:S12]  /*0150*/  BSSY.RECONVERGENT B1, `(.L_x_256) ;  /* 0x00000bc000017945 */ /* 0x000fd80003800200 */
[----:B01-34-:R-:W-:Y:S05]  /*0160*/  @!P0 BRA `(.L_x_257) ;  /* 0x0000000800e88947 */ /* 0x01bfea0003800000 */
[----:B------:R-:W1:Y:S01]  /*0170*/  LDC.64 R4, c[0x0][0x3b0] ;  /* 0x0000ec00ff047b82 */ /* 0x000e620000000a00 */
[----:B------:R-:W0:Y:S01]  /*0180*/  LDCU UR4, c[0x0][0x380] ;  /* 0x00007000ff0477ac */ /* 0x000e220008000800 */
[----:B-1----:R-:W-:-:S06]  /*0190*/  IMAD.WIDE.U32 R4, R19, 0x4, R4 ;  /* 0x0000000413047825 */ /* 0x002fcc00078e0004 */
[----:B------:R-:W3:Y:S01]  /*01a0*/  LDG.E R4, desc[UR6][R4.64] ;  /* 0x0000000604047981 */ /* 0x000ee2000c1e1900 */
[----:B0-----:R-:W-:-:S05]  /*01b0*/  IMAD.U32 R3, RZ, RZ, UR4 ;  /* 0x00000004ff037e24 */ /* 0x001fca000f8e00ff */
[----:B---3--:R-:W-:-:S13]  /*01c0*/  ISETP.NE.AND P0, PT, R4, R3, PT ;  /* 0x000000030400720c */ /* 0x008fda0003f05270 */
[----:B------:R-:W-:Y:S05]  /*01d0*/  @!P0 BRA `(.L_x_257) ;  /* 0x0000000800cc8947 */ /* 0x000fea0003800000 */
[----:B------:R-:W0:Y:S02]  /*01e0*/  LDC.64 R4, c[0x0][0x3a0] ;  /* 0x0000e800ff047b82 */ /* 0x000e240000000a00 */
[----:B0-----:R-:W-:-:S05]  /*01f0*/  IMAD.WIDE.U32 R4, R19, 0x4, R4 ;  /* 0x0000000413047825 */ /* 0x001fca00078e0004 */
[----:B------:R-:W3:Y:S02]  /*0200*/  LDG.E.CONSTANT R6, desc[UR6][R4.64] ;  /* 0x0000000604067981 */ /* 0x000ee4000c1e9900 */
[----:B---3--:R-:W-:-:S13]  /*0210*/  ISETP.GE.AND P0, PT, R6, 0x1, PT ;  /* 0x000000010600780c */ /* 0x008fda0003f06270 */
[----:B------:R-:W-:Y:S05]  /*0220*/  @!P0 BRA `(.L_x_257) ;  /* 0x0000000800b88947 */ /* 0x000fea0003800000 */
[----:B------:R-:W0:Y:S02]  /*0230*/  LDC.64 R8, c[0x0][0x398] ;  /* 0x0000e600ff087b82 */ /* 0x000e240000000a00 */
[----:B0-----:R-:W-:-:S05]  /*0240*/  IMAD.WIDE.U32 R8, R19, 0x4, R8 ;  /* 0x0000000413087825 */ /* 0x001fca00078e0008 */
[----:B------:R0:W5:Y:S01]  /*0250*/  LDG.E.CONSTANT R4, desc[UR6][R8.64] ;  /* 0x0000000608047981 */ /* 0x000162000c1e9900 */
[C---:B------:R-:W-:Y:S01]  /*0260*/  ISETP.GE.U32.AND P0, PT, R6.reuse, 0x4, PT ;  /* 0x000000040600780c */ /* 0x040fe20003f06070 */
[----:B------:R-:W-:Y:S01]  /*0270*/  BSSY.RECONVERGENT B0, `(.L_x_258) ;  /* 0x000005f000007945 */ /* 0x000fe20003800200 */
[----:B------:R-:W-:Y:S01]  /*0280*/  HFMA2 R7, -RZ, RZ, 0, 0 ;  /* 0x00000000ff077431 */ /* 0x000fe200000001ff */
[----:B------:R-:W-:-:S10]  /*0290*/  LOP3.LUT R5, R6, 0x3, RZ, 0xc0, !PT ;  /* 0x0000000306057812 */ /* 0x000fd400078ec0ff */
[----:B0-----:R-:W-:Y:S05]  /*02a0*/  @!P0 BRA `(.L_x_259) ;  /* 0x00000004006c8947 */ /* 0x001fea0003800000 */
[----:B------:R-:W0:Y:S01]  /*02b0*/  LDC.64 R8, c[0x0][0x3b0] ;  /* 0x0000ec00ff087b82 */ /* 0x000e220000000a00 */
[----:B------:R-:W-:Y:S01]  /*02c0*/  LOP3.LUT R7, R6, 0x7ffffffc, RZ, 0xc0, !PT ;  /* 0x7ffffffc06077812 */ /* 0x000fe200078ec0ff */
[----:B-----5:R-:W-:-:S04]  /*02d0*/  IMAD.MOV.U32 R6, RZ, RZ, R4 ;  /* 0x000000ffff067224 */ /* 0x020fc800078e0004 */
[----:B------:R-:W-:Y:S02]  /*02e0*/  IMAD.MOV R24, RZ, RZ, -R7 ;  /* 0x000000ffff187224 */ /* 0x000fe400078e0a07 */
[----:B------:R-:W1:Y:S08]  /*02f0*/  LDC.64 R10, c[0x0][0x388] ;  /* 0x0000e200ff0a7b82 */ /* 0x000e700000000a00 */
[----:B------:R-:W3:Y:S08]  /*0300*/  LDC.64 R12, c[0x0][0x390] ;  /* 0x0000e400ff0c7b82 */ /* 0x000ef00000000a00 */
[----:B------:R-:W4:Y:S02]  /*0310*/  LDC.64 R14, c[0x0][0x3b8] ;  /* 0x0000ee00ff0e7b82 */ /* 0x000f240000000a00 */
.L_x_268:
[----:B0--3--:R-:W-:Y:S01]  /*0320*/  IMAD.WIDE R16, R6, 0x4, R12 ;  /* 0x0000000406107825 */ /* 0x009fe200078e020c */
[----:B------:R-:W3:Y:S01]  /*0330*/  LDC R18, c[0x0][0x380] ;  /* 0x0000e000ff127b82 */ /* 0x000ee20000000800 */
[----:B------:R-:W5:Y:S03]  /*0340*/  LDCU UR4, c[0x0][0x380] ;  /* 0x00007000ff0477ac */ /* 0x000f660008000800 */
[----:B------:R-:W4:Y:S02]  /*0350*/  LDG.E.CONSTANT R21, desc[UR6][R16.64] ;  /* 0x0000000610157981 */ /* 0x000f24000c1e9900 */
[----:B----4-:R-:W-:-:S06]  /*0360*/  IMAD.WIDE R22, R21, 0x4, R14 ;  /* 0x0000000415167825 */ /* 0x010fcc00078e020e */
[----:B---3--:R-:W3:Y:S01]  /*0370*/  ATOMG.E.CAS.STRONG.GPU PT, R22, [R22], R18, R19 ;  /* 0x00000012161673a9 */ /* 0x008ee200001ee113 */
[----:B-----5:R-:W-:Y:S01]  /*0380*/  MOV R3, UR4 ;  /* 0x0000000400037c02 */ /* 0x020fe20008000f00 */
[----:B------:R-:W-:Y:S03]  /*0390*/  BSSY.RECONVERGENT B3, `(.L_x_260) ;  /* 0x000000f000037945 */ /* 0x000fe60003800200 */
[----:B---3--:R-:W-:-:S13]  /*03a0*/  ISETP.NE.AND P0, PT, R22, R3, PT ;  /* 0x000000031600720c */ /* 0x008fda0003f05270 */
[----:B--2---:R-:W-:Y:S05]  /*03b0*/  @P0 BRA `(.L_x_261) ;  /* 0x0000000000300947 */ /* 0x004fea0003800000 */
[----:B-1----:R-:W-:-:S05]  /*03c0*/  IMAD.WIDE R26, R21, 0x4, R10 ;  /* 0x00000004151a7825 */ /* 0x002fca00078e020a */
[----:B------:R-:W0:Y:S01]  /*03d0*/  LDG.E.CONSTANT R23, desc[UR6][R26.64] ;  /* 0x000000061a177981 */ /* 0x000e22000c1e9900 */
[----:B------:R-:W1:Y:S01]  /*03e0*/  LDC R20, c[0x0][0x380] ;  /* 0x0000e000ff147b82 */ /* 0x000e620000000800 */
[----:B0-----:R-:W-:-:S05]  /*03f0*/  IMAD.WIDE R22, R23, 0x4, R8 ;  /* 0x0000000417167825 */ /* 0x001fca00078e0208 */
[----:B-1----:R-:W3:Y:S02]  /*0400*/  ATOMG.E.CAS.STRONG.GPU PT, R20, [R22], R20, R21 ;  /* 0x00000014161473a9 */ /* 0x002ee400001ee115 */
[----:B---3--:R-:W-:-:S13]  /*0410*/  ISETP.NE.AND P0, PT, R20, R3, PT ;  /* 0x000000031400720c */ /* 0x008fda0003f05270 */
[----:B------:R-:W-:Y:S05]  /*0420*/  @P0 BRA `(.L_x_261) ;  /* 0x0000000000140947 */ /* 0x000fea0003800000 */
[----:B------:R-:W0:Y:S01]  /*0430*/  S2UR UR5, SR_CgaCtaId ;  /* 0x00000000000579c3 */ /* 0x000e220000008800 */
[----:B------:R-:W-:Y:S01]  /*0440*/  UMOV UR4, 0x400 ;  /* 0x0000040000047882 */ /* 0x000fe20000000000 */
[----:B------:R-:W-:Y:S01]  /*0450*/  IMAD.MOV.U32 R20, RZ, RZ, 0x1 ;  /* 0x00000001ff147424 */ /* 0x000fe200078e00ff */
[----:B0-----:R-:W-:-:S09]  /*0460*/  ULEA UR4, UR5, UR4, 0x18 ;  /* 0x0000000405047291 */ /* 0x001fd2000f8ec0ff */
[----:B------:R3:W-:Y:S03]  /*0470*/  ATOMS.EXCH RZ, [UR4], R20 ;  /* 0x00000014ffff798c */ /* 0x0007e6000c000004 */
.L_x_261:
[----:B--2---:R-:W-:Y:S05]  /*0480*/  BSYNC.RECONVERGENT B3 ;  /* 0x0000000000037941 */ /* 0x004fea0003800200 */
.L_x_260:
[----:B------:R-:W2:Y:S02]  /*0490*/  LDG.E.CONSTANT R21, desc[UR6][R16.64+0x4] ;  /* 0x0000040610157981 */ /* 0x000ea4000c1e9900 */
[----:B--2---:R-:W-:-:S06]  /*04a0*/  IMAD.WIDE R22, R21, 0x4, R14 ;  /* 0x0000000415167825 */ /* 0x004fcc00078e020e */
[----:B------:R-:W2:Y:S01]  /*04b0*/  ATOMG.E.CAS.STRONG.GPU PT, R22, [R22], R18, R19 ;  /* 0x00000012161673a9 */ /* 0x000ea200001ee113 */
[----:B------:R-:W-:Y:S01]  /*04c0*/  BSSY.RECONVERGENT B3, `(.L_x_262) ;  /* 0x000000f000037945 */ /* 0x000fe20003800200 */
[----:B--2---:R-:W-:-:S13]  /*04d0*/  ISETP.NE.AND P0, PT, R22, R3, PT ;  /* 0x000000031600720c */ /* 0x004fda0003f05270 */
[----:B------:R-:W-:Y:S05]  /*04e0*/  @P0 BRA `(.L_x_263) ;  /* 0x0000000000300947 */ /* 0x000fea0003800000 */
[----:B-1----:R-:W-:-:S05]  /*04f0*/  IMAD.WIDE R26, R21, 0x4, R10 ;  /* 0x00000004151a7825 */ /* 0x002fca00078e020a */
[----:B------:R-:W0:Y:S01]  /*0500*/  LDG.E.CONSTANT R23, desc[UR6][R26.64] ;  /* 0x000000061a177981 */ /* 0x000e22000c1e9900 */
[----:B---3--:R-:W1:Y:S01]  /*0510*/  LDC R20, c[0x0][0x380] ;  /* 0x0000e000ff147b82 */ /* 0x008e620000000800 */
[----:B0-----:R-:W-:-:S05]  /*0520*/  IMAD.WIDE R22, R23, 0x4, R8 ;  /* 0x0000000417167825 */ /* 0x001fca00078e0208 */
[----:B-1----:R-:W2:Y:S02]  /*0530*/  ATOMG.E.CAS.STRONG.GPU PT, R20, [R22], R20, R21 ;  /* 0x00000014161473a9 */ /* 0x002ea400001ee115 */
[----:B--2---:R-:W-:-:S13]  /*0540*/  ISETP.NE.AND P0, PT, R20, R3, PT ;  /* 0x000000031400720c */ /* 0x004fda0003f05270 */
[----:B------:R-:W-:Y:S05]  /*0550*/  @P0 BRA `(.L_x_263) ;  /* 0x0000000000140947 */ /* 0x000fea0003800000 */
[----:B------:R-:W0:Y:S01]  /*0560*/  S2UR UR5, SR_CgaCtaId ;  /* 0x00000000000579c3 */ /* 0x000e220000008800 */
[----:B------:R-:W-:Y:S01]  /*0570*/  UMOV UR4, 0x400 ;  /* 0x0000040000047882 */ /* 0x000fe20000000000 */
[----:B------:R-:W-:Y:S01]  /*0580*/  IMAD.MOV.U32 R20, RZ, RZ, 0x1 ;  /* 0x00000001ff147424 */ /* 0x000fe200078e00ff */
[----:B0-----:R-:W-:-:S09]  /*0590*/  ULEA UR4, UR5, UR4, 0x18 ;  /* 0x0000000405047291 */ /* 0x001fd2000f8ec0ff */
[----:B------:R2:W-:Y:S03]  /*05a0*/  ATOMS.EXCH RZ, [UR4], R20 ;  /* 0x00000014ffff798c */ /* 0x0005e6000c000004 */
.L_x_263:
[----:B------:R-:W-:Y:S05]  /*05b0*/  BSYNC.RECONVERGENT B3 ;  /* 0x0000000000037941 */ /* 0x000fea0003800200 */
.L_x_262:
[----:B------:R-:W4:Y:S04]  /*05c0*/  LDG.E.CONSTANT R21, desc[UR6][R16.64+0x8] ;  /* 0x0000080610157981 */ /* 0x000f28000c1e9900 */
[----:B------:R0:W5:Y:S01]  /*05d0*/  LDG.E.CONSTANT R23, desc[UR6][R16.64+0xc] ;  /* 0x00000c0610177981 */ /* 0x000162000c1e9900 */
[----:B----4-:R-:W-:-:S06]  /*05e0*/  IMAD.WIDE R26, R21, 0x4, R14 ;  /* 0x00000004151a7825 */ /* 0x010fcc00078e020e */
[----:B------:R-:W4:Y:S01]  /*05f0*/  ATOMG.E.CAS.STRONG.GPU PT, R26, [R26], R18, R19 ;  /* 0x000000121a1a73a9 */ /* 0x000f2200001ee113 */
[----:B------:R-:W-:Y:S01]  /*0600*/  BSSY.RECONVERGENT B3, `(.L_x_264) ;  /* 0x000000f000037945 */ /* 0x000fe20003800200 */
[----:B----4-:R-:W-:-:S13]  /*0610*/  ISETP.NE.AND P0, PT, R26, R3, PT ;  /* 0x000000031a00720c */ /* 0x010fda0003f05270 */
[----:B0-----:R-:W-:Y:S05]  /*0620*/  @P0 BRA `(.L_x_265) ;  /* 0x0000000000300947 */ /* 0x001fea0003800000 */
[----:B-1----:R-:W-:-:S05]  /*0630*/  IMAD.WIDE R26, R21, 0x4, R10 ;  /* 0x00000004151a7825 */ /* 0x002fca00078e020a */
[----:B------:R-:W4:Y:S01]  /*0640*/  LDG.E.CONSTANT R17, desc[UR6][R26.64] ;  /* 0x000000061a117981 */ /* 0x000f22000c1e9900 */
[----:B--23--:R-:W0:Y:S01]  /*0650*/  LDC R20, c[0x0][0x380] ;  /* 0x0000e000ff147b82 */ /* 0x00ce220000000800 */
[----:B----4-:R-:W-:-:S06]  /*0660*/  IMAD.WIDE R16, R17, 0x4, R8 ;  /* 0x0000000411107825 */ /* 0x010fcc00078e0208 */
[----:B0-----:R-:W2:Y:S02]  /*0670*/  ATOMG.E.CAS.STRONG.GPU PT, R16, [R16], R20, R21 ;  /* 0x00000014101073a9 */ /* 0x001ea400001ee115 */
[----:B--2---:R-:W-:-:S13]  /*0680*/  ISETP.NE.AND P0, PT, R16, R3, PT ;  /* 0x000000031000720c */ /* 0x004fda0003f05270 */
[----:B------:R-:W-:Y:S05]  /*0690*/  @P0 BRA `(.L_x_265) ;  /* 0x0000000000140947 */ /* 0x000fea0003800000 */
[----:B------:R-:W0:Y:S01]  /*06a0*/  S2UR UR5, SR_CgaCtaId ;  /* 0x00000000000579c3 */ /* 0x000e220000008800 */
[----:B------:R-:W-:Y:S01]  /*06b0*/  UMOV UR4, 0x400 ;  /* 0x0000040000047882 */ /* 0x000fe20000000000 */
[----:B------:R-:W-:Y:S01]  /*06c0*/  HFMA2 R16, -RZ, RZ, 0, 5.9604644775390625e-08 ;  /* 0x00000001ff107431 */ /* 0x000fe200000001ff */
[----:B0-----:R-:W-:-:S09]  /*06d0*/  ULEA UR4, UR5, UR4, 0x18 ;  /* 0x0000000405047291 */ /* 0x001fd2000f8ec0ff */
[----:B------:R0:W-:Y:S03]  /*06e0*/  ATOMS.EXCH RZ, [UR4], R16 ;  /* 0x00000010ffff798c */ /* 0x0001e6000c000004 */
.L_x_265:
[----:B------:R-:W-:Y:S05]  /*06f0*/  BSYNC.RECONVERGENT B3 ;  /* 0x0000000000037941 */ /* 0x000fea0003800200 */
.L_x_264:
[----:B0----5:R-:W-:-:S06]  /*0700*/  IMAD.WIDE R16, R23, 0x4, R14 ;  /* 0x0000000417107825 */ /* 0x021fcc00078e020e */
[----:B------:R-:W4:Y:S01]  /*0710*/  ATOMG.E.CAS.STRONG.GPU PT, R16, [R16], R18, R19 ;  /* 0x00000012101073a9 */ /* 0x000f2200001ee113 */
[----:B------:R-:W-:Y:S01]  /*0720*/  VIADD R24, R24, 0x4 ;  /* 0x0000000418187836 */ /* 0x000fe20000000000 */
[----:B------:R-:W-:Y:S04]  /*0730*/  BSSY.RECONVERGENT B3, `(.L_x_266) ;  /* 0x0000010000037945 */ /* 0x000fe80003800200 */
[----:B------:R-:W-:Y:S02]  /*0740*/  ISETP.NE.AND P0, PT, R24, RZ, PT ;  /* 0x000000ff1800720c */ /* 0x000fe40003f05270 */
[----:B----4-:R-:W-:-:S13]  /*0750*/  ISETP.NE.AND P1, PT, R16, R3, PT ;  /* 0x000000031000720c */ /* 0x010fda0003f25270 */
[----:B------:R-:W-:Y:S05]  /*0760*/  @P1 BRA `(.L_x_267) ;  /* 0x0000000000301947 */ /* 0x000fea0003800000 */
[----:B-123--:R-:W-:-:S05]  /*0770*/  IMAD.WIDE R20, R23, 0x4, R10 ;  /* 0x0000000417147825 */ /* 0x00efca00078e020a */
[----:B------:R-:W2:Y:S01]  /*0780*/  LDG.E.CONSTANT R17, desc[UR6][R20.64] ;  /* 0x0000000614117981 */ /* 0x000ea2000c1e9900 */
[----:B------:R-:W0:Y:S01]  /*0790*/  LDC R22, c[0x0][0x380] ;  /* 0x0000e000ff167b82 */ /* 0x000e220000000800 */
[----:B--2---:R-:W-:-:S06]  /*07a0*/  IMAD.WIDE R16, R17, 0x4, R8 ;  /* 0x0000000411107825 */ /* 0x004fcc00078e0208 */
        /* <DEDUP_REMOVED lines=8> */
.L_x_267:
[----:B------:R-:W-:Y:S05]  /*0830*/  BSYNC.RECONVERGENT B3 ;  /* 0x0000000000037941 */ /* 0x000fea0003800200 */
.L_x_266:
[----:B------:R-:W-:Y:S01]  /*0840*/  VIADD R6, R6, 0x4 ;  /* 0x0000000406067836 */ /* 0x000fe20000000000 */
[----:B------:R-:W-:Y:S06]  /*0850*/  @P0 BRA `(.L_x_268) ;  /* 0xfffffff800b00947 */ /* 0x000fec000383ffff */
.L_x_259:
[----:B--2---:R-:W-:Y:S05]  /*0860*/  BSYNC.RECONVERGENT B0 ;  /* 0x0000000000007941 */ /* 0x004fea0003800200 */
.L_x_258:
[----:B------:R-:W-:-:S13]  /*0870*/  ISETP.NE.AND P0, PT, R5, RZ, PT ;  /* 0x000000ff0500720c */ /* 0x000fda0003f05270 */
[----:B------:R-:W-:Y:S05]  /*0880*/  @!P0 BRA `(.L_x_257) ;  /* 0x0000000400208947 */ /* 0x000fea0003800000 */
[----:B------:R-:W2:Y:S01]  /*0890*/  LDC.64 R8, c[0x0][0x390] ;  /* 0x0000e400ff087b82 */ /* 0x000ea20000000a00 */
[----:B-----5:R-:W-:-:S05]  /*08a0*/  IADD3 R7, PT, PT, R4, R7, RZ ;  /* 0x0000000704077210 */ /* 0x020fca0007ffe0ff */
[----:B--2---:R-:W-:Y:S02]  /*08b0*/  IMAD.WIDE R6, R7, 0x4, R8 ;  /* 0x0000000407067825 */ /* 0x004fe400078e0208 */
[----:B------:R-:W2:Y:S03]  /*08c0*/  LDC.64 R8, c[0x0][0x3b8] ;  /* 0x0000ee00ff087b82 */ /* 0x000ea60000000a00 */
[----:B-1----:R-:W2:Y:S05]  /*08d0*/  LDG.E.CONSTANT R11, desc[UR6][R6.64] ;  /* 0x00000006060b7981 */ /* 0x002eaa000c1e9900 */
[----:B------:R-:W1:Y:S01]  /*08e0*/  LDC R18, c[0x0][0x380] ;  /* 0x0000e000ff127b82 */ /* 0x000e620000000800 */
[----:B--2---:R-:W-:-:S06]  /*08f0*/  IMAD.WIDE R12, R11, 0x4, R8 ;  /* 0x000000040b0c7825 */ /* 0x004fcc00078e0208 */
[----:B-1----:R-:W2:Y:S01]  /*0900*/  ATOMG.E.CAS.STRONG.GPU PT, R12, [R12], R18, R19 ;  /* 0x000000120c0c73a9 */ /* 0x002ea200001ee113 */
[----:B------:R-:W-:Y:S01]  /*0910*/  BSSY.RECONVERGENT B0, `(.L_x_269) ;  /* 0x0000012000007945 */ /* 0x000fe20003800200 */
[----:B------:R-:W-:Y:S02]  /*0920*/  ISETP.NE.AND P0, PT, R5, 0x1, PT ;  /* 0x000000010500780c */ /* 0x000fe40003f05270 */
[----:B--2---:R-:W-:-:S13]  /*0930*/  ISETP.NE.AND P1, PT, R12, R3, PT ;  /* 0x000000030c00720c */ /* 0x004fda0003f25270 */
[----:B------:R-:W-:Y:S05]  /*0940*/  @P1 BRA `(.L_x_270) ;  /* 0x0000000000381947 */ /* 0x000fea0003800000 */
[----:B------:R-:W1:Y:S08]  /*0950*/  LDC.64 R12, c[0x0][0x388] ;  /* 0x0000e200ff0c7b82 */ /* 0x000e700000000a00 */
[----:B------:R-:W2:Y:S01]  /*0960*/  LDC.64 R14, c[0x0][0x3b0] ;  /* 0x0000ec00ff0e7b82 */ /* 0x000ea20000000a00 */
[----:B-1----:R-:W-:-:S06]  /*0970*/  IMAD.WIDE R12, R11, 0x4, R12 ;  /* 0x000000040b0c7825 */ /* 0x002fcc00078e020c */
[----:B------:R-:W2:Y:S01]  /*0980*/  LDG.E.CONSTANT R13, desc[UR6][R12.64] ;  /* 0x000000060c0d7981 */ /* 0x000ea2000c1e9900 */
[----:B------:R-:W1:Y:S01]  /*0990*/  LDC R10, c[0x0][0x380] ;  /* 0x0000e000ff0a7b82 */ /* 0x000e620000000800 */
[----:B--2---:R-:W-:-:S05]  /*09a0*/  IMAD.WIDE R14, R13, 0x4, R14 ;  /* 0x000000040d0e7825 */ /* 0x004fca00078e020e */
[----:B-1----:R-:W2:Y:S02]  /*09b0*/  ATOMG.E.CAS.STRONG.GPU PT, R10, [R14], R10, R11 ;  /* 0x0000000a0e0a73a9 */ /* 0x002ea400001ee10b */
[----:B--2---:R-:W-:-:S13]  /*09c0*/  ISETP.NE.AND P1, PT, R10, R3, PT ;  /* 0x000000030a00720c */ /* 0x004fda0003f25270 */
[----:B------:R-:W-:Y:S05]  /*09d0*/  @P1 BRA `(.L_x_270) ;  /* 0x0000000000141947 */ /* 0x000fea0003800000 */
[----:B------:R-:W1:Y:S01]  /*09e0*/  S2UR UR5, SR_CgaCtaId ;  /* 0x00000000000579c3 */ /* 0x000e620000008800 */
[----:B------:R-:W-:Y:S01]  /*09f0*/  UMOV UR4, 0x400 ;  /* 0x0000040000047882 */ /* 0x000fe20000000000 */
[----:B------:R-:W-:Y:S01]  /*0a00*/  IMAD.MOV.U32 R4, RZ, RZ, 0x1 ;  /* 0x00000001ff047424 */ /* 0x000fe200078e00ff */
[----:B-1----:R-:W-:-:S09]  /*0a10*/  ULEA UR4, UR5, UR4, 0x18 ;  /* 0x0000000405047291 */ /* 0x002fd2000f8ec0ff */
[----:B------:R1:W-:Y:S03]  /*0a20*/  ATOMS.EXCH RZ, [UR4], R4 ;  /* 0x00000004ffff798c */ /* 0x0003e6000c000004 */
.L_x_270:
[----:B------:R-:W-:Y:S05]  /*0a30*/  BSYNC.RECONVERGENT B0 ;  /* 0x0000000000007941 */ /* 0x000fea0003800200 */
.L_x_269:
[----:B------:R-:W-:Y:S05]  /*0a40*/  @!P0 BRA `(.L_x_257) ;  /* 0x0000000000b08947 */ /* 0x000fea0003800000 */
[----:B------:R-:W2:Y:S01]  /*0a50*/  LDG.E.CONSTANT R11, desc[UR6][R6.64+0x4] ;  /* 0x00000406060b7981 */ /* 0x000ea2000c1e9900 */
[----:B------:R-:W4:Y:S01]  /*0a60*/  LDC R18, c[0x0][0x380] ;  /* 0x0000e000ff127b82 */ /* 0x000f220000000800 */
[----:B--2---:R-:W-:-:S06]  /*0a70*/  IMAD.WIDE R12, R11, 0x4, R8 ;  /* 0x000000040b0c7825 */ /* 0x004fcc00078e0208 */
[----:B----4-:R-:W2:Y:S01]  /*0a80*/  ATOMG.E.CAS.STRONG.GPU PT, R12, [R12], R18, R19 ;  /* 0x000000120c0c73a9 */ /* 0x010ea200001ee113 */
[----:B------:R-:W-:Y:S01]  /*0a90*/  BSSY.RECONVERGENT B0, `(.L_x_271) ;  /* 0x0000012000007945 */ /* 0x000fe20003800200 */
[----:B------:R-:W-:Y:S02]  /*0aa0*/  ISETP.NE.AND P0, PT, R5, 0x2, PT ;  /* 0x000000020500780c */ /* 0x000fe40003f05270 */
[----:B--2---:R-:W-:-:S13]  /*0ab0*/  ISETP.NE.AND P1, PT, R12, R3, PT ;  /* 0x000000030c00720c */ /* 0x004fda0003f25270 */
[----:B------:R-:W-:Y:S05]  /*0ac0*/  @P1 BRA `(.L_x_272) ;  /* 0x0000000000381947 */ /* 0x000fea0003800000 */
[----:B-1----:R-:W1:Y:S08]  /*0ad0*/  LDC.64 R4, c[0x0][0x388] ;  /* 0x0000e200ff047b82 */ /* 0x002e700000000a00 */
        /* <DEDUP_REMOVED lines=10> */
[----:B------:R-:W-:Y:S01]  /*0b80*/  HFMA2 R4, -RZ, RZ, 0, 5.9604644775390625e-08 ;  /* 0x00000001ff047431 */ /* 0x000fe200000001ff */
[----:B-1----:R-:W-:-:S09]  /*0b90*/  ULEA UR4, UR5, UR4, 0x18 ;  /* 0x0000000405047291 */ /* 0x002fd2000f8ec0ff */
[----:B------:R2:W-:Y:S03]  /*0ba0*/  ATOMS.EXCH RZ, [UR4], R4 ;  /* 0x00000004ffff798c */ /* 0x0005e6000c000004 */
.L_x_272:
[----:B------:R-:W-:Y:S05]  /*0bb0*/  BSYNC.RECONVERGENT B0 ;  /* 0x0000000000007941 */ /* 0x000fea0003800200 */
.L_x_271:
[----:B------:R-:W-:Y:S05]  /*0bc0*/  @!P0 BRA `(.L_x_257) ;  /* 0x0000000000508947 */ /* 0x000fea0003800000 */
[----:B------:R-:W4:Y:S01]  /*0bd0*/  LDG.E.CONSTANT R11, desc[UR6][R6.64+0x8] ;  /* 0x00000806060b7981 */ /* 0x000f22000c1e9900 */
[----:B------:R-:W5:Y:S01]  /*0be0*/  LDC R18, c[0x0][0x380] ;  /* 0x0000e000ff127b82 */ /* 0x000f620000000800 */
[----:B----4-:R-:W-:-:S06]  /*0bf0*/  IMAD.WIDE R8, R11, 0x4, R8 ;  /* 0x000000040b087825 */ /* 0x010fcc00078e0208 */
[----:B-----5:R-:W4:Y:S02]  /*0c00*/  ATOMG.E.CAS.STRONG.GPU PT, R8, [R8], R18, R19 ;  /* 0x00000012080873a9 */ /* 0x020f2400001ee113 */
[----:B----4-:R-:W-:-:S13]  /*0c10*/  ISETP.NE.AND P0, PT, R8, R3, PT ;  /* 0x000000030800720c */ /* 0x010fda0003f05270 */
[----:B------:R-:W-:Y:S05]  /*0c20*/  @P0 BRA `(.L_x_257) ;  /* 0x0000000000380947 */ /* 0x000fea0003800000 */
[----:B-12---:R-:W1:Y:S08]  /*0c30*/  LDC.64 R4, c[0x0][0x388] ;  /* 0x0000e200ff047b82 */ /* 0x006e700000000a00 */
[----:B------:R-:W2:Y:S01]  /*0c40*/  LDC.64 R6, c[0x0][0x3b0] ;  /* 0x0000ec00ff067b82 */ /* 0x000ea20000000a00 */
[----:B-1----:R-:W-:-:S06]  /*0c50*/  IMAD.WIDE R4, R11, 0x4, R4 ;  /* 0x000000040b047825 */ /* 0x002fcc00078e0204 */
[----:B------:R-:W2:Y:S01]  /*0c60*/  LDG.E.CONSTANT R5, desc[UR6][R4.64] ;  /* 0x0000000604057981 */ /* 0x000ea2000c1e9900 */
[----:B------:R-:W1:Y:S01]  /*0c70*/  LDC R10, c[0x0][0x380] ;  /* 0x0000e000ff0a7b82 */ /* 0x000e620000000800 */
[----:B--2---:R-:W-:-:S06]  /*0c80*/  IMAD.WIDE R6, R5, 0x4, R6 ;  /* 0x0000000405067825 */ /* 0x004fcc00078e0206 */
        /* <DEDUP_REMOVED lines=8> */
.L_x_257:
[----:B--2---:R-:W-:Y:S05]  /*0d10*/  BSYNC.RECONVERGENT B1 ;  /* 0x0000000000017941 */ /* 0x004fea0003800200 */
.L_x_256:
[----:B------:R-:W2:Y:S01]  /*0d20*/  LDCU UR4, c[0x0][0x380] ;  /* 0x00007000ff0477ac */ /* 0x000ea20008000800 */
[----:B------:R-:W-:-:S04]  /*0d30*/  IADD3 R19, PT, PT, R19, UR8, RZ ;  /* 0x0000000813137c10 */ /* 0x000fc8000fffe0ff */
[----:B--2---:R-:W-:-:S13]  /*0d40*/  ISETP.GE.AND P0, PT, R19, UR4, PT ;  /* 0x0000000413007c0c */ /* 0x004fda000bf06270 */
[----:B------:R-:W-:Y:S05]  /*0d50*/  @!P0 BRA `(.L_x_273) ;  /* 0xfffffff000f88947 */ /* 0x000fea000383ffff */
.L_x_255:
[----:B-12---:R-:W-:Y:S05]  /*0d60*/  BSYNC.RECONVERGENT B2 ;  /* 0x0000000000027941 */ /* 0x006fea0003800200 */
.L_x_254:
[----:B------:R1:W-:Y:S06]  /*0d70*/  MEMBAR.SC.CTA ;  /* 0x0000000000007992 */ /* 0x0003ec0000000000 */
[----:B-1----:R-:W1:Y:S08]  /*0d80*/  S2UR UR5, SR_CgaCtaId ;  /* 0x00000000000579c3 */ /* 0x002e700000008800 */
[----:B------:R-:W-:Y:S06]  /*0d90*/  BAR.SYNC.DEFER_BLOCKING 0x0 ;  /* 0x0000000000007b1d */ /* 0x000fec0000010000 */
[----:B------:R-:W-:-:S02]  /*0da0*/  UMOV UR4, 0x400 ;  /* 0x0000040000047882 */ /* 0x000fc40000000000 */
[----:B-1----:R-:W-:-:S09]  /*0db0*/  ULEA UR4, UR5, UR4, 0x18 ;  /* 0x0000000405047291 */ /* 0x002fd2000f8ec0ff */
[----:B------:R-:W1:Y:S02]  /*0dc0*/  LDS R2, [UR4] ;  /* 0x00000004ff027984 */ /* 0x000e640008000800 */
[----:B-1----:R-:W-:-:S13]  /*0dd0*/  ISETP.NE.AND P0, PT, R2, RZ, PT ;  /* 0x000000ff0200720c */ /* 0x002fda0003f05270 */
[----:B------:R-:W-:Y:S05]  /*0de0*/  @P0 BRA `(.L_x_274) ;  /* 0xfffffff000a00947 */ /* 0x000fea000383ffff */
[----:B------:R-:W-:Y:S05]  /*0df0*/  EXIT ;  /* 0x000000000000794d */ /* 0x000fea0003800000 */
.L_x_275:
        /* <DEDUP_REMOVED lines=16> */
.L_x_385:


//--------------------- .text._Z34solve_1bc_rowseq_async_parallel_sbiPKiS0_S0_S0_S0_PiS1_ --------------------------
	.section	.text._Z34solve_1bc_rowseq_async_parallel_sbiPKiS0_S0_S0_S0_PiS1_,"ax",@progbits
	.align	128
        .global         _Z34solve_1bc_rowseq_async_parallel_sbiPKiS0_S0_S0_S0_PiS1_
        .type           _Z34solve_1bc_rowseq_async_parallel_sbiPKiS0_S0_S0_S0_PiS1_,@function
        .size           _Z34solve_1bc_rowseq_async_parallel_sbiPKiS0_S0_S0_S0_PiS1_,(.L_x_386 - _Z34solve_1bc_rowseq_async_parallel_sbiPKiS0_S0_S0_S0_PiS1_)
        .other          _Z34solve_1bc_rowseq_async_parallel_sbiPKiS0_S0_S0_S0_PiS1_,@"STO_CUDA_ENTRY STV_DEFAULT"
_Z34solve_1bc_rowseq_async_parallel_sbiPKiS0_S0_S0_S0_PiS1_:
.text._Z34solve_1bc_rowseq_async_parallel_sbiPKiS0_S0_S0_S0_PiS1_:
[----:B------:R-:W-:Y:S08]  /*0000*/  LDC R1, c[0x0][0x37c] ;  /* 0x0000df00ff017b82 */ /* 0x000ff00000000800 */
[----:B------:R-:W0:Y:S02]  /*0010*/  S2UR UR4, SR_CTAID.X ;  /* 0x00000000000479c3 */ /* 0x000e240000002500 */
[----:B0-----:R-:W-:-:S13]  /*0020*/  ISETP.NE.AND P0, PT, RZ, UR4, PT ;  /* 0x00000004ff007c0c */ /* 0x001fda000bf05270 */
[----:B------:R-:W-:Y:S05]  /*0030*/  @P0 EXIT ;  /* 0x000000000000094d */ /* 0x000fea0003800000 */
[----:B------:R-:W0:Y:S01]  /*0040*/  S2R R0, SR_TID.X ;  /* 0x0000000000007919 */ /* 0x000e220000002100 */
[----:B------:R-:W1:Y:S01]  /*0050*/  LDCU.64 UR4, c[0x0][0x390] ;  /* 0x00007200ff0477ac */ /* 0x000e620008000a00 */
[----:B------:R-:W2:Y:S01]  /*0060*/  LDCU.64 UR8, c[0x0][0x358] ;  /* 0x00006b00ff0877ac */ /* 0x000ea20008000a00 */
[----:B------:R-:W3:Y:S01]  /*0070*/  LDCU UR10, c[0x0][0x360] ;  /* 0x00006c00ff0a77ac */ /* 0x000ee20008000800 */
[----:B-1----:R-:W-:-:S04]  /*0080*/  UIADD3 UR4, UP0, UPT, UR4, 0x8, URZ ;  /* 0x0000000804047890 */ /* 0x002fc8000ff1e0ff */
[----:B--23--:R-:W-:-:S12]  /*0090*/  UIADD3.X UR5, UPT, UPT, URZ, UR5, URZ, UP0, !UPT ;  /* 0x00000005ff057290 */ /* 0x00cfd800087fe4ff */
.L_x_288:
[----:B0-----:R-:W-:Y:S01]  /*00a0*/  ISETP.NE.AND P0, PT, R0, RZ, PT ;  /* 0x000000ff0000720c */ /* 0x001fe20003f05270 */
[----:B------:R-:W0:Y:S01]  /*00b0*/  LDCU UR6, c[0x0][0x380] ;  /* 0x00007000ff0677ac */ /* 0x000e220008000800 */
[----:B------:R-:W-:Y:S11]  /*00c0*/  BSSY.RECONVERGENT B1, `(.L_x_276) ;  /* 0x00000b2000017945 */ /* 0x000ff60003800200 */
[----:B------:R-:W1:Y:S01]  /*00d0*/  @!P0 S2R R3, SR_CgaCtaId ;  /* 0x0000000000038919 */ /* 0x000e620000008800 */
[----:B------:R-:W-:-:S04]  /*00e0*/  @!P0 MOV R2, 0x400 ;  /* 0x0000040000028802 */ /* 0x000fc80000000f00 */
[----:B-1----:R-:W-:-:S05]  /*00f0*/  @!P0 LEA R2, R3, R2, 0x18 ;  /* 0x0000000203028211 */ /* 0x002fca00078ec0ff */
[----:B------:R1:W-:Y:S01]  /*0100*/  @!P0 STS [R2], RZ ;  /* 0x000000ff02008388 */ /* 0x0003e20000000800 */
[----:B------:R-:W-:Y:S01]  /*0110*/  BAR.SYNC.DEFER_BLOCKING 0x0 ;  /* 0x0000000000007b1d */ /* 0x000fe20000010000 */
[----:B0-----:R-:W-:-:S13]  /*0120*/  ISETP.GE.AND P0, PT, R0, UR6, PT ;  /* 0x0000000600007c0c */ /* 0x001fda000bf06270 */
[----:B-1---5:R-:W-:Y:S05]  /*0130*/  @P0 BRA `(.L_x_277) ;  /* 0x0000000800a80947 */ /* 0x022fea0003800000 */
[----:B------:R-:W-:-:S07]  /*0140*/  IMAD.MOV.U32 R3, RZ, RZ, R0 ;  /* 0x000000ffff037224 */ /* 0x000fce00078e0000 */
.L_x_287:
[----:B0-----:R-:W0:Y:S01]  /*0150*/  LDC.64 R4, c[0x0][0x3b0] ;  /* 0x0000ec00ff047b82 */ /* 0x001e220000000a00 */
[----:B-1----:R-:W1:Y:S01]  /*0160*/  LDCU UR6, c[0x0][0x380] ;  /* 0x00007000ff0677ac */ /* 0x002e620008000800 */
[----:B0-----:R-:W-:-:S06]  /*0170*/  IMAD.WIDE.U32 R4, R3, 0x4, R4 ;  /* 0x0000000403047825 */ /* 0x001fcc00078e0004 */
[----:B--2---:R-:W2:Y:S01]  /*0180*/  LDG.E R5, desc[UR8][R4.64] ;  /* 0x0000000804057981 */ /* 0x004ea2000c1e1900 */
[----:B-1----:R-:W-:Y:S01]  /*0190*/  IMAD.U32 R6, RZ, RZ, UR6 ;  /* 0x00000006ff067e24 */ /* 0x002fe2000f8e00ff */
[----:B------:R-:W-:Y:S04]  /*01a0*/  BSSY.RECONVERGENT B0, `(.L_x_278) ;  /* 0x00000a0000007945 */ /* 0x000fe80003800200 */
[----:B--2---:R-:W-:-:S13]  /*01b0*/  ISETP.NE.AND P0, PT, R5, R6, PT ;  /* 0x000000060500720c */ /* 0x004fda0003f05270 */
[----:B-----5:R-:W-:Y:S05]  /*01c0*/  @!P0 BRA `(.L_x_279) ;  /* 0x0000000800748947 */ /* 0x020fea0003800000 */
[----:B------:R-:W0:Y:S02]  /*01d0*/  LDC.64 R4, c[0x0][0x3a8] ;  /* 0x0000ea00ff047b82 */ /* 0x000e240000000a00 */
[----:B0-----:R-:W2:Y:S02]  /*01e0*/  LDG.E R4, desc[UR8][R4.64] ;  /* 0x0000000804047981 */ /* 0x001ea4000c1e1900 */
[----:B--2---:R-:W-:-:S13]  /*01f0*/  ISETP.NE.AND P0, PT, R3, R4, PT ;  /* 0x000000040300720c */ /* 0x004fda0003f05270 */
[----:B------:R-:W-:Y:S05]  /*0200*/  @!P0 BRA `(.L_x_279) ;  /* 0x0000000800648947 */ /* 0x000fea0003800000 */
[----:B------:R-:W0:Y:S02]  /*0210*/  LDC.64 R4, c[0x0][0x3a0] ;  /* 0x0000e800ff047b82 */ /* 0x000e240000000a00 */
[----:B0-----:R-:W-:-:S05]  /*0220*/  IMAD.WIDE.U32 R4, R3, 0x4, R4 ;  /* 0x0000000403047825 */ /* 0x001fca00078e0004 */
[----:B------:R-:W2:Y:S02]  /*0230*/  LDG.E.CONSTANT R2, desc[UR8][R4.64] ;  /* 0x0000000804027981 */ /* 0x000ea4000c1e9900 */
[----:B--2---:R-:W-:-:S13]  /*0240*/  ISETP.GE.AND P0, PT, R2, 0x1, PT ;  /* 0x000000010200780c */ /* 0x004fda0003f06270 */
[----:B------:R-:W-:Y:S05]  /*0250*/  @!P0 BRA `(.L_x_279) ;  /* 0x0000000800508947 */ /* 0x000fea0003800000 */
[----:B------:R-:W0:Y:S02]  /*0260*/  LDC.64 R4, c[0x0][0x398] ;  /* 0x0000e600ff047b82 */ /* 0x000e240000000a00 */
[----:B0-----:R-:W-:-:S05]  /*0270*/  IMAD.WIDE.U32 R4, R3, 0x4, R4 ;  /* 0x0000000403047825 */ /* 0x001fca00078e0004 */
[----:B------:R0:W5:Y:S01]  /*0280*/  LDG.E.CONSTANT R10, desc[UR8][R4.64] ;  /* 0x00000008040a7981 */ /* 0x000162000c1e9900 */
[C---:B------:R-:W-:Y:S01]  /*0290*/  ISETP.GE.U32.AND P1, PT, R2.reuse, 0x4, PT ;  /* 0x000000040200780c */ /* 0x040fe20003f26070 */
[----:B------:R-:W-:Y:S01]  /*02a0*/  BSSY.RECONVERGENT B2, `(.L_x_280) ;  /* 0x000004f000027945 */ /* 0x000fe20003800200 */
[----:B------:R-:W-:Y:S01]  /*02b0*/  LOP3.LUT R7, R2, 0x3, RZ, 0xc0, !PT ;  /* 0x0000000302077812 */ /* 0x000fe200078ec0ff */
[----:B------:R-:W-:-:S03]  /*02c0*/  HFMA2 R11, -RZ, RZ, 0, 0 ;  /* 0x00000000ff0b7431 */ /* 0x000fc600000001ff */
[----:B------:R-:W-:-:S07]  /*02d0*/  ISETP.NE.AND P0, PT, R7, RZ, PT ;  /* 0x000000ff0700720c */ /* 0x000fce0003f05270 */
[----:B0-----:R-:W-:Y:S06]  /*02e0*/  @!P1 BRA `(.L_x_281) ;  /* 0x0000000400289947 */ /* 0x001fec0003800000 */
[----:B------:R-:W0:Y:S01]  /*02f0*/  LDC.64 R4, c[0x0][0x3b8] ;  /* 0x0000ee00ff047b82 */ /* 0x000e220000000a00 */
[----:B------:R-:W-:Y:S01]  /*0300*/  LOP3.LUT R11, R2, 0x7ffffffc, RZ, 0xc0, !PT ;  /* 0x7ffffffc020b7812 */ /* 0x000fe200078ec0ff */
[----:B-----5:R-:W-:-:S04]  /*0310*/  IMAD.MOV.U32 R12, RZ, RZ, R10 ;  /* 0x000000ffff0c7224 */ /* 0x020fc800078e000a */
[----:B------:R-:W-:-:S07]  /*0320*/  IMAD.MOV R13, RZ, RZ, -R11 ;  /* 0x000000ffff0d7224 */ /* 0x000fce00078e0a0b */
.L_x_282:
[----:B--2---:R-:W-:Y:S01]  /*0330*/  MOV R8, UR4 ;  /* 0x0000000400087c02 */ /* 0x004fe20008000f00 */
[----:B------:R-:W-:Y:S01]  /*0340*/  IMAD.U32 R9, RZ, RZ, UR5 ;  /* 0x00000005ff097e24 */ /* 0x000fe2000f8e00ff */
[----:B------:R-:W1:Y:S01]  /*0350*/  LDC R2, c[0x0][0x380] ;  /* 0x0000e000ff027b82 */ /* 0x000e620000000800 */
[----:B------:R-:W2:Y:S02]  /*0360*/  LDCU UR6, c[0x0][0x380] ;  /* 0x00007000ff0677ac */ /* 0x000ea40008000800 */
[----:B------:R-:W-:-:S05]  /*0370*/  IMAD.WIDE R8, R12, 0x4, R8 ;  /* 0x000000040c087825 */ /* 0x000fca00078e0208 */
[----:B------:R-:W0:Y:S04]  /*0380*/  LDG.E.CONSTANT R14, desc[UR8][R8.64+-0x8] ;  /* 0xfffff808080e7981 */ /* 0x000e28000c1e9900 */
[----:B------:R-:W3:Y:S01]  /*0390*/  LDG.E.CONSTANT R15, desc[UR8][R8.64+-0x4] ;  /* 0xfffffc08080f7981 */ /* 0x000ee2000c1e9900 */
[----:B0-----:R-:W-:-:S06]  /*03a0*/  IMAD.WIDE R16, R14, 0x4, R4 ;  /* 0x000000040e107825 */ /* 0x001fcc00078e0204 */
[----:B-1----:R-:W4:Y:S01]  /*03b0*/  ATOMG.E.CAS.STRONG.GPU PT, R17, [R16], R2, R3 ;  /* 0x00000002101173a9 */ /* 0x002f2200001ee103 */
[----:B--2---:R-:W-:-:S05]  /*03c0*/  IMAD.U32 R6, RZ, RZ, UR6 ;  /* 0x00000006ff067e24 */ /* 0x004fca000f8e00ff */
[----:B----4-:R-:W-:Y:S01]  /*03d0*/  ISETP.NE.AND P1, PT, R17, R6, PT ;  /* 0x000000061100720c */ /* 0x010fe20003f25270 */
[----:B---3--:R-:W-:Y:S01]  /*03e0*/  IMAD.WIDE R22, R15, 0x4, R4 ;  /* 0x000000040f167825 */ /* 0x008fe200078e0204 */
[----:B------:R-:W2:Y:S11]  /*03f0*/  LDG.E.CONSTANT R17, desc[UR8][R8.64] ;  /* 0x0000000808117981 */ /* 0x000eb6000c1e9900 */
[----:B------:R-:W0:Y:S08]  /*0400*/  @!P1 LDC.64 R18, c[0x0][0x388] ;  /* 0x0000e200ff129b82 */ /* 0x000e300000000a00 */
[----:B------:R-:W1:Y:S01]  /*0410*/  @!P1 LDC.64 R20, c[0x0][0x3b0] ;  /* 0x0000ec00ff149b82 */ /* 0x000e620000000a00 */
[----:B0-----:R-:W-:-:S06]  /*0420*/  @!P1 IMAD.WIDE R18, R14, 0x4, R18 ;  /* 0x000000040e129825 */ /* 0x001fcc00078e0212 */
[----:B------:R-:W1:Y:S02]  /*0430*/  @!P1 LDG.E.CONSTANT R19, desc[UR8][R18.64] ;  /* 0x0000000812139981 */ /* 0x000e64000c1e9900 */
[----:B-1----:R-:W-:Y:S02]  /*0440*/  @!P1 IMAD.WIDE R20, R19, 0x4, R20 ;  /* 0x0000000413149825 */ /* 0x002fe400078e0214 */
[----:B------:R-:W3:Y:S04]  /*0450*/  LDG.E.CONSTANT R19, desc[UR8][R8.64+0x4] ;  /* 0x0000040808137981 */ /* 0x000ee8000c1e9900 */
[----:B------:R0:W-:Y:S04]  /*0460*/  @!P1 STG.E desc[UR8][R20.64], R14 ;  /* 0x0000000e14009986 */ /* 0x0001e8000c101908 */
[----:B------:R-:W4:Y:S02]  /*0470*/  ATOMG.E.CAS.STRONG.GPU PT, R23, [R22], R2, R3 ;  /* 0x00000002161773a9 */ /* 0x000f2400001ee103 */
[----:B----4-:R-:W-:-:S13]  /*0480*/  ISETP.NE.AND P2, PT, R23, R6, PT ;  /* 0x000000061700720c */ /* 0x010fda0003f45270 */
[----:B------:R-:W1:Y:S08]  /*0490*/  @!P2 LDC.64 R24, c[0x0][0x388] ;  /* 0x0000e200ff18ab82 */ /* 0x000e700000000a00 */
[----:B------:R-:W4:Y:S01]  /*04a0*/  @!P2 LDC.64 R26, c[0x0][0x3b0] ;  /* 0x0000ec00ff1aab82 */ /* 0x000f220000000a00 */
[----:B-1----:R-:W-:-:S06]  /*04b0*/  @!P2 IMAD.WIDE R24, R15, 0x4, R24 ;  /* 0x000000040f18a825 */ /* 0x002fcc00078e0218 */
[----:B------:R-:W4:Y:S01]  /*04c0*/  @!P2 LDG.E.CONSTANT R25, desc[UR8][R24.64] ;  /* 0x000000081819a981 */ /* 0x000f22000c1e9900 */
[----:B--2---:R-:W-:-:S04]  /*04d0*/  IMAD.WIDE R28, R17, 0x4, R4 ;  /* 0x00000004111c7825 */ /* 0x004fc800078e0204 */
[----:B----4-:R-:W-:-:S05]  /*04e0*/  @!P2 IMAD.WIDE R26, R25, 0x4, R26 ;  /* 0x00000004191aa825 */ /* 0x010fca00078e021a */
[----:B------:R1:W-:Y:S04]  /*04f0*/  @!P2 STG.E desc[UR8][R26.64], R15 ;  /* 0x0000000f1a00a986 */ /* 0x0003e8000c101908 */
[----:B------:R-:W2:Y:S02]  /*0500*/  ATOMG.E.CAS.STRONG.GPU PT, R29, [R28], R2, R3 ;  /* 0x000000021c1d73a9 */ /* 0x000ea400001ee103 */
[----:B--2---:R-:W-:-:S13]  /*0510*/  ISETP.NE.AND P3, PT, R29, R6, PT ;  /* 0x000000061d00720c */ /* 0x004fda0003f65270 */
[----:B0-----:R-:W0:Y:S08]  /*0520*/  @!P3 LDC.64 R20, c[0x0][0x388] ;  /* 0x0000e200ff14bb82 */ /* 0x001e300000000a00 */
[----:B------:R-:W2:Y:S01]  /*0530*/  @!P3 LDC.64 R22, c[0x0][0x3b0] ;  /* 0x0000ec00ff16bb82 */ /* 0x000ea20000000a00 */
[----:B0-----:R-:W-:-:S06]  /*0540*/  @!P3 IMAD.WIDE R20, R17, 0x4, R20 ;  /* 0x000000041114b825 */ /* 0x001fcc00078e0214 */
[----:B------:R-:W2:Y:S01]  /*0550*/  @!P3 LDG.E.CONSTANT R21, desc[UR8][R20.64] ;  /* 0x000000081415b981 */ /* 0x000ea2000c1e9900 */
[----:B---3--:R-:W-:-:S04]  /*0560*/  IMAD.WIDE R24, R19, 0x4, R4 ;  /* 0x0000000413187825 */ /* 0x008fc800078e0204 */
[----:B--2---:R-:W-:-:S05]  /*0570*/  @!P3 IMAD.WIDE R22, R21, 0x4, R22 ;  /* 0x000000041516b825 */ /* 0x004fca00078e0216 */
[----:B------:R0:W-:Y:S04]  /*0580*/  @!P3 STG.E desc[UR8][R22.64], R17 ;  /* 0x000000111600b986 */ /* 0x0001e8000c101908 */
[----:B------:R-:W2:Y:S02]  /*0590*/  ATOMG.E.CAS.STRONG.GPU PT, R25, [R24], R2, R3 ;  /* 0x00000002181973a9 */ /* 0x000ea400001ee103 */
[----:B--2---:R-:W-:-:S13]  /*05a0*/  ISETP.NE.AND P4, PT, R25, R6, PT ;  /* 0x000000061900720c */ /* 0x004fda0003f85270 */
[----:B-1----:R-:W1:Y:S01]  /*05b0*/  @!P4 LDC.64 R14, c[0x0][0x388] ;  /* 0x0000e200ff0ecb82 */ /* 0x002e620000000a00 */
[----:B------:R-:W2:Y:S01]  /*05c0*/  @!P2 S2R R18, SR_CgaCtaId ;  /* 0x000000000012a919 */ /* 0x000ea20000008800 */
[----:B------:R-:W3:Y:S06]  /*05d0*/  @!P1 S2R R21, SR_CgaCtaId ;  /* 0x0000000000159919 */ /* 0x000eec0000008800 */
[----:B------:R-:W4:Y:S01]  /*05e0*/  @!P4 LDC.64 R8, c[0x0][0x3b0] ;  /* 0x0000ec00ff08cb82 */ /* 0x000f220000000a00 */
[----:B-1----:R-:W-:-:S06]  /*05f0*/  @!P4 IMAD.WIDE R14, R19, 0x4, R14 ;  /* 0x00000004130ec825 */ /* 0x002fcc00078e020e */
[----:B------:R-:W4:Y:S01]  /*0600*/  @!P4 LDG.E.CONSTANT R15, desc[UR8][R14.64] ;  /* 0x000000080e0fc981 */ /* 0x000f22000c1e9900 */
[----:B------:R-:W1:Y:S01]  /*0610*/  @!P3 S2R R27, SR_CgaCtaId ;  /* 0x00000000001bb919 */ /* 0x000e620000008800 */
[----:B------:R-:W5:Y:S01]  /*0620*/  @!P4 S2R R29, SR_CgaCtaId ;  /* 0x00000000001dc919 */ /* 0x000f620000008800 */
[----:B0-----:R-:W-:Y:S02]  /*0630*/  @!P2 MOV R17, 0x400 ;  /* 0x000004000011a802 */ /* 0x001fe40000000f00 */
[----:B------:R-:W-:Y:S02]  /*0640*/  @!P1 MOV R16, 0x400 ;  /* 0x0000040000109802 */ /* 0x000fe40000000f00 */
[----:B------:R-:W-:Y:S02]  /*0650*/  @!P3 MOV R20, 0x400 ;  /* 0x000004000014b802 */ /* 0x000fe40000000f00 */
[----:B------:R-:W-:Y:S02]  /*0660*/  @!P4 MOV R22, 0x400 ;  /* 0x000004000016c802 */ /* 0x000fe40000000f00 */
[----:B--2---:R-:W-:-:S02]  /*0670*/  @!P2 LEA R18, R18, R17, 0x18 ;  /* 0x000000111212a211 */ /* 0x004fc400078ec0ff */
[----:B---3--:R-:W-:Y:S01]  /*0680*/  @!P1 LEA R2, R21, R16, 0x18 ;  /* 0x0000001015029211 */ /* 0x008fe200078ec0ff */
[----:B------:R-:W-:Y:S01]  /*0690*/  @!P2 IMAD.MOV.U32 R21, RZ, RZ, 0x1 ;  /* 0x00000001ff15a424 */ /* 0x000fe200078e00ff */
[----:B------:R-:W-:Y:S01]  /*06a0*/  @!P1 MOV R17, 0x1 ;  /* 0x0000000100119802 */ /* 0x000fe20000000f00 */
[----:B------:R-:W-:Y:S01]  /*06b0*/  @!P4 IMAD.MOV.U32 R25, RZ, RZ, 0x1 ;  /* 0x00000001ff19c424 */ /* 0x000fe200078e00ff */
[----:B------:R-:W-:-:S03]  /*06c0*/  @!P3 MOV R23, 0x1 ;  /* 0x000000010017b802 */ /* 0x000fc60000000f00 */
[----:B------:R2:W-:Y:S01]  /*06d0*/  @!P1 STS [R2], R17 ;  /* 0x0000001102009388 */ /* 0x0005e20000000800 */
[----:B------:R-:W-:-:S03]  /*06e0*/  IADD3 R13, PT, PT, R13, 0x4, RZ ;  /* 0x000000040d0d7810 */ /* 0x000fc60007ffe0ff */
[----:B------:R2:W-:Y:S01]  /*06f0*/  @!P2 STS [R18], R21 ;  /* 0x000000151200a388 */ /* 0x0005e20000000800 */
[----:B-1----:R-:W-:Y:S02]  /*0700*/  @!P3 LEA R20, R27, R20, 0x18 ;  /* 0x000000141b14b211 */ /* 0x002fe400078ec0ff */
[----:B-----5:R-:W-:-:S03]  /*0710*/  @!P4 LEA R22, R29, R22, 0x18 ;  /* 0x000000161d16c211 */ /* 0x020fc600078ec0ff */
[----:B------:R2:W-:Y:S04]  /*0720*/  @!P3 STS [R20], R23 ;  /* 0x000000171400b388 */ /* 0x0005e80000000800 */
[----:B------:R2:W-:Y:S01]  /*0730*/  @!P4 STS [R22], R25 ;  /* 0x000000191600c388 */ /* 0x0005e20000000800 */
[----:B------:R-:W-:Y:S01]  /*0740*/  ISETP.NE.AND P1, PT, R13, RZ, PT ;  /* 0x000000ff0d00720c */ /* 0x000fe20003f25270 */
[----:B------:R-:W-:Y:S02]  /*0750*/  VIADD R12, R12, 0x4 ;  /* 0x000000040c0c7836 */ /* 0x000fe40000000000 */
[----:B----4-:R-:W-:-:S05]  /*0760*/  @!P4 IMAD.WIDE R8, R15, 0x4, R8 ;  /* 0x000000040f08c825 */ /* 0x010fca00078e0208 */
[----:B------:R2:W-:Y:S05]  /*0770*/  @!P4 STG.E desc[UR8][R8.64], R19 ;  /* 0x000000130800c986 */ /* 0x0005ea000c101908 */
[----:B------:R-:W-:Y:S05]  /*0780*/  @P1 BRA `(.L_x_282) ;  /* 0xfffffff800e81947 */ /* 0x000fea000383ffff */
.L_x_281:
[----:B------:R-:W-:Y:S05]  /*0790*/  BSYNC.RECONVERGENT B2 ;  /* 0x0000000000027941 */ /* 0x000fea0003800200 */
.L_x_280:
[----:B------:R-:W-:Y:S05]  /*07a0*/  @!P0 BRA `(.L_x_279) ;  /* 0x0000000000fc8947 */ /* 0x000fea0003800000 */
[----:B------:R-:W0:Y:S01]  /*07b0*/  LDC.64 R4, c[0x0][0x390] ;  /* 0x0000e400ff047b82 */ /* 0x000e220000000a00 */
[----:B-----5:R-:W-:-:S07]  /*07c0*/  IADD3 R11, PT, PT, R10, R11, RZ ;  /* 0x0000000b0a0b7210 */ /* 0x020fce0007ffe0ff */
[----:B--2---:R-:W1:Y:S01]  /*07d0*/  LDC.64 R8, c[0x0][0x3b8] ;  /* 0x0000ee00ff087b82 */ /* 0x004e620000000a00 */
[----:B0-----:R-:W-:-:S05]  /*07e0*/  IMAD.WIDE R4, R11, 0x4, R4 ;  /* 0x000000040b047825 */ /* 0x001fca00078e0204 */
[----:B------:R-:W1:Y:S02]  /*07f0*/  LDG.E.CONSTANT R15, desc[UR8][R4.64] ;  /* 0x00000008040f7981 */ /* 0x000e64000c1e9900 */
[----:B------:R-:W0:Y:S01]  /*0800*/  LDC R2, c[0x0][0x380] ;  /* 0x0000e000ff027b82 */ /* 0x000e220000000800 */
[----:B-1----:R-:W-:-:S06]  /*0810*/  IMAD.WIDE R10, R15, 0x4, R8 ;  /* 0x000000040f0a7825 */ /* 0x002fcc00078e0208 */
[----:B0-----:R-:W2:Y:S01]  /*0820*/  ATOMG.E.CAS.STRONG.GPU PT, R11, [R10], R2, R3 ;  /* 0x000000020a0b73a9 */ /* 0x001ea200001ee103 */
[----:B------:R-:W-:Y:S01]  /*0830*/  BSSY.RECONVERGENT B2, `(.L_x_283) ;  /* 0x000000f000027945 */ /* 0x000fe20003800200 */
[----:B------:R-:W-:Y:S02]  /*0840*/  ISETP.NE.AND P1, PT, R7, 0x1, PT ;  /* 0x000000010700780c */ /* 0x000fe40003f25270 */
[----:B--2---:R-:W-:-:S13]  /*0850*/  ISETP.NE.AND P0, PT, R11, R6, PT ;  /* 0x000000060b00720c */ /* 0x004fda0003f05270 */
[----:B------:R-:W-:Y:S05]  /*0860*/  @P0 BRA `(.L_x_284) ;  /* 0x00000000002c0947 */ /* 0x000fea0003800000 */
[----:B------:R-:W0:Y:S08]  /*0870*/  LDC.64 R10, c[0x0][0x388] ;  /* 0x0000e200ff0a7b82 */ /* 0x000e300000000a00 */
[----:B------:R-:W1:Y:S08]  /*0880*/  S2UR UR7, SR_CgaCtaId ;  /* 0x00000000000779c3 */ /* 0x000e700000008800 */
[----:B------:R-:W2:Y:S01]  /*0890*/  LDC.64 R12, c[0x0][0x3b0] ;  /* 0x0000ec00ff0c7b82 */ /* 0x000ea20000000a00 */
[----:B0-----:R-:W-:-:S06]  /*08a0*/  IMAD.WIDE R10, R15, 0x4, R10 ;  /* 0x000000040f0a7825 */ /* 0x001fcc00078e020a */
[----:B------:R-:W2:Y:S01]  /*08b0*/  LDG.E.CONSTANT R11, desc[UR8][R10.64] ;  /* 0x000000080a0b7981 */ /* 0x000ea2000c1e9900 */
[----:B------:R-:W-:Y:S01]  /*08c0*/  UMOV UR6, 0x400 ;  /* 0x0000040000067882 */ /* 0x000fe20000000000 */
[----:B------:R-:W-:Y:S01]  /*08d0*/  IMAD.MOV.U32 R2, RZ, RZ, 0x1 ;  /* 0x00000001ff027424 */ /* 0x000fe200078e00ff */
[----:B-1----:R-:W-:-:S09]  /*08e0*/  ULEA UR6, UR7, UR6, 0x18 ;  /* 0x0000000607067291 */ /* 0x002fd2000f8ec0ff */
[----:B------:R0:W-:Y:S01]  /*08f0*/  STS [UR6], R2 ;  /* 0x00000002ff007988 */ /* 0x0001e20008000806 */
[----:B--2---:R-:W-:-:S05]  /*0900*/  IMAD.WIDE R12, R11, 0x4, R12 ;  /* 0x000000040b0c7825 */ /* 0x004fca00078e020c */
[----:B------:R0:W-:Y:S02]  /*0910*/  STG.E desc[UR8][R12.64], R15 ;  /* 0x0000000f0c007986 */ /* 0x0001e4000c101908 */
.L_x_284:
[----:B------:R-:W-:Y:S05]  /*0920*/  BSYNC.RECONVERGENT B2 ;  /* 0x0000000000027941 */ /* 0x000fea0003800200 */
.L_x_283:
[----:B------:R-:W-:Y:S05]  /*0930*/  @!P1 BRA `(.L_x_279) ;  /* 0x0000000000989947 */ /* 0x000fea0003800000 */
[----:B0-----:R-:W2:Y:S01]  /*0940*/  LDG.E.CONSTANT R15, desc[UR8][R4.64+0x4] ;  /* 0x00000408040f7981 */ /* 0x001ea2000c1e9900 */
[----:B------:R-:W0:Y:S01]  /*0950*/  LDC R2, c[0x0][0x380] ;  /* 0x0000e000ff027b82 */ /* 0x000e220000000800 */
[----:B--2---:R-:W-:-:S06]  /*0960*/  IMAD.WIDE R10, R15, 0x4, R8 ;  /* 0x000000040f0a7825 */ /* 0x004fcc00078e0208 */
        /* <DEDUP_REMOVED lines=11> */
[----:B------:R-:W-:Y:S01]  /*0a20*/  HFMA2 R2, -RZ, RZ, 0, 5.9604644775390625e-08 ;  /* 0x00000001ff027431 */ /* 0x000fe200000001ff */
[----:B-1----:R-:W-:-:S09]  /*0a30*/  ULEA UR6, UR7, UR6, 0x18 ;  /* 0x0000000607067291 */ /* 0x002fd2000f8ec0ff */
[----:B------:R0:W-:Y:S01]  /*0a40*/  STS [UR6], R2 ;  /* 0x00000002ff007988 */ /* 0x0001e20008000806 */
[----:B--2---:R-:W-:-:S05]  /*0a50*/  IMAD.WIDE R12, R11, 0x4, R12 ;  /* 0x000000040b0c7825 */ /* 0x004fca00078e020c */
[----:B------:R0:W-:Y:S02]  /*0a60*/  STG.E desc[UR8][R12.64], R15 ;  /* 0x0000000f0c007986 */ /* 0x0001e4000c101908 */
.L_x_286:
[----:B------:R-:W-:Y:S05]  /*0a70*/  BSYNC.RECONVERGENT B2 ;  /* 0x0000000000027941 */ /* 0x000fea0003800200 */
.L_x_285:
[----:B------:R-:W-:Y:S05]  /*0a80*/  @!P1 BRA `(.L_x_279) ;  /* 0x0000000000449947 */ /* 0x000fea0003800000 */
[----:B------:R-:W2:Y:S01]  /*0a90*/  LDG.E.CONSTANT R7, desc[UR8][R4.64+0x8] ;  /* 0x0000080804077981 */ /* 0x000ea2000c1e9900 */
[----:B0-----:R-:W0:Y:S01]  /*0aa0*/  LDC R2, c[0x0][0x380] ;  /* 0x0000e000ff027b82 */ /* 0x001e220000000800 */
[----:B--2---:R-:W-:-:S06]  /*0ab0*/  IMAD.WIDE R8, R7, 0x4, R8 ;  /* 0x0000000407087825 */ /* 0x004fcc00078e0208 */
[----:B0-----:R-:W2:Y:S02]  /*0ac0*/  ATOMG.E.CAS.STRONG.GPU PT, R9, [R8], R2, R3 ;  /* 0x00000002080973a9 */ /* 0x001ea400001ee103 */
        /* <DEDUP_REMOVED lines=13> */
.L_x_279:
[----:B------:R-:W-:Y:S05]  /*0ba0*/  BSYNC.RECONVERGENT B0 ;  /* 0x0000000000007941 */ /* 0x000fea0003800200 */
.L_x_278:
[----:B------:R-:W-:-:S04]  /*0bb0*/  IADD3 R3, PT, PT, R3, UR10, RZ ;  /* 0x0000000a03037c10 */ /* 0x000fc8000fffe0ff */
[----:B------:R-:W-:-:S13]  /*0bc0*/  ISETP.GE.AND P0, PT, R3, R6, PT ;  /* 0x000000060300720c */ /* 0x000fda0003f06270 */
[----:B------:R-:W-:Y:S05]  /*0bd0*/  @!P0 BRA `(.L_x_287) ;  /* 0xfffffff4005c8947 */ /* 0x000fea000383ffff */
.L_x_277:
[----:B------:R-:W-:Y:S05]  /*0be0*/  BSYNC.RECONVERGENT B1 ;  /* 0x0000000000017941 */ /* 0x000fea0003800200 */
.L_x_276:
[----:B------:R-:W3:Y:S08]  /*0bf0*/  S2UR UR7, SR_CgaCtaId ;  /* 0x00000000000779c3 */ /* 0x000ef00000008800 */
[----:B------:R-:W-:Y:S06]  /*0c00*/  BAR.SYNC.DEFER_BLOCKING 0x0 ;  /* 0x0000000000007b1d */ /* 0x000fec0000010000 */
[----:B------:R-:W-:-:S02]  /*0c10*/  UMOV UR6, 0x400 ;  /* 0x0000040000067882 */ /* 0x000fc40000000000 */
[----:B---3--:R-:W-:-:S09]  /*0c20*/  ULEA UR6, UR7, UR6, 0x18 ;  /* 0x0000000607067291 */ /* 0x008fd2000f8ec0ff */
[----:B012---:R-:W0:Y:S02]  /*0c30*/  LDS R2, [UR6] ;  /* 0x00000006ff027984 */ /* 0x007e240008000800 */
[----:B0-----:R-:W-:-:S13]  /*0c40*/  ISETP.NE.AND P0, PT, R2, RZ, PT ;  /* 0x000000ff0200720c */ /* 0x001fda0003f05270 */
[----:B------:R-:W-:Y:S05]  /*0c50*/  @P0 BRA `(.L_x_288) ;  /* 0xfffffff400100947 */ /* 0x000fea000383ffff */
[----:B------:R-:W-:Y:S05]  /*0c60*/  EXIT ;  /* 0x000000000000794d */ /* 0x000fea0003800000 */
.L_x_289:
        /* <DEDUP_REMOVED lines=9> */
.L_x_386:


//--------------------- .text._Z34solve_1bc_rowseq_async_parallel_nbiPKiS0_S0_S0_S0_PiS1_S1_ --------------------------
	.section	.text._Z34solve_1bc_rowseq_async_parallel_nbiPKiS0_S0_S0_S0_PiS1_S1_,"ax",@progbits
	.align	128
        .global         _Z34solve_1bc_rowseq_async_parallel_nbiPKiS0_S0_S0_S0_PiS1_S1_
        .type           _Z34solve_1bc_rowseq_async_parallel_nbiPKiS0_S0_S0_S0_PiS1_S1_,@function
        .size           _Z34solve_1bc_rowseq_async_parallel_nbiPKiS0_S0_S0_S0_PiS1_S1_,(.L_x_387 - _Z34solve_1bc_rowseq_async_parallel_nbiPKiS0_S0_S0_S0_PiS1_S1_)
        .other          _Z34solve_1bc_rowseq_async_parallel_nbiPKiS0_S0_S0_S0_PiS1_S1_,@"STO_CUDA_ENTRY STV_DEFAULT"
_Z34solve_1bc_rowseq_async_parallel_nbiPKiS0_S0_S0_S0_PiS1_S1_:
.text._Z34solve_1bc_rowseq_async_parallel_nbiPKiS0_S0_S0_S0_PiS1_S1_:
[----:B------:R-:W-:Y:S01]  /*0000*/  LDC R1, c[0x0][0x37c] ;  /* 0x0000df00ff017b82 */ /* 0x000fe20000000800 */
[----:B------:R-:W0:Y:S01]  /*0010*/  S2R R7, SR_CTAID.X ;  /* 0x0000000000077919 */ /* 0x000e220000002500 */
[----:B------:R-:W0:Y:S02]  /*0020*/  LDCU UR4, c[0x0][0x380] ;  /* 0x00007000ff0477ac */ /* 0x000e240008000800 */
[----:B0-----:R-:W-:-:S13]  /*0030*/  ISETP.GE.AND P0, PT, R7, UR4, PT ;  /* 0x0000000407007c0c */ /* 0x001fda000bf06270 */
[----:B------:R-:W-:Y:S05]  /*0040*/  @P0 EXIT ;  /* 0x000000000000094d */ /* 0x000fea0003800000 */
[----:B------:R-:W0:Y:S01]  /*0050*/  LDC.64 R8, c[0x0][0x3c0] ;  /* 0x0000f000ff087b82 */ /* 0x000e220000000a00 */
[----:B------:R-:W1:Y:S01]  /*0060*/  S2R R0, SR_TID.X ;  /* 0x0000000000007919 */ /* 0x000e620000002100 */
[----:B------:R-:W-:Y:S01]  /*0070*/  IMAD.MOV.U32 R2, RZ, RZ, 0x1 ;  /* 0x00000001ff027424 */ /* 0x000fe200078e00ff */
[----:B------:R-:W2:Y:S01]  /*0080*/  LDCU UR6, c[0x0][0x360] ;  /* 0x00006c00ff0677ac */ /* 0x000ea20008000800 */
[----:B------:R-:W-:Y:S02]  /*0090*/  IMAD.MOV.U32 R3, RZ, RZ, RZ ;  /* 0x000000ffff037224 */ /* 0x000fe400078e00ff */
[----:B------:R-:W-:Y:S01]  /*00a0*/  IMAD.MOV.U32 R4, RZ, RZ, RZ ;  /* 0x000000ffff047224 */ /* 0x000fe200078e00ff */
[----:B------:R-:W3:Y:S01]  /*00b0*/  LDCU.64 UR8, c[0x0][0x358] ;  /* 0x00006b00ff0877ac */ /* 0x000ee20008000a00 */
[----:B------:R-:W4:Y:S08]  /*00c0*/  LDC.64 R10, c[0x0][0x398] ;  /* 0x0000e600ff0a7b82 */ /* 0x000f300000000a00 */
[----:B------:R-:W5:Y:S01]  /*00d0*/  LDC.64 R12, c[0x0][0x3a0] ;  /* 0x0000e800ff0c7b82 */ /* 0x000f620000000a00 */
[----:B0-----:R-:W-:-:S04]  /*00e0*/  IMAD.WIDE.U32 R8, R7, 0x4, R8 ;  /* 0x0000000407087825 */ /* 0x001fc800078e0008 */
[----:B----4-:R-:W-:-:S04]  /*00f0*/  IMAD.WIDE.U32 R10, R7, 0x4, R10 ;  /* 0x00000004070a7825 */ /* 0x010fc800078e000a */
[----:B-123-5:R-:W-:-:S07]  /*0100*/  IMAD.WIDE.U32 R12, R7, 0x4, R12 ;  /* 0x00000004070c7825 */ /* 0x02efce00078e000c */
.L_x_301:
[----:B0-----:R-:W0:Y:S01]  /*0110*/  LDC.64 R14, c[0x0][0x3b0] ;  /* 0x0000ec00ff0e7b82 */ /* 0x001e220000000a00 */
[----:B------:R-:W-:Y:S01]  /*0120*/  ISETP.NE.AND P0, PT, R0, RZ, PT ;  /* 0x000000ff0000720c */ /* 0x000fe20003f05270 */
[----:B------:R-:W1:Y:S01]  /*0130*/  LDCU UR4, c[0x0][0x380] ;  /* 0x00007000ff0477ac */ /* 0x000e620008000800 */
[----:B0-----:R-:W-:-:S06]  /*0140*/  IMAD.WIDE.U32 R14, R7, 0x4, R14 ;  /* 0x00000004070e7825 */ /* 0x001fcc00078e000e */
[----:B------:R-:W2:Y:S05]  /*0150*/  LDG.E R14, desc[UR8][R14.64] ;  /* 0x000000080e0e7981 */ /* 0x000eaa000c1e1900 */
[----:B------:R-:W-:Y:S01]  /*0160*/  @!P0 MOV R5, 0x400 ;  /* 0x0000040000058802 */ /* 0x000fe20000000f00 */
[----:B-1----:R-:W-:Y:S01]  /*0170*/  IMAD.U32 R29, RZ, RZ, UR4 ;  /* 0x00000004ff1d7e24 */ /* 0x002fe2000f8e00ff */
[----:B------:R-:W0:Y:S02]  /*0180*/  @!P0 S2R R6, SR_CgaCtaId ;  /* 0x0000000000068919 */ /* 0x000e240000008800 */
[----:B0-----:R-:W-:-:S05]  /*0190*/  @!P0 LEA R5, R6, R5, 0x18 ;  /* 0x0000000506058211 */ /* 0x001fca00078ec0ff */
[----:B------:R0:W-:Y:S01]  /*01a0*/  @!P0 STS [R5], RZ ;  /* 0x000000ff05008388 */ /* 0x0001e20000000800 */
[----:B--2---:R-:W-:-:S13]  /*01b0*/  ISETP.NE.AND P1, PT, R14, R29, PT ;  /* 0x0000001d0e00720c */ /* 0x004fda0003f25270 */
[----:B0---45:R-:W-:Y:S05]  /*01c0*/  @!P1 BRA `(.L_x_290) ;  /* 0x0000000000b09947 */ /* 0x031fea0003800000 */
[----:B------:R-:W2:Y:S02]  /*01d0*/  LDG.E R5, desc[UR8][R8.64] ;  /* 0x0000000808057981 */ /* 0x000ea4000c1e1900 */
[----:B--2---:R-:W-:-:S13]  /*01e0*/  ISETP.NE.AND P1, PT, R5, RZ, PT ;  /* 0x000000ff0500720c */ /* 0x004fda0003f25270 */
[----:B------:R-:W-:Y:S05]  /*01f0*/  @P1 BRA `(.L_x_290) ;  /* 0x0000000000a41947 */ /* 0x000fea0003800000 */
[----:B------:R-:W0:Y:S01]  /*0200*/  LDC.64 R14, c[0x0][0x3a8] ;  /* 0x0000ea00ff0e7b82 */ /* 0x000e220000000a00 */
[----:B------:R-:W-:-:S05]  /*0210*/  @!P0 MOV R5, 0x1 ;  /* 0x0000000100058802 */ /* 0x000fca0000000f00 */
[----:B------:R1:W-:Y:S04]  /*0220*/  @!P0 STG.E desc[UR8][R8.64], R5 ;  /* 0x0000000508008986 */ /* 0x0003e8000c101908 */
[----:B0-----:R-:W2:Y:S02]  /*0230*/  LDG.E R14, desc[UR8][R14.64] ;  /* 0x000000080e0e7981 */ /* 0x001ea4000c1e1900 */
[----:B--2---:R-:W-:-:S13]  /*0240*/  ISETP.NE.AND P0, PT, R7, R14, PT ;  /* 0x0000000e0700720c */ /* 0x004fda0003f05270 */
[----:B-1----:R-:W-:Y:S05]  /*0250*/  @!P0 BRA `(.L_x_290) ;  /* 0x00000000008c8947 */ /* 0x002fea0003800000 */
[----:B------:R-:W2:Y:S01]  /*0260*/  LDG.E.CONSTANT R26, desc[UR8][R12.64] ;  /* 0x000000080c1a7981 */ /* 0x000ea2000c1e9900 */
[----:B------:R-:W0:Y:S01]  /*0270*/  LDCU UR7, c[0x0][0x380] ;  /* 0x00007000ff0777ac */ /* 0x000e220008000800 */
[----:B------:R-:W-:Y:S01]  /*0280*/  BSSY.RECONVERGENT B0, `(.L_x_290) ;  /* 0x0000020000007945 */ /* 0x000fe20003800200 */
[----:B--2---:R-:W-:-:S13]  /*0290*/  ISETP.GE.AND P0, PT, R0, R26, PT ;  /* 0x0000001a0000720c */ /* 0x004fda0003f06270 */
[----:B0-----:R-:W-:Y:S05]  /*02a0*/  @P0 BRA `(.L_x_291) ;  /* 0x0000000000740947 */ /* 0x001fea0003800000 */
[----:B------:R0:W5:Y:S01]  /*02b0*/  LDG.E.CONSTANT R28, desc[UR8][R10.64] ;  /* 0x000000080a1c7981 */ /* 0x000162000c1e9900 */
[----:B------:R-:W1:Y:S01]  /*02c0*/  LDC.64 R14, c[0x0][0x3b0] ;  /* 0x0000ec00ff0e7b82 */ /* 0x000e620000000a00 */
[----:B------:R-:W-:-:S07]  /*02d0*/  IMAD.MOV.U32 R5, RZ, RZ, R0 ;  /* 0x000000ffff057224 */ /* 0x000fce00078e0000 */
[----:B------:R-:W2:Y:S08]  /*02e0*/  LDC.64 R16, c[0x0][0x390] ;  /* 0x0000e400ff107b82 */ /* 0x000eb00000000a00 */
[----:B------:R-:W3:Y:S08]  /*02f0*/  LDC.64 R18, c[0x0][0x3b8] ;  /* 0x0000ee00ff127b82 */ /* 0x000ef00000000a00 */
[----:B0-----:R-:W4:Y:S02]  /*0300*/  LDC.64 R20, c[0x0][0x388] ;  /* 0x0000e200ff147b82 */ /* 0x001f240000000a00 */
.L_x_294:
[----:B0----5:R-:W-:-:S04]  /*0310*/  IMAD.IADD R25, R28, 0x1, R5 ;  /* 0x000000011c197824 */ /* 0x021fc800078e0205 */
[----:B--2---:R-:W-:-:S05]  /*0320*/  IMAD.WIDE R24, R25, 0x4, R16 ;  /* 0x0000000419187825 */ /* 0x004fca00078e0210 */
[----:B------:R-:W3:Y:S01]  /*0330*/  LDG.E.CONSTANT R27, desc[UR8][R24.64] ;  /* 0x00000008181b7981 */ /* 0x000ee2000c1e9900 */
[----:B------:R-:W0:Y:S01]  /*0340*/  LDC R6, c[0x0][0x380] ;  /* 0x0000e000ff067b82 */ /* 0x000e220000000800 */
[----:B---3--:R-:W-:-:S05]  /*0350*/  IMAD.WIDE R22, R27, 0x4, R18 ;  /* 0x000000041b167825 */ /* 0x008fca00078e0212 */
[----:B0-----:R-:W2:Y:S01]  /*0360*/  ATOMG.E.CAS.STRONG.GPU PT, R6, [R22], R6, R7 ;  /* 0x00000006160673a9 */ /* 0x001ea200001ee107 */
[----:B------:R-:W-:Y:S01]  /*0370*/  IMAD.U32 R29, RZ, RZ, UR7 ;  /* 0x00000007ff1d7e24 */ /* 0x000fe2000f8e00ff */
[----:B------:R-:W-:Y:S01]  /*0380*/  BSSY.RECONVERGENT B1, `(.L_x_292) ;  /* 0x000000e000017945 */ /* 0x000fe20003800200 */
[----:B------:R-:W-:-:S05]  /*0390*/  VIADD R5, R5, UR6 ;  /* 0x0000000605057c36 */ /* 0x000fca0008000000 */
[----:B------:R-:W-:Y:S02]  /*03a0*/  ISETP.GE.AND P1, PT, R5, R26, PT ;  /* 0x0000001a0500720c */ /* 0x000fe40003f26270 */
[----:B--2---:R-:W-:-:S13]  /*03b0*/  ISETP.NE.AND P0, PT, R6, R29, PT ;  /* 0x0000001d0600720c */ /* 0x004fda0003f05270 */
[----:B------:R-:W-:Y:S05]  /*03c0*/  @P0 BRA `(.L_x_293) ;  /* 0x0000000000240947 */ /* 0x000fea0003800000 */
[----:B----4-:R-:W-:-:S06]  /*03d0*/  IMAD.WIDE R22, R27, 0x4, R20 ;  /* 0x000000041b167825 */ /* 0x010fcc00078e0214 */
[----:B------:R-:W1:Y:S01]  /*03e0*/  LDG.E.CONSTANT R23, desc[UR8][R22.64] ;  /* 0x0000000816177981 */ /* 0x000e62000c1e9900 */
[----:B------:R-:W0:Y:S01]  /*03f0*/  S2UR UR5, SR_CgaCtaId ;  /* 0x00000000000579c3 */ /* 0x000e220000008800 */
[----:B------:R-:W-:Y:S01]  /*0400*/  UMOV UR4, 0x400 ;  /* 0x0000040000047882 */ /* 0x000fe20000000000 */
[----:B------:R-:W-:Y:S01]  /*0410*/  HFMA2 R6, -RZ, RZ, 0, 5.9604644775390625e-08 ;  /* 0x00000001ff067431 */ /* 0x000fe200000001ff */
[----:B0-----:R-:W-:-:S09]  /*0420*/  ULEA UR4, UR5, UR4, 0x18 ;  /* 0x0000000405047291 */ /* 0x001fd2000f8ec0ff */
[----:B------:R0:W-:Y:S01]  /*0430*/  STS [UR4], R6 ;  /* 0x00000006ff007988 */ /* 0x0001e20008000804 */
[----:B-1----:R-:W-:-:S05]  /*0440*/  IMAD.WIDE R24, R23, 0x4, R14 ;  /* 0x0000000417187825 */ /* 0x002fca00078e020e */
[----:B------:R0:W-:Y:S02]  /*0450*/  STG.E desc[UR8][R24.64], R27 ;  /* 0x0000001b18007986 */ /* 0x0001e4000c101908 */
.L_x_293:
[----:B------:R-:W-:Y:S05]  /*0460*/  BSYNC.RECONVERGENT B1 ;  /* 0x0000000000017941 */ /* 0x000fea0003800200 */
.L_x_292:
[----:B------:R-:W-:Y:S05]  /*0470*/  @!P1 BRA `(.L_x_294) ;  /* 0xfffffffc00a49947 */ /* 0x000fea000383ffff */
.L_x_291:
[----:B------:R-:W-:Y:S05]  /*0480*/  BSYNC.RECONVERGENT B0 ;  /* 0x0000000000007941 */ /* 0x000fea0003800200 */
.L_x_290:
[----:B------:R-:W-:Y:S01]  /*0490*/  ISETP.NE.AND P1, PT, R0, RZ, PT ;  /* 0x000000ff0000720c */ /* 0x000fe20003f25270 */
[----:B------:R-:W-:-:S12]  /*04a0*/  BSSY.RECONVERGENT B0, `(.L_x_295) ;  /* 0x0000049000007945 */ /* 0x000fd80003800200 */
[----:B------:R-:W-:Y:S05]  /*04b0*/  @P1 BRA `(.L_x_296) ;  /* 0x00000004001c1947 */ /* 0x000fea0003800000 */
[----:B------:R-:W2:Y:S01]  /*04c0*/  S2UR UR5, SR_CgaCtaId ;  /* 0x00000000000579c3 */ /* 0x000ea20000008800 */
[----:B------:R-:W-:-:S07]  /*04d0*/  UMOV UR4, 0x400 ;  /* 0x0000040000047882 */ /* 0x000fce0000000000 */
[----:B------:R-:W4:Y:S01]  /*04e0*/  LDC.64 R16, c[0x4][0x38] ;  /* 0x01000e00ff107b82 */ /* 0x000f220000000a00 */
[----:B--2---:R-:W-:-:S07]  /*04f0*/  ULEA UR4, UR5, UR4, 0x18 ;  /* 0x0000000405047291 */ /* 0x004fce000f8ec0ff */
[----:B-1----:R-:W1:Y:S01]  /*0500*/  LDC.64 R14, c[0x4][0x50] ;  /* 0x01001400ff0e7b82 */ /* 0x002e620000000a00 */
[----:B------:R-:W-:Y:S01]  /*0510*/  BSSY.RECONVERGENT B1, `(.L_x_297) ;  /* 0x0000009000017945 */ /* 0x000fe20003800200 */
[----:B----4-:R2:W5:Y:S04]  /*0520*/  ATOMG.E.ADD.STRONG.GPU PT, R21, desc[UR8][R16.64], R2 ;  /* 0x80000002101579a8 */ /* 0x01056800081ef108 */
[----:B------:R-:W3:Y:S02]  /*0530*/  LDS R5, [UR4] ;  /* 0x00000004ff057984 */ /* 0x000ee40008000800 */
[----:B---3--:R-:W-:-:S04]  /*0540*/  ISETP.NE.AND P0, PT, R5, RZ, PT ;  /* 0x000000ff0500720c */ /* 0x008fc80003f05270 */
[----:B------:R-:W-:-:S13]  /*0550*/  ISETP.NE.OR P0, PT, R2, 0x1, P0 ;  /* 0x000000010200780c */ /* 0x000fda0000705670 */
[----:B-12---:R-:W-:Y:S05]  /*0560*/  @P0 BRA `(.L_x_298) ;  /* 0x00000000000c0947 */ /* 0x006fea0003800000 */
[----:B------:R-:W1:Y:S01]  /*0570*/  LDC.64 R16, c[0x4][0x30] ;  /* 0x01000c00ff107b82 */ /* 0x000e620000000a00 */
[----:B------:R-:W-:-:S05]  /*0580*/  IMAD.MOV.U32 R5, RZ, RZ, 0x1 ;  /* 0x00000001ff057424 */ /* 0x000fca00078e00ff */
[----:B-1----:R1:W5:Y:S02]  /*0590*/  ATOMG.E.ADD.STRONG.GPU PT, RZ, desc[UR8][R16.64], R5 ;  /* 0x8000000510ff79a8 */ /* 0x00236400081ef108 */
.L_x_298:
[----:B------:R-:W-:Y:S05]  /*05a0*/  BSYNC.RECONVERGENT B1 ;  /* 0x0000000000017941 */ /* 0x000fea0003800200 */
.L_x_297:
[----:B------:R-:W2:Y:S01]  /*05b0*/  LDG.E R19, desc[UR8][R14.64] ;  /* 0x000000080e137981 */ /* 0x000ea2000c1e1900 */
[----:B-1----:R-:W-:Y:S02]  /*05c0*/  IABS R5, R29 ;  /* 0x0000001d00057213 */ /* 0x002fe40000000000 */
[----:B0----5:R-:W-:Y:S02]  /*05d0*/  IADD3 R6, PT, PT, R2, R21, RZ ;  /* 0x0000001502067210 */ /* 0x021fe40007ffe0ff */
[----:B------:R-:W0:Y:S02]  /*05e0*/  I2F.RP R18, R5 ;  /* 0x0000000500127306 */ /* 0x000e240000209400 */
[----:B------:R-:W-:-:S06]  /*05f0*/  IABS R2, R6 ;  /* 0x0000000600027213 */ /* 0x000fcc0000000000 */
[----:B0-----:R-:W0:Y:S02]  /*0600*/  MUFU.RCP R18, R18 ;  /* 0x0000001200127308 */ /* 0x001e240000001000 */
[----:B0-----:R-:W-:-:S06]  /*0610*/  VIADD R16, R18, 0xffffffe ;  /* 0x0ffffffe12107836 */ /* 0x001fcc0000000000 */
[----:B------:R0:W1:Y:S02]  /*0620*/  F2I.FTZ.U32.TRUNC.NTZ R17, R16 ;  /* 0x0000001000117305 */ /* 0x000064000021f000 */
[----:B0-----:R-:W-:Y:S02]  /*0630*/  IMAD.MOV.U32 R16, RZ, RZ, RZ ;  /* 0x000000ffff107224 */ /* 0x001fe400078e00ff */
[----:B-1----:R-:W-:-:S04]  /*0640*/  IMAD.MOV R20, RZ, RZ, -R17 ;  /* 0x000000ffff147224 */ /* 0x002fc800078e0a11 */
[----:B------:R-:W-:-:S04]  /*0650*/  IMAD R21, R20, R5, RZ ;  /* 0x0000000514157224 */ /* 0x000fc800078e02ff */
[----:B------:R-:W-:-:S06]  /*0660*/  IMAD.HI.U32 R17, R17, R21, R16 ;  /* 0x0000001511117227 */ /* 0x000fcc00078e0010 */
[----:B------:R-:W-:-:S04]  /*0670*/  IMAD.HI.U32 R17, R17, R2, RZ ;  /* 0x0000000211117227 */ /* 0x000fc800078e00ff */
[----:B------:R-:W-:-:S04]  /*0680*/  IMAD.MOV R18, RZ, RZ, -R17 ;  /* 0x000000ffff127224 */ /* 0x000fc800078e0a11 */
[C---:B------:R-:W-:Y:S01]  /*0690*/  IMAD R16, R5.reuse, R18, R2 ;  /* 0x0000001205107224 */ /* 0x040fe200078e0202 */
[-C--:B------:R-:W-:Y:S02]  /*06a0*/  LOP3.LUT R2, R6, R29.reuse, RZ, 0x3c, !PT ;  /* 0x0000001d06027212 */ /* 0x080fe400078e3cff */
[----:B------:R-:W-:Y:S02]  /*06b0*/  LOP3.LUT R18, RZ, R29, RZ, 0x33, !PT ;  /* 0x0000001dff127212 */ /* 0x000fe400078e33ff */
[----:B------:R-:W-:Y:S02]  /*06c0*/  ISETP.GT.U32.AND P3, PT, R5, R16, PT ;  /* 0x000000100500720c */ /* 0x000fe40003f64070 */
[----:B------:R-:W-:-:S11]  /*06d0*/  ISETP.GE.AND P0, PT, R2, RZ, PT ;  /* 0x000000ff0200720c */ /* 0x000fd60003f06270 */
[----:B------:R-:W-:Y:S01]  /*06e0*/  @!P3 IMAD.IADD R16, R16, 0x1, -R5 ;  /* 0x000000011010b824 */ /* 0x000fe200078e0a05 */
[----:B------:R-:W-:-:S04]  /*06f0*/  @!P3 IADD3 R17, PT, PT, R17, 0x1, RZ ;  /* 0x000000011111b810 */ /* 0x000fc80007ffe0ff */
[----:B------:R-:W-:-:S13]  /*0700*/  ISETP.GE.U32.AND P2, PT, R16, R5, PT ;  /* 0x000000051000720c */ /* 0x000fda0003f46070 */
[----:B------:R-:W-:Y:S01]  /*0710*/  @P2 VIADD R17, R17, 0x1 ;  /* 0x0000000111112836 */ /* 0x000fe20000000000 */
[----:B------:R-:W-:-:S03]  /*0720*/  ISETP.NE.AND P2, PT, R29, RZ, PT ;  /* 0x000000ff1d00720c */ /* 0x000fc60003f45270 */
[----:B------:R-:W-:-:S05]  /*0730*/  @!P0 IMAD.MOV R17, RZ, RZ, -R17 ;  /* 0x000000ffff118224 */ /* 0x000fca00078e0a11 */
[----:B------:R-:W-:Y:S02]  /*0740*/  SEL R2, R18, R17, !P2 ;  /* 0x0000001112027207 */ /* 0x000fe40005000000 */
[----:B--2---:R-:W-:-:S04]  /*0750*/  ISETP.GT.AND P0, PT, R19, R4, PT ;  /* 0x000000041300720c */ /* 0x004fc80003f04270 */
[----:B------:R-:W-:Y:S01]  /*0760*/  ISETP.LE.OR P0, PT, R2, R3, !P0 ;  /* 0x000000030200720c */ /* 0x000fe20004703670 */
[----:B------:R-:W-:-:S12]  /*0770*/  IMAD.MOV.U32 R2, RZ, RZ, RZ ;  /* 0x000000ffff027224 */ /* 0x000fd800078e00ff */
[----:B------:R-:W-:Y:S05]  /*0780*/  @P0 BRA `(.L_x_296) ;  /* 0x0000000000680947 */ /* 0x000fea0003800000 */
[----:B------:R-:W-:Y:S01]  /*0790*/  ISETP.GE.AND P3, PT, R6, RZ, PT ;  /* 0x000000ff0600720c */ /* 0x000fe20003f66270 */
[----:B------:R-:W-:Y:S01]  /*07a0*/  HFMA2 R2, -RZ, RZ, 0, 5.9604644775390625e-08 ;  /* 0x00000001ff027431 */ /* 0x000fe200000001ff */
[----:B------:R-:W-:Y:S01]  /*07b0*/  ISETP.GT.U32.AND P0, PT, R5, R16, PT ;  /* 0x000000100500720c */ /* 0x000fe20003f04070 */
[----:B------:R-:W-:Y:S01]  /*07c0*/  VIADD R3, R3, 0x1 ;  /* 0x0000000103037836 */ /* 0x000fe20000000000 */
[----:B------:R-:W-:Y:S01]  /*07d0*/  IADD3 R5, PT, PT, R16, -R5, RZ ;  /* 0x8000000510057210 */ /* 0x000fe20007ffe0ff */
[----:B------:R-:W-:-:S03]  /*07e0*/  VIADD R4, R4, 0x1 ;  /* 0x0000000104047836 */ /* 0x000fc60000000000 */
[----:B------:R-:W-:-:S05]  /*07f0*/  SEL R5, R5, R16, !P0 ;  /* 0x0000001005057207 */ /* 0x000fca0004000000 */
[----:B------:R-:W-:-:S05]  /*0800*/  @!P3 IMAD.MOV R5, RZ, RZ, -R5 ;  /* 0x000000ffff05b224 */ /* 0x000fca00078e0a05 */
[----:B------:R-:W-:-:S04]  /*0810*/  SEL R5, R18, R5, !P2 ;  /* 0x0000000512057207 */ /* 0x000fc80005000000 */
[----:B------:R-:W-:-:S13]  /*0820*/  ISETP.NE.AND P0, PT, R5, RZ, PT ;  /* 0x000000ff0500720c */ /* 0x000fda0003f05270 */
[----:B------:R-:W-:Y:S05]  /*0830*/  @P0 BRA `(.L_x_296) ;  /* 0x00000000003c0947 */ /* 0x000fea0003800000 */
[----:B------:R-:W0:Y:S02]  /*0840*/  LDC.64 R16, c[0x4][0x30] ;  /* 0x01000c00ff107b82 */ /* 0x000e240000000a00 */
[----:B0-----:R-:W2:Y:S01]  /*0850*/  ATOMG.E.EXCH.STRONG.GPU PT, R16, desc[UR8][R16.64], RZ ;  /* 0x800000ff101079a8 */ /* 0x001ea2000c1ef108 */
[----:B------:R-:W-:Y:S01]  /*0860*/  BSSY.RECONVERGENT B1, `(.L_x_299) ;  /* 0x0000007000017945 */ /* 0x000fe20003800200 */
[----:B------:R-:W-:Y:S01]  /*0870*/  IMAD.MOV.U32 R19, RZ, RZ, 0x1 ;  /* 0x00000001ff137424 */ /* 0x000fe200078e00ff */
[----:B--2---:R-:W-:-:S13]  /*0880*/  ISETP.NE.AND P0, PT, R16, R29, PT ;  /* 0x0000001d1000720c */ /* 0x004fda0003f05270 */
[----:B------:R-:W-:Y:S05]  /*0890*/  @P0 BRA `(.L_x_300) ;  /* 0x00000000000c0947 */ /* 0x000fea0003800000 */
[----:B------:R-:W0:Y:S01]  /*08a0*/  LDC.64 R16, c[0x4][0x40] ;  /* 0x01001000ff107b82 */ /* 0x000e220000000a00 */
[----:B------:R-:W-:-:S05]  /*08b0*/  IMAD.MOV.U32 R5, RZ, RZ, 0x1 ;  /* 0x00000001ff057424 */ /* 0x000fca00078e00ff */
[----:B0-----:R0:W5:Y:S02]  /*08c0*/  ATOMG.E.ADD.STRONG.GPU PT, RZ, desc[UR8][R16.64], R5 ;  /* 0x8000000510ff79a8 */ /* 0x00116400081ef108 */
.L_x_300:
[----:B------:R-:W-:Y:S05]  /*08d0*/  BSYNC.RECONVERGENT B1 ;  /* 0x0000000000017941 */ /* 0x000fea0003800200 */
.L_x_299:
[----:B------:R2:W5:Y:S01]  /*08e0*/  ATOMG.E.ADD.STRONG.GPU PT, RZ, desc[UR8][R14.64], R19 ;  /* 0x800000130eff79a8 */ /* 0x00056200081ef108 */
[----:B------:R-:W-:Y:S06]  /*08f0*/  MEMBAR.SC.GPU ;  /* 0x0000000000007992 */ /* 0x000fec0000002000 */
[----:B------:R-:W-:-:S00]  /*0900*/  ERRBAR ;  /* 0x00000000000079ab */ /* 0x000fc00000000000 */
[----:B------:R-:W-:Y:S06]  /*0910*/  CGAERRBAR ;  /* 0x00000000000075ab */ /* 0x000fec0000000000 */
[----:B--2---:R-:W-:Y:S01]  /*0920*/  CCTL.IVALL ;  /* 0x00000000ff00798f */ /* 0x004fe20002000000 */
.L_x_296:
[----:B------:R-:W-:Y:S05]  /*0930*/  BSYNC.RECONVERGENT B0 ;  /* 0x0000000000007941 */ /* 0x000fea0003800200 */
.L_x_295:
[----:B-1----:R-:W1:Y:S02]  /*0940*/  LDC.64 R14, c[0x4][0x40] ;  /* 0x01001000ff0e7b82 */ /* 0x002e640000000a00 */
[----:B-1----:R-:W2:Y:S02]  /*0950*/  LDG.E R14, desc[UR8][R14.64] ;  /* 0x000000080e0e7981 */ /* 0x002ea4000c1e1900 */
[----:B--2---:R-:W-:-:S13]  /*0960*/  ISETP.NE.AND P0, PT, R14, RZ, PT ;  /* 0x000000ff0e00720c */ /* 0x004fda0003f05270 */
[----:B------:R-:W-:Y:S05]  /*0970*/  @!P0 BRA `(.L_x_301) ;  /* 0xfffffff400e48947 */ /* 0x000fea000383ffff */
[----:B------:R-:W-:Y:S05]  /*0980*/  @P1 EXIT ;  /* 0x000000000000194d */ /* 0x000fea0003800000 */
[----:B------:R-:W-:Y:S01]  /*0990*/  STG.E desc[UR8][R8.64], RZ ;  /* 0x000000ff08007986 */ /* 0x000fe2000c101908 */
[----:B------:R-:W-:Y:S05]  /*09a0*/  EXIT ;  /* 0x000000000000794d */ /* 0x000fea0003800000 */
.L_x_302:
        /* <DEDUP_REMOVED lines=13> */
.L_x_387:


//--------------------- .text._Z18compute_col_to_rowiPKiPi --------------------------
	.section	.text._Z18compute_col_to_rowiPKiPi,"ax",@progbits
	.align	128
        .global         _Z18compute_col_to_rowiPKiPi
        .type           _Z18compute_col_to_rowiPKiPi,@function
        .size           _Z18compute_col_to_rowiPKiPi,(.L_x_388 - _Z18compute_col_to_rowiPKiPi)
        .other          _Z18compute_col_to_rowiPKiPi,@"STO_CUDA_ENTRY STV_DEFAULT"
_Z18compute_col_to_rowiPKiPi:
.text._Z18compute_col_to_rowiPKiPi:
        /* <DEDUP_REMOVED lines=20> */
[----:B------:R-:W0:Y:S02]  /*0140*/  LDC.64 R2, c[0x0][0x390] ;  /* 0x0000e400ff027b82 */ /* 0x000e240000000a00 */
[----:B0-----:R-:W-:-:S05]  /*0150*/  IMAD.WIDE R2, R0, 0x4, R2 ;  /* 0x0000000400027825 */ /* 0x001fca00078e0202 */
[----:B------:R-:W-:Y:S01]  /*0160*/  STG.E desc[UR4][R2.64], R5 ;  /* 0x0000000502007986 */ /* 0x000fe2000c101904 */
[----:B------:R-:W-:Y:S05]  /*0170*/  EXIT ;  /* 0x000000000000794d */ /* 0x000fea0003800000 */
.L_x_303:
        /* <DEDUP_REMOVED lines=16> */
.L_x_388:


//--------------------- .text._Z30collectZeroIndicesSingleKernelPKfiPiS1_S1_S1_ --------------------------
	.section	.text._Z30collectZeroIndicesSingleKernelPKfiPiS1_S1_S1_,"ax",@progbits
	.align	128
        .global         _Z30collectZeroIndicesSingleKernelPKfiPiS1_S1_S1_
        .type           _Z30collectZeroIndicesSingleKernelPKfiPiS1_S1_S1_,@function
        .size           _Z30collectZeroIndicesSingleKernelPKfiPiS1_S1_S1_,(.L_x_389 - _Z30collectZeroIndicesSingleKernelPKfiPiS1_S1_S1_)
        .other          _Z30collectZeroIndicesSingleKernelPKfiPiS1_S1_S1_,@"STO_CUDA_ENTRY STV_DEFAULT"
_Z30collectZeroIndicesSingleKernelPKfiPiS1_S1_S1_:
.text._Z30collectZeroIndicesSingleKernelPKfiPiS1_S1_S1_:
[----:B------:R-:W-:Y:S01]  /*0000*/  LDC R1, c[0x0][0x37c] ;  /* 0x0000df00ff017b82 */ /* 0x000fe20000000800 */
[----:B------:R-:W0:Y:S07]  /*0010*/  S2R R3, SR_TID.X ;  /* 0x0000000000037919 */ /* 0x000e2e0000002100 */
[----:B------:R-:W0:Y:S01]  /*0020*/  S2UR UR4, SR_CTAID.X ;  /* 0x00000000000479c3 */ /* 0x000e220000002500 */
[----:B------:R-:W1:Y:S07]  /*0030*/  LDCU UR5, c[0x0][0x388] ;  /* 0x00007100ff0577ac */ /* 0x000e6e0008000800 */
[----:B------:R-:W0:Y:S01]  /*0040*/  LDC R0, c[0x0][0x360] ;  /* 0x0000d800ff007b82 */ /* 0x000e220000000800 */
[----:B-1----:R-:W-:Y:S01]  /*0050*/  MOV R5, UR5 ;  /* 0x0000000500057c02 */ /* 0x002fe20008000f00 */
[----:B0-----:R-:W-:-:S05]  /*0060*/  IMAD R0, R0, UR4, R3 ;  /* 0x0000000400007c24 */ /* 0x001fca000f8e0203 */
[----:B------:R-:W-:-:S13]  /*0070*/  ISETP.GE.AND P0, PT, R0, R5, PT ;  /* 0x000000050000720c */ /* 0x000fda0003f06270 */
[----:B------:R-:W-:Y:S05]  /*0080*/  @P0 EXIT ;  /* 0x000000000000094d */ /* 0x000fea0003800000 */
[----:B------:R-:W0:Y:S01]  /*0090*/  S2R R7, SR_LANEID ;  /* 0x0000000000077919 */ /* 0x000e220000000000 */
[----:B------:R-:W-:Y:S01]  /*00a0*/  VOTEU.ANY UR6, UPT, PT ;  /* 0x0000000000067886 */ /* 0x000fe200038e0100 */
[----:B------:R-:W1:Y:S01]  /*00b0*/  LDC.64 R2, c[0x0][0x3a8] ;  /* 0x0000ea00ff027b82 */ /* 0x000e620000000a00 */
[----:B------:R-:W0:Y:S01]  /*00c0*/  FLO.U32 R6, UR6 ;  /* 0x0000000600067d00 */ /* 0x000e2200080e0000 */
[----:B------:R-:W1:Y:S01]  /*00d0*/  LDCU.64 UR4, c[0x0][0x358] ;  /* 0x00006b00ff0477ac */ /* 0x000e620008000a00 */
[----:B------:R-:W-:-:S06]  /*00e0*/  UPOPC UR7, UR6 ;  /* 0x00000006000772bf */ /* 0x000fcc0008000000 */
[----:B------:R-:W-:Y:S01]  /*00f0*/  IMAD R9, R5, UR7, RZ ;  /* 0x0000000705097c24 */ /* 0x000fe2000f8e02ff */
[----:B0-----:R-:W-:-:S13]  /*0100*/  ISETP.EQ.U32.AND P0, PT, R6, R7, PT ;  /* 0x000000070600720c */ /* 0x001fda0003f02070 */
[----:B-1----:R-:W2:Y:S01]  /*0110*/  @P0 ATOMG.E.ADD.STRONG.GPU PT, R3, desc[UR4][R2.64], R9 ;  /* 0x80000009020309a8 */ /* 0x002ea200081ef104 */
[----:B------:R-:W-:Y:S01]  /*0120*/  ISETP.GE.AND P0, PT, R5, 0x1, PT ;  /* 0x000000010500780c */ /* 0x000fe20003f06270 */
[----:B------:R-:W0:Y:S02]  /*0130*/  S2R R4, SR_LTMASK ;  /* 0x0000000000047919 */ /* 0x000e240000003900 */
[----:B0-----:R-:W-:Y:S01]  /*0140*/  LOP3.LUT R8, R4, UR6, RZ, 0xc0, !PT ;  /* 0x0000000604087c12 */ /* 0x001fe2000f8ec0ff */
[----:B------:R-:W-:-:S03]  /*0150*/  IMAD.MOV.U32 R4, RZ, RZ, RZ ;  /* 0x000000ffff047224 */ /* 0x000fc600078e00ff */
[----:B------:R-:W0:Y:S01]  /*0160*/  POPC R7, R8 ;  /* 0x0000000800077309 */ /* 0x000e220000000000 */
[----:B--2---:R-:W0:Y:S02]  /*0170*/  SHFL.IDX PT, R6, R3, R6, 0x1f ;  /* 0x00001f0603067589 */ /* 0x004e2400000e0000 */
[----:B0-----:R-:W-:-:S03]  /*0180*/  IMAD R7, R7, R5, R6 ;  /* 0x0000000507077224 */ /* 0x001fc600078e0206 */
[----:B------:R-:W-:Y:S05]  /*0190*/  @!P0 BRA `(.L_x_304) ;  /* 0x0000000800d48947 */ /* 0x000fea0003800000 */
[C---:B------:R-:W-:Y:S01]  /*01a0*/  ISETP.GE.U32.AND P1, PT, R5.reuse, 0x8, PT ;  /* 0x000000080500780c */ /* 0x040fe20003f26070 */
[----:B------:R-:W-:Y:S01]  /*01b0*/  HFMA2 R6, -RZ, RZ, 0, 0 ;  /* 0x00000000ff067431 */ /* 0x000fe200000001ff */
[----:B------:R-:W-:Y:S01]  /*01c0*/  LOP3.LUT R16, R5, 0x7, RZ, 0xc0, !PT ;  /* 0x0000000705107812 */ /* 0x000fe200078ec0ff */
[----:B------:R-:W-:-:S03]  /*01d0*/  IMAD.MOV.U32 R4, RZ, RZ, RZ ;  /* 0x000000ffff047224 */ /* 0x000fc600078e00ff */
[----:B------:R-:W-:-:S07]  /*01e0*/  ISETP.NE.AND P0, PT, R16, RZ, PT ;  /* 0x000000ff1000720c */ /* 0x000fce0003f05270 */
[----:B------:R-:W-:Y:S06]  /*01f0*/  @!P1 BRA `(.L_x_305) ;  /* 0x0000000400649947 */ /* 0x000fec0003800000 */
[----:B------:R-:W0:Y:S01]  /*0200*/  LDC R8, c[0x0][0x388] ;  /* 0x0000e200ff087b82 */ /* 0x000e220000000800 */
[----:B------:R-:W-:Y:S01]  /*0210*/  LOP3.LUT R6, R5, 0x7ffffff8, RZ, 0xc0, !PT ;  /* 0x7ffffff805067812 */ /* 0x000fe200078ec0ff */
[----:B------:R-:W-:Y:S01]  /*0220*/  IMAD.MOV.U32 R4, RZ, RZ, RZ ;  /* 0x000000ffff047224 */ /* 0x000fe200078e00ff */
[----:B------:R-:W-:-:S05]  /*0230*/  MOV R9, RZ ;  /* 0x000000ff00097202 */ /* 0x000fca0000000f00 */
[----:B------:R-:W1:Y:S02]  /*0240*/  LDC.64 R2, c[0x0][0x380] ;  /* 0x0000e000ff027b82 */ /* 0x000e640000000a00 */
.L_x_306:
[----:B0-----:R-:W-:-:S05]  /*0250*/  MOV R5, R8 ;  /* 0x0000000800057202 */ /* 0x001fca0000000f00 */
[----:B--2---:R-:W-:-:S04]  /*0260*/  IMAD R13, R9, R5, R0 ;  /* 0x00000005090d7224 */ /* 0x004fc800078e0200 */
[----:B-1----:R-:W-:-:S05]  /*0270*/  IMAD.WIDE R12, R13, 0x4, R2 ;  /* 0x000000040d0c7825 */ /* 0x002fca00078e0202 */
[----:B------:R-:W2:Y:S02]  /*0280*/  LDG.E R10, desc[UR4][R12.64] ;  /* 0x000000040c0a7981 */ /* 0x000ea4000c1e1900 */
[----:B--2---:R-:W-:-:S13]  /*0290*/  FSETP.NEU.AND P1, PT, R10, RZ, PT ;  /* 0x000000ff0a00720b */ /* 0x004fda0003f2d000 */
[----:B------:R-:W0:Y:S01]  /*02a0*/  @!P1 LDC.64 R14, c[0x0][0x390] ;  /* 0x0000e400ff0e9b82 */ /* 0x000e220000000a00 */
[----:B------:R-:W-:-:S04]  /*02b0*/  @!P1 IMAD.IADD R11, R7, 0x1, R4 ;  /* 0x00000001070b9824 */ /* 0x000fc800078e0204 */
[----:B0-----:R-:W-:-:S04]  /*02c0*/  @!P1 IMAD.WIDE R14, R11, 0x4, R14 ;  /* 0x000000040b0e9825 */ /* 0x001fc800078e020e */
[----:B------:R-:W-:Y:S01]  /*02d0*/  IMAD.WIDE.U32 R10, R5, 0x4, R12 ;  /* 0x00000004050a7825 */ /* 0x000fe200078e000c */
[----:B------:R0:W-:Y:S04]  /*02e0*/  @!P1 STG.E desc[UR4][R14.64], R9 ;  /* 0x000000090e009986 */ /* 0x0001e8000c101904 */
[----:B------:R-:W2:Y:S02]  /*02f0*/  LDG.E R17, desc[UR4][R10.64] ;  /* 0x000000040a117981 */ /* 0x000ea4000c1e1900 */
[----:B--2---:R-:W-:Y:S02]  /*0300*/  FSETP.NEU.AND P2, PT, R17, RZ, PT ;  /* 0x000000ff1100720b */ /* 0x004fe40003f4d000 */
[----:B------:R-:W-:-:S05]  /*0310*/  @!P1 IADD3 R17, PT, PT, R4, 0x1, RZ ;  /* 0x0000000104119810 */ /* 0x000fca0007ffe0ff */
[----:B------:R-:W-:-:S06]  /*0320*/  @!P1 IMAD.MOV.U32 R4, RZ, RZ, R17 ;  /* 0x000000ffff049224 */ /* 0x000fcc00078e0011 */
[----:B------:R-:W1:Y:S01]  /*0330*/  @!P2 LDC.64 R18, c[0x0][0x390] ;  /* 0x0000e400ff12ab82 */ /* 0x000e620000000a00 */
[----:B------:R-:W-:Y:S01]  /*0340*/  @!P2 IADD3 R13, PT, PT, R7, R4, RZ ;  /* 0x00000004070da210 */ /* 0x000fe20007ffe0ff */
[----:B------:R-:W-:-:S04]  /*0350*/  @!P2 VIADD R17, R9, 0x1 ;  /* 0x000000010911a836 */ /* 0x000fc80000000000 */
[----:B-1----:R-:W-:-:S04]  /*0360*/  @!P2 IMAD.WIDE R18, R13, 0x4, R18 ;  /* 0x000000040d12a825 */ /* 0x002fc800078e0212 */
[----:B------:R-:W-:Y:S01]  /*0370*/  IMAD.WIDE.U32 R12, R5, 0x4, R10 ;  /* 0x00000004050c7825 */ /* 0x000fe200078e000a */
[----:B------:R1:W-:Y:S04]  /*0380*/  @!P2 STG.E desc[UR4][R18.64], R17 ;  /* 0x000000111200a986 */ /* 0x0003e8000c101904 */
[----:B0-----:R-:W2:Y:S02]  /*0390*/  LDG.E R14, desc[UR4][R12.64] ;  /* 0x000000040c0e7981 */ /* 0x001ea4000c1e1900 */
[----:B--2---:R-:W-:Y:S02]  /*03a0*/  FSETP.NEU.AND P1, PT, R14, RZ, PT ;  /* 0x000000ff0e00720b */ /* 0x004fe40003f2d000 */
[----:B------:R-:W-:-:S05]  /*03b0*/  @!P2 IADD3 R14, PT, PT, R4, 0x1, RZ ;  /* 0x00000001040ea810 */ /* 0x000fca0007ffe0ff */
[----:B------:R-:W-:-:S06]  /*03c0*/  @!P2 IMAD.MOV.U32 R4, RZ, RZ, R14 ;  /* 0x000000ffff04a224 */ /* 0x000fcc00078e000e */
[----:B------:R-:W0:Y:S01]  /*03d0*/  @!P1 LDC.64 R10, c[0x0][0x390] ;  /* 0x0000e400ff0a9b82 */ /* 0x000e220000000a00 */
[----:B------:R-:W-:Y:S01]  /*03e0*/  @!P1 IADD3 R15, PT, PT, R7, R4, RZ ;  /* 0x00000004070f9210 */ /* 0x000fe20007ffe0ff */
[----:B------:R-:W-:-:S04]  /*03f0*/  @!P1 VIADD R21, R9, 0x2 ;  /* 0x0000000209159836 */ /* 0x000fc80000000000 */
[----:B0-----:R-:W-:-:S04]  /*0400*/  @!P1 IMAD.WIDE R14, R15, 0x4, R10 ;  /* 0x000000040f0e9825 */ /* 0x001fc800078e020a */
[----:B------:R-:W-:Y:S01]  /*0410*/  IMAD.WIDE.U32 R10, R5, 0x4, R12 ;  /* 0x00000004050a7825 */ /* 0x000fe200078e000c */
[----:B------:R0:W-:Y:S04]  /*0420*/  @!P1 STG.E desc[UR4][R14.64], R21 ;  /* 0x000000150e009986 */ /* 0x0001e8000c101904 */
[----:B-1----:R-:W2:Y:S02]  /*0430*/  LDG.E R17, desc[UR4][R10.64] ;  /* 0x000000040a117981 */ /* 0x002ea4000c1e1900 */
        /* <DEDUP_REMOVED lines=38> */
[----:B------:R2:W-:Y:S05]  /*06a0*/  @!P1 STG.E desc[UR4][R14.64], R21 ;  /* 0x000000150e009986 */ /* 0x0005ea000c101904 */
[----:B------:R-:W3:Y:S01]  /*06b0*/  LDG.E R10, desc[UR4][R10.64] ;  /* 0x000000040a0a7981 */ /* 0x000ee2000c1e1900 */
[----:B-1----:R-:W-:-:S05]  /*06c0*/  @!P1 IADD3 R17, PT, PT, R4, 0x1, RZ ;  /* 0x0000000104119810 */ /* 0x002fca0007ffe0ff */
[----:B------:R-:W-:Y:S01]  /*06d0*/  @!P1 IMAD.MOV.U32 R4, RZ, RZ, R17 ;  /* 0x000000ffff049224 */ /* 0x000fe200078e0011 */
[----:B---3--:R-:W-:-:S13]  /*06e0*/  FSETP.NEU.AND P2, PT, R10, RZ, PT ;  /* 0x000000ff0a00720b */ /* 0x008fda0003f4d000 */
[----:B------:R-:W0:Y:S01]  /*06f0*/  @!P2 LDC.64 R12, c[0x0][0x390] ;  /* 0x0000e400ff0cab82 */ /* 0x000e220000000a00 */
[C---:B------:R-:W-:Y:S01]  /*0700*/  @!P2 VIADD R17, R9.reuse, 0x7 ;  /* 0x000000070911a836 */ /* 0x040fe20000000000 */
[----:B------:R-:W-:Y:S01]  /*0710*/  IADD3 R9, PT, PT, R9, 0x8, RZ ;  /* 0x0000000809097810 */ /* 0x000fe20007ffe0ff */
[----:B------:R-:W-:Y:S01]  /*0720*/  @!P2 VIADD R10, R4, 0x1 ;  /* 0x00000001040aa836 */ /* 0x000fe20000000000 */
[----:B------:R-:W-:Y:S02]  /*0730*/  @!P2 IADD3 R19, PT, PT, R7, R4, RZ ;  /* 0x000000040713a210 */ /* 0x000fe40007ffe0ff */
[----:B------:R-:W-:Y:S02]  /*0740*/  ISETP.NE.AND P1, PT, R9, R6, PT ;  /* 0x000000060900720c */ /* 0x000fe40003f25270 */
[----:B------:R-:W-:Y:S01]  /*0750*/  @!P2 MOV R4, R10 ;  /* 0x0000000a0004a202 */ /* 0x000fe20000000f00 */
[----:B0-----:R-:W-:-:S05]  /*0760*/  @!P2 IMAD.WIDE R12, R19, 0x4, R12 ;  /* 0x00000004130ca825 */ /* 0x001fca00078e020c */
[----:B------:R2:W-:Y:S05]  /*0770*/  @!P2 STG.E desc[UR4][R12.64], R17 ;  /* 0x000000110c00a986 */ /* 0x0005ea000c101904 */
[----:B------:R-:W-:Y:S05]  /*0780*/  @P1 BRA `(.L_x_306) ;  /* 0xfffffff800b01947 */ /* 0x000fea000383ffff */
.L_x_305:
[----:B------:R-:W-:Y:S05]  /*0790*/  @!P0 BRA `(.L_x_304) ;  /* 0x0000000400548947 */ /* 0x000fea0003800000 */
[----:B------:R-:W-:Y:S02]  /*07a0*/  ISETP.GE.U32.AND P1, PT, R16, 0x4, PT ;  /* 0x000000041000780c */ /* 0x000fe40003f26070 */
[----:B--2---:R-:W-:-:S04]  /*07b0*/  LOP3.LUT R14, R5, 0x3, RZ, 0xc0, !PT ;  /* 0x00000003050e7812 */ /* 0x004fc800078ec0ff */
[----:B------:R-:W-:-:S07]  /*07c0*/  ISETP.NE.AND P0, PT, R14, RZ, PT ;  /* 0x000000ff0e00720c */ /* 0x000fce0003f05270 */
[----:B------:R-:W-:Y:S06]  /*07d0*/  @!P1 BRA `(.L_x_307) ;  /* 0x0000000000a89947 */ /* 0x000fec0003800000 */
[----:B------:R-:W0:Y:S01]  /*07e0*/  LDC.64 R2, c[0x0][0x380] ;  /* 0x0000e000ff027b82 */ /* 0x000e220000000a00 */
[----:B------:R-:W-:-:S04]  /*07f0*/  IMAD R9, R6, R5, R0 ;  /* 0x0000000506097224 */ /* 0x000fc800078e0200 */
[----:B0-----:R-:W-:-:S05]  /*0800*/  IMAD.WIDE R2, R9, 0x4, R2 ;  /* 0x0000000409027825 */ /* 0x001fca00078e0202 */
[----:B------:R-:W2:Y:S02]  /*0810*/  LDG.E R8, desc[UR4][R2.64] ;  /* 0x0000000402087981 */ /* 0x000ea4000c1e1900 */
[----:B--2---:R-:W-:-:S13]  /*0820*/  FSETP.NEU.AND P2, PT, R8, RZ, PT ;  /* 0x000000ff0800720b */ /* 0x004fda0003f4d000 */
[----:B------:R-:W0:Y:S01]  /*0830*/  @!P2 LDC.64 R8, c[0x0][0x390] ;  /* 0x0000e400ff08ab82 */ /* 0x000e220000000a00 */
[----:B------:R-:W-:-:S04]  /*0840*/  @!P2 IMAD.IADD R11, R7, 0x1, R4 ;  /* 0x00000001070ba824 */ /* 0x000fc800078e0204 */
[----:B0-----:R-:W-:-:S04]  /*0850*/  @!P2 IMAD.WIDE R10, R11, 0x4, R8 ;  /* 0x000000040b0aa825 */ /* 0x001fc800078e0208 */
[----:B------:R-:W-:Y:S01]  /*0860*/  IMAD.WIDE.U32 R8, R5, 0x4, R2 ;  /* 0x0000000405087825 */ /* 0x000fe200078e0002 */
[----:B------:R0:W-:Y:S04]  /*0870*/  @!P2 STG.E desc[UR4][R10.64], R6 ;  /* 0x000000060a00a986 */ /* 0x0001e8000c101904 */
[----:B------:R-:W2:Y:S01]  /*0880*/  LDG.E R12, desc[UR4][R8.64] ;  /* 0x00000004080c7981 */ /* 0x000ea2000c1e1900 */
[----:B------:R-:W-:-:S04]  /*0890*/  @!P2 IADD3 R15, PT, PT, R4, 0x1, RZ ;  /* 0x00000001040fa810 */ /* 0x000fc80007ffe0ff */
[----:B------:R-:W-:Y:S02]  /*08a0*/  @!P2 MOV R4, R15 ;  /* 0x0000000f0004a202 */ /* 0x000fe40000000f00 */
[----:B--2---:R-:W-:-:S13]  /*08b0*/  FSETP.NEU.AND P1, PT, R12, RZ, PT ;  /* 0x000000ff0c00720b */ /* 0x004fda0003f2d000 */
[----:B------:R-:W1:Y:S01]  /*08c0*/  @!P1 LDC.64 R12, c[0x0][0x390] ;  /* 0x0000e400ff0c9b82 */ /* 0x000e620000000a00 */
[----:B------:R-:W-:Y:S01]  /*08d0*/  @!P1 IMAD.IADD R3, R7, 0x1, R4 ;  /* 0x0000000107039824 */ /* 0x000fe200078e0204 */
[----:B------:R-:W-:-:S03]  /*08e0*/  @!P1 IADD3 R15, PT, PT, R6, 0x1, RZ ;  /* 0x00000001060f9810 */ /* 0x000fc60007ffe0ff */
        /* <DEDUP_REMOVED lines=8> */
[----:B------:R-:W-:Y:S02]  /*0970*/  @!P2 IADD3 R11, PT, PT, R7, R4, RZ ;  /* 0x00000004070ba210 */ /* 0x000fe40007ffe0ff */
[----:B------:R-:W-:-:S03]  /*0980*/  @!P2 IADD3 R17, PT, PT, R6, 0x2, RZ ;  /* 0x000000020611a810 */ /* 0x000fc60007ffe0ff */
[----:B0-----:R-:W-:-:S04]  /*0990*/  @!P2 IMAD.WIDE R10, R11, 0x4, R8 ;  /* 0x000000040b0aa825 */ /* 0x001fc800078e0208 */
[----:B------:R-:W-:Y:S01]  /*09a0*/  IMAD.WIDE.U32 R8, R5, 0x4, R2 ;  /* 0x0000000405087825 */ /* 0x000fe200078e0002 */
[----:B------:R0:W-:Y:S05]  /*09b0*/  @!P2 STG.E desc[UR4][R10.64], R17 ;  /* 0x000000110a00a986 */ /* 0x0001ea000c101904 */
[----:B------:R-:W2:Y:S01]  /*09c0*/  LDG.E R8, desc[UR4][R8.64] ;  /* 0x0000000408087981 */ /* 0x000ea2000c1e1900 */
[----:B-1----:R-:W-:-:S05]  /*09d0*/  @!P2 VIADD R12, R4, 0x1 ;  /* 0x00000001040ca836 */ /* 0x002fca0000000000 */
[----:B------:R-:W-:Y:S02]  /*09e0*/  @!P2 MOV R4, R12 ;  /* 0x0000000c0004a202 */ /* 0x000fe40000000f00 */
[----:B--2---:R-:W-:-:S13]  /*09f0*/  FSETP.NEU.AND P1, PT, R8, RZ, PT ;  /* 0x000000ff0800720b */ /* 0x004fda0003f2d000 */
[----:B------:R-:W1:Y:S01]  /*0a00*/  @!P1 LDC.64 R2, c[0x0][0x390] ;  /* 0x0000e400ff029b82 */ /* 0x000e620000000a00 */
[----:B------:R-:W-:Y:S01]  /*0a10*/  @!P1 IADD3 R15, PT, PT, R7, R4, RZ ;  /* 0x00000004070f9210 */ /* 0x000fe20007ffe0ff */
[----:B------:R-:W-:Y:S01]  /*0a20*/  @!P1 VIADD R13, R6, 0x3 ;  /* 0x00000003060d9836 */ /* 0x000fe20000000000 */
[----:B------:R-:W-:Y:S01]  /*0a30*/  @!P1 IADD3 R12, PT, PT, R4, 0x1, RZ ;  /* 0x00000001040c9810 */ /* 0x000fe20007ffe0ff */
[----:B------:R-:W-:-:S03]  /*0a40*/  VIADD R6, R6, 0x4 ;  /* 0x0000000406067836 */ /* 0x000fc60000000000 */
[----:B------:R-:W-:Y:S01]  /*0a50*/  @!P1 MOV R4, R12 ;  /* 0x0000000c00049202 */ /* 0x000fe20000000f00 */
[----:B-1----:R-:W-:-:S05]  /*0a60*/  @!P1 IMAD.WIDE R2, R15, 0x4, R2 ;  /* 0x000000040f029825 */ /* 0x002fca00078e0202 */
[----:B------:R0:W-:Y:S02]  /*0a70*/  @!P1 STG.E desc[UR4][R2.64], R13 ;  /* 0x0000000d02009986 */ /* 0x0001e4000c101904 */
.L_x_307:
[----:B------:R-:W-:Y:S05]  /*0a80*/  @!P0 BRA `(.L_x_304) ;  /* 0x0000000000988947 */ /* 0x000fea0003800000 */
[----:B------:R-:W-:Y:S02]  /*0a90*/  ISETP.NE.AND P1, PT, R14, 0x1, PT ;  /* 0x000000010e00780c */ /* 0x000fe40003f25270 */
[----:B0-----:R-:W-:-:S04]  /*0aa0*/  LOP3.LUT R2, R5, 0x1, RZ, 0xc0, !PT ;  /* 0x0000000105027812 */ /* 0x001fc800078ec0ff */
[----:B------:R-:W-:-:S07]  /*0ab0*/  ISETP.NE.U32.AND P0, PT, R2, 0x1, PT ;  /* 0x000000010200780c */ /* 0x000fce0003f05070 */
[----:B------:R-:W-:Y:S06]  /*0ac0*/  @!P1 BRA `(.L_x_308) ;  /* 0x0000000000589947 */ /* 0x000fec0003800000 */
[----:B------:R-:W0:Y:S01]  /*0ad0*/  LDC.64 R2, c[0x0][0x380] ;  /* 0x0000e000ff027b82 */ /* 0x000e220000000a00 */
[----:B------:R-:W-:-:S04]  /*0ae0*/  IMAD R9, R6, R5, R0 ;  /* 0x0000000506097224 */ /* 0x000fc800078e0200 */
[----:B0-----:R-:W-:-:S05]  /*0af0*/  IMAD.WIDE R8, R9, 0x4, R2 ;  /* 0x0000000409087825 */ /* 0x001fca00078e0202 */
[----:B------:R-:W2:Y:S02]  /*0b00*/  LDG.E R2, desc[UR4][R8.64] ;  /* 0x0000000408027981 */ /* 0x000ea4000c1e1900 */
[----:B--2---:R-:W-:-:S13]  /*0b10*/  FSETP.NEU.AND P1, PT, R2, RZ, PT ;  /* 0x000000ff0200720b */ /* 0x004fda0003f2d000 */
[----:B------:R-:W0:Y:S01]  /*0b20*/  @!P1 LDC.64 R2, c[0x0][0x390] ;  /* 0x0000e400ff029b82 */ /* 0x000e220000000a00 */
[----:B------:R-:W-:-:S05]  /*0b30*/  @!P1 IADD3 R11, PT, PT, R7, R4, RZ ;  /* 0x00000004070b9210 */ /* 0x000fca0007ffe0ff */
[----:B0-----:R-:W-:-:S04]  /*0b40*/  @!P1 IMAD.WIDE R10, R11, 0x4, R2 ;  /* 0x000000040b0a9825 */ /* 0x001fc800078e0202 */
[----:B------:R-:W-:Y:S01]  /*0b50*/  IMAD.WIDE.U32 R2, R5, 0x4, R8 ;  /* 0x0000000405027825 */ /* 0x000fe200078e0008 */
[----:B------:R0:W-:Y:S05]  /*0b60*/  @!P1 STG.E desc[UR4][R10.64], R6 ;  /* 0x000000060a009986 */ /* 0x0001ea000c101904 */
[----:B------:R-:W2:Y:S01]  /*0b70*/  LDG.E R2, desc[UR4][R2.64] ;  /* 0x0000000402027981 */ /* 0x000ea2000c1e1900 */
[----:B------:R-:W-:-:S05]  /*0b80*/  @!P1 IADD3 R14, PT, PT, R4, 0x1, RZ ;  /* 0x00000001040e9810 */ /* 0x000fca0007ffe0ff */
[----:B------:R-:W-:Y:S01]  /*0b90*/  @!P1 IMAD.MOV.U32 R4, RZ, RZ, R14 ;  /* 0x000000ffff049224 */ /* 0x000fe200078e000e */
[----:B--2---:R-:W-:-:S13]  /*0ba0*/  FSETP.NEU.AND P2, PT, R2, RZ, PT ;  /* 0x000000ff0200720b */ /* 0x004fda0003f4d000 */
[----:B------:R-:W1:Y:S01]  /*0bb0*/  @!P2 LDC.64 R12, c[0x0][0x390] ;  /* 0x0000e400ff0cab82 */ /* 0x000e620000000a00 */
[----:B------:R-:W-:Y:S01]  /*0bc0*/  @!P2 IADD3 R15, PT, PT, R7, R4, RZ ;  /* 0x00000004070fa210 */ /* 0x000fe20007ffe0ff */
[----:B------:R-:W-:Y:S01]  /*0bd0*/  @!P2 VIADD R8, R4, 0x1 ;  /* 0x000000010408a836 */ /* 0x000fe20000000000 */
[C---:B------:R-:W-:Y:S02]  /*0be0*/  @!P2 IADD3 R9, PT, PT, R6.reuse, 0x1, RZ ;  /* 0x000000010609a810 */ /* 0x040fe40007ffe0ff */
[----:B0-----:R-:W-:Y:S02]  /*0bf0*/  IADD3 R6, PT, PT, R6, 0x2, RZ ;  /* 0x0000000206067810 */ /* 0x001fe40007ffe0ff */
[----:B------:R-:W-:Y:S01]  /*0c00*/  @!P2 MOV R4, R8 ;  /* 0x000000080004a202 */ /* 0x000fe20000000f00 */
[----:B-1----:R-:W-:-:S05]  /*0c10*/  @!P2 IMAD.WIDE R12, R15, 0x4, R12 ;  /* 0x000000040f0ca825 */ /* 0x002fca00078e020c */
[----:B------:R0:W-:Y:S02]  /*0c20*/  @!P2 STG.E desc[UR4][R12.64], R9 ;  /* 0x000000090c00a986 */ /* 0x0001e4000c101904 */
.L_x_308:
[----:B------:R-:W-:Y:S05]  /*0c30*/  @P0 BRA `(.L_x_304) ;  /* 0x00000000002c0947 */ /* 0x000fea0003800000 */
[----:B------:R-:W1:Y:S01]  /*0c40*/  LDC.64 R2, c[0x0][0x380] ;  /* 0x0000e000ff027b82 */ /* 0x000e620000000a00 */
[----:B------:R-:W-:-:S04]  /*0c50*/  IMAD R5, R6, R5, R0 ;  /* 0x0000000506057224 */ /* 0x000fc800078e0200 */
[----:B-1----:R-:W-:-:S06]  /*0c60*/  IMAD.WIDE R2, R5, 0x4, R2 ;  /* 0x0000000405027825 */ /* 0x002fcc00078e0202 */
[----:B------:R-:W2:Y:S02]  /*0c70*/  LDG.E R2, desc[UR4][R2.64] ;  /* 0x0000000402027981 */ /* 0x000ea4000c1e1900 */
[----:B--2---:R-:W-:-:S13]  /*0c80*/  FSETP.NEU.AND P0, PT, R2, RZ, PT ;  /* 0x000000ff0200720b */ /* 0x004fda0003f0d000 */
[----:B0-----:R-:W0:Y:S01]  /*0c90*/  @!P0 LDC.64 R8, c[0x0][0x390] ;  /* 0x0000e400ff088b82 */ /* 0x001e220000000a00 */
[----:B------:R-:W-:-:S04]  /*0ca0*/  @!P0 IMAD.IADD R5, R7, 0x1, R4 ;  /* 0x0000000107058824 */ /* 0x000fc800078e0204 */
[----:B0-----:R-:W-:Y:S01]  /*0cb0*/  @!P0 IMAD.WIDE R8, R5, 0x4, R8 ;  /* 0x0000000405088825 */ /* 0x001fe200078e0208 */
[----:B------:R-:W-:-:S04]  /*0cc0*/  @!P0 IADD3 R5, PT, PT, R4, 0x1, RZ ;  /* 0x0000000104058810 */ /* 0x000fc80007ffe0ff */
[----:B------:R1:W-:Y:S01]  /*0cd0*/  @!P0 STG.E desc[UR4][R8.64], R6 ;  /* 0x0000000608008986 */ /* 0x0003e2000c101904 */
[----:B------:R-:W-:-:S07]  /*0ce0*/  @!P0 MOV R4, R5 ;  /* 0x0000000500048202 */ /* 0x000fce0000000f00 */
.L_x_304:
[----:B0-----:R-:W0:Y:S08]  /*0cf0*/  LDC.64 R2, c[0x0][0x398] ;  /* 0x0000e600ff027b82 */ /* 0x001e300000000a00 */
[----:B-1----:R-:W1:Y:S01]  /*0d00*/  LDC.64 R8, c[0x0][0x3a0] ;  /* 0x0000e800ff087b82 */ /* 0x002e620000000a00 */
[----:B0-----:R-:W-:-:S05]  /*0d10*/  IMAD.WIDE R2, R0, 0x4, R2 ;  /* 0x0000000400027825 */ /* 0x001fca00078e0202 */
[----:B------:R-:W-:Y:S01]  /*0d20*/  STG.E desc[UR4][R2.64], R7 ;  /* 0x0000000702007986 */ /* 0x000fe2000c101904 */
[----:B-1----:R-:W-:-:S05]  /*0d30*/  IMAD.WIDE R8, R0, 0x4, R8 ;  /* 0x0000000400087825 */ /* 0x002fca00078e0208 */
[----:B------:R-:W-:Y:S01]  /*0d40*/  STG.E desc[UR4][R8.64], R4 ;  /* 0x0000000408007986 */ /* 0x000fe2000c101904 */
[----:B------:R-:W-:Y:S05]  /*0d50*/  EXIT ;  /* 0x000000000000794d */ /* 0x000fea0003800000 */
.L_x_309:
        /* <DEDUP_REMOVED lines=10> */
.L_x_389:


//--------------------- .text._Z21solve_1bc_kernel_fulliPKiS0_PKfPiS3_ --------------------------
	.section	.text._Z21solve_1bc_kernel_fulliPKiS0_PKfPiS3_,"ax",@progbits
	.align	128
        .global         _Z21solve_1bc_kernel_fulliPKiS0_PKfPiS3_
        .type           _Z21solve_1bc_kernel_fulliPKiS0_PKfPiS3_,@function
        .size           _Z21solve_1bc_kernel_fulliPKiS0_PKfPiS3_,(.L_x_390 - _Z21solve_1bc_kernel_fulliPKiS0_PKfPiS3_)
        .other          _Z21solve_1bc_kernel_fulliPKiS0_PKfPiS3_,@"STO_CUDA_ENTRY STV_DEFAULT"
_Z21solve_1bc_kernel_fulliPKiS0_PKfPiS3_:
.text._Z21solve_1bc_kernel_fulliPKiS0_PKfPiS3_:
[----:B------:R-:W-:Y:S01]  /*0000*/  LDC R1, c[0x0][0x37c] ;  /* 0x0000df00ff017b82 */ /* 0x000fe20000000800 */
[----:B------:R-:W0:Y:S07]  /*0010*/  S2R R0, SR_TID.Y ;  /* 0x0000000000007919 */ /* 0x000e2e0000002200 */
[----:B------:R-:W0:Y:S01]  /*0020*/  S2UR UR4, SR_CTAID.Y ;  /* 0x00000000000479c3 */ /* 0x000e220000002600 */
[----:B------:R-:W1:Y:S07]  /*0030*/  S2R R3, SR_TID.X ;  /* 0x0000000000037919 */ /* 0x000e6e0000002100 */
[----:B------:R-:W0:Y:S08]  /*0040*/  LDC R15, c[0x0][0x364] ;  /* 0x0000d900ff0f7b82 */ /* 0x000e300000000800 */
[----:B------:R-:W1:Y:S08]  /*0050*/  S2UR UR5, SR_CTAID.X ;  /* 0x00000000000579c3 */ /* 0x000e700000002500 */
[----:B------:R-:W1:Y:S08]  /*0060*/  LDC R2, c[0x0][0x360] ;  /* 0x0000d800ff027b82 */ /* 0x000e700000000800 */
[----:B------:R-:W2:Y:S01]  /*0070*/  LDC R17, c[0x0][0x380] ;  /* 0x0000e000ff117b82 */ /* 0x000ea20000000800 */
[----:B0-----:R-:W-:-:S02]  /*0080*/  IMAD R15, R15, UR4, R0 ;  /* 0x000000040f0f7c24 */ /* 0x001fc4000f8e0200 */
[----:B-1----:R-:W-:-:S05]  /*0090*/  IMAD R0, R2, UR5, R3 ;  /* 0x0000000502007c24 */ /* 0x002fca000f8e0203 */
[----:B------:R-:W-:-:S04]  /*00a0*/  VIMNMX R2, PT, PT, R15, R0, !PT ;  /* 0x000000000f027248 */ /* 0x000fc80007fe0100 */
[----:B--2---:R-:W-:-:S13]  /*00b0*/  ISETP.GE.AND P0, PT, R2, R17, PT ;  /* 0x000000110200720c */ /* 0x004fda0003f06270 */
[----:B------:R-:W-:Y:S05]  /*00c0*/  @P0 EXIT ;  /* 0x000000000000094d */ /* 0x000fea0003800000 */
[----:B------:R-:W0:Y:S01]  /*00d0*/  LDC.64 R2, c[0x0][0x398] ;  /* 0x0000e600ff027b82 */ /* 0x000e220000000a00 */
[----:B------:R-:W1:Y:S01]  /*00e0*/  LDCU.64 UR4, c[0x0][0x358] ;  /* 0x00006b00ff0477ac */ /* 0x000e620008000a00 */
[----:B------:R-:W-:-:S04]  /*00f0*/  IMAD R13, R0, R17, R15 ;  /* 0x00000011000d7224 */ /* 0x000fc800078e020f */
[----:B0-----:R-:W-:-:S06]  /*0100*/  IMAD.WIDE R2, R13, 0x4, R2 ;  /* 0x000000040d027825 */ /* 0x001fcc00078e0202 */
[----:B-1----:R-:W2:Y:S02]  /*0110*/  LDG.E R2, desc[UR4][R2.64] ;  /* 0x0000000402027981 */ /* 0x002ea4000c1e1900 */
[----:B--2---:R-:W-:-:S13]  /*0120*/  FSETP.NEU.AND P0, PT, R2, RZ, PT ;  /* 0x000000ff0200720b */ /* 0x004fda0003f0d000 */
[----:B------:R-:W-:Y:S05]  /*0130*/  @P0 EXIT ;  /* 0x000000000000094d */ /* 0x000fea0003800000 */
[----:B------:R-:W0:Y:S01]  /*0140*/  LDC.64 R4, c[0x4][0x48] ;  /* 0x01001200ff047b82 */ /* 0x000e220000000a00 */
[----:B------:R-:W1:Y:S07]  /*0150*/  LDCU UR8, c[0x0][0x380] ;  /* 0x00007000ff0877ac */ /* 0x000e6e0008000800 */
[----:B------:R-:W2:Y:S08]  /*0160*/  LDC.64 R6, c[0x0][0x388] ;  /* 0x0000e200ff067b82 */ /* 0x000eb00000000a00 */
[----:B------:R-:W3:Y:S01]  /*0170*/  LDC.64 R10, c[0x0][0x3a8] ;  /* 0x0000ea00ff0a7b82 */ /* 0x000ee20000000a00 */
[----:B0-----:R-:W4:Y:S07]  /*0180*/  LDG.E R4, desc[UR4][R4.64] ;  /* 0x0000000404047981 */ /* 0x001f2e000c1e1900 */
[----:B------:R-:W0:Y:S01]  /*0190*/  LDC.64 R2, c[0x0][0x3a0] ;  /* 0x0000e800ff027b82 */ /* 0x000e220000000a00 */
[----:B------:R-:W-:-:S02]  /*01a0*/  IMAD.MOV.U32 R12, RZ, RZ, 0x1 ;  /* 0x00000001ff0c7424 */ /* 0x000fc400078e00ff */
[----:B--2---:R-:W-:-:S05]  /*01b0*/  IMAD.WIDE R6, R13, 0x4, R6 ;  /* 0x000000040d067825 */ /* 0x004fca00078e0206 */
[----:B------:R-:W2:Y:S01]  /*01c0*/  LDC.64 R8, c[0x4][0x40] ;  /* 0x01001000ff087b82 */ /* 0x000ea20000000a00 */
[----:B0-----:R-:W-:-:S04]  /*01d0*/  IMAD.WIDE.U32 R2, R15, 0x4, R2 ;  /* 0x000000040f027825 */ /* 0x001fc800078e0002 */
[----:B----4-:R-:W-:Y:S01]  /*01e0*/  IMAD R14, R17, R17, -R4 ;  /* 0x00000011110e7224 */ /* 0x010fe200078e0a04 */
[----:B------:R-:W-:Y:S01]  /*01f0*/  CS2R R16, SRZ ;  /* 0x0000000000107805 */ /* 0x000fe2000001ff00 */
[----:B-123--:R-:W-:-:S07]  /*0200*/  IMAD.WIDE R4, R0, 0x4, R10 ;  /* 0x0000000400047825 */ /* 0x00efce00078e020a */
.L_x_321:
[----:B------:R-:W2:Y:S01]  /*0210*/  LDG.E R13, desc[UR4][R4.64] ;  /* 0x00000004040d7981 */ /* 0x000ea2000c1e1900 */
[----:B------:R-:W-:Y:S04]  /*0220*/  BSSY.RECONVERGENT B1, `(.L_x_310) ;  /* 0x0000018000017945 */ /* 0x000fe80003800200 */
[----:B------:R-:W-:Y:S01]  /*0230*/  BSSY.RELIABLE B0, `(.L_x_311) ;  /* 0x000000c000007945 */ /* 0x000fe20003800100 */
[----:B--2---:R-:W-:-:S13]  /*0240*/  ISETP.NE.AND P0, PT, R13, UR8, PT ;  /* 0x000000080d007c0c */ /* 0x004fda000bf05270 */
[----:B01---5:R-:W-:Y:S05]  /*0250*/  @!P0 BRA `(.L_x_312) ;  /* 0x0000000000248947 */ /* 0x023fea0003800000 */
[----:B------:R-:W2:Y:S02]  /*0260*/  LDG.E R10, desc[UR4][R6.64] ;  /* 0x00000004060a7981 */ /* 0x000ea4000c1e1900 */
[----:B--2---:R-:W-:-:S13]  /*0270*/  ISETP.NE.AND P0, PT, R10, 0x1, PT ;  /* 0x000000010a00780c */ /* 0x004fda0003f05270 */
[----:B------:R-:W-:Y:S05]  /*0280*/  @P0 BRA `(.L_x_312) ;  /* 0x0000000000180947 */ /* 0x000fea0003800000 */
[----:B------:R-:W2:Y:S02]  /*0290*/  LDG.E R10, desc[UR4][R2.64] ;  /* 0x00000004020a7981 */ /* 0x000ea4000c1e1900 */
[----:B--2---:R-:W-:-:S13]  /*02a0*/  ISETP.NE.AND P1, PT, R10, UR8, PT ;  /* 0x000000080a007c0c */ /* 0x004fda000bf25270 */
[----:B------:R0:W-:Y:S01]  /*02b0*/  @!P1 STG.E desc[UR4][R2.64], R0 ;  /* 0x0000000002009986 */ /* 0x0001e2000c101904 */
[----:B------:R-:W-:Y:S05]  /*02c0*/  @!P1 BREAK.RELIABLE B0 ;  /* 0x0000000000009942 */ /* 0x000fea0003800100 */
[----:B------:R-:W-:Y:S01]  /*02d0*/  @!P1 PLOP3.LUT P0, PT, PT, PT, PT, 0x8, 0x80 ;  /* 0x000000000080981c */ /* 0x000fe20003f0e170 */
[----:B------:R-:W-:-:S12]  /*02e0*/  @!P1 BRA `(.L_x_313) ;  /* 0x00000000002c9947 */ /* 0x000fd80003800000 */
.L_x_312:
[----:B------:R-:W-:Y:S05]  /*02f0*/  BSYNC.RELIABLE B0 ;  /* 0x0000000000007941 */ /* 0x000fea0003800100 */
.L_x_311:
[----:B------:R-:W1:Y:S02]  /*0300*/  LDC.64 R10, c[0x0][0x390] ;  /* 0x0000e400ff0a7b82 */ /* 0x000e640000000a00 */
[----:B-1----:R-:W2:Y:S01]  /*0310*/  LDG.E R10, desc[UR4][R10.64] ;  /* 0x000000040a0a7981 */ /* 0x002ea2000c1e1900 */
[----:B------:R-:W-:Y:S02]  /*0320*/  PLOP3.LUT P0, PT, PT, PT, PT, 0x80, 0x8 ;  /* 0x000000000008781c */ /* 0x000fe40003f0f070 */
[----:B--2---:R-:W-:-:S13]  /*0330*/  ISETP.NE.AND P1, PT, R15, R10, PT ;  /* 0x0000000a0f00720c */ /* 0x004fda0003f25270 */
[----:B------:R-:W-:Y:S05]  /*0340*/  @!P1 BRA `(.L_x_313) ;  /* 0x0000000000149947 */ /* 0x000fea0003800000 */
[----:B------:R-:W2:Y:S01]  /*0350*/  LDG.E R10, desc[UR4][R2.64] ;  /* 0x00000004020a7981 */ /* 0x000ea2000c1e1900 */
[----:B------:R-:W-:-:S04]  /*0360*/  ISETP.NE.AND P1, PT, R13, UR8, PT ;  /* 0x000000080d007c0c */ /* 0x000fc8000bf25270 */
[----:B--2---:R-:W-:-:S13]  /*0370*/  ISETP.EQ.OR P1, PT, R10, UR8, P1 ;  /* 0x000000080a007c0c */ /* 0x004fda0008f22670 */
[----:B------:R1:W-:Y:S01]  /*0380*/  @!P1 STG.E desc[UR4][R4.64], R15 ;  /* 0x0000000f04009986 */ /* 0x0003e2000c101904 */
[----:B------:R-:W-:-:S13]  /*0390*/  @!P1 PLOP3.LUT P0, PT, PT, PT, PT, 0x8, 0x80 ;  /* 0x000000000080981c */ /* 0x000fda0003f0e170 */
.L_x_313:
[----:B------:R-:W-:Y:S05]  /*03a0*/  BSYNC.RECONVERGENT B1 ;  /* 0x0000000000017941 */ /* 0x000fea0003800200 */
.L_x_310:
[----:B------:R-:W-:Y:S05]  /*03b0*/  WARPSYNC.ALL ;  /* 0x0000000000007948 */ /* 0x000fea0003800000 */
[----:B------:R-:W2:Y:S08]  /*03c0*/  LDC.64 R18, c[0x4][0x38] ;  /* 0x01000e00ff127b82 */ /* 0x000eb00000000a00 */
[----:B------:R-:W3:Y:S01]  /*03d0*/  LDC.64 R10, c[0x4][0x50] ;  /* 0x01001400ff0a7b82 */ /* 0x000ee20000000a00 */
[----:B------:R-:W-:Y:S06]  /*03e0*/  MEMBAR.SC.SYS ;  /* 0x0000000000007992 */ /* 0x000fec0000003000 */
[----:B------:R-:W-:-:S00]  /*03f0*/  ERRBAR ;  /* 0x00000000000079ab */ /* 0x000fc00000000000 */
[----:B------:R-:W-:Y:S06]  /*0400*/  CGAERRBAR ;  /* 0x00000000000075ab */ /* 0x000fec0000000000 */
[----:B------:R-:W-:Y:S01]  /*0410*/  CCTL.IVALL ;  /* 0x00000000ff00798f */ /* 0x000fe20002000000 */
[----:B------:R-:W-:Y:S02]  /*0420*/  VOTE.ANY R13, PT, PT ;  /* 0x00000000000d7806 */ /* 0x000fe400038e0100 */
[----:B------:R-:W-:Y:S02]  /*0430*/  ISETP.NE.OR P0, PT, R12, 0x1, !P0 ;  /* 0x000000010c00780c */ /* 0x000fe40004705670 */
[----:B------:R-:W-:-:S13]  /*0440*/  ISETP.EQ.U32.AND P1, PT, R13, -0x1, PT ;  /* 0xffffffff0d00780c */ /* 0x000fda0003f22070 */
[----:B--2---:R2:W5:Y:S01]  /*0450*/  @!P1 ATOMG.E.ADD.STRONG.GPU PT, R21, desc[UR4][R18.64], R12 ;  /* 0x8000000c121599a8 */ /* 0x00456200081ef104 */
[----:B------:R-:W-:Y:S05]  /*0460*/  @!P1 BRA `(.L_x_314) ;  /* 0x0000000000449947 */ /* 0x000fea0003800000 */
[----:B-----5:R-:W4:Y:S01]  /*0470*/  SHFL.UP P1, R21, R12, 0x1, RZ ;  /* 0x042000000c157989 */ /* 0x020f2200000200ff */
[----:B------:R-:W-:Y:S02]  /*0480*/  IMAD.MOV.U32 R13, RZ, RZ, R12 ;  /* 0x000000ffff0d7224 */ /* 0x000fe400078e000c */
[----:B----4-:R-:W-:Y:S02]  /*0490*/  @P1 IMAD.IADD.U32 R13, R12, 0x1, R21 ;  /* 0x000000010c0d1824 */ /* 0x010fe400078e0015 */
[----:B------:R-:W4:Y:S03]  /*04a0*/  S2R R21, SR_LANEID ;  /* 0x0000000000157919 */ /* 0x000f260000000000 */
[----:B------:R-:W0:Y:S02]  /*04b0*/  SHFL.UP P1, R20, R13, 0x2, RZ ;  /* 0x044000000d147989 */ /* 0x000e2400000200ff */
[----:B0-----:R-:W-:Y:S01]  /*04c0*/  @P1 IMAD.IADD.U32 R13, R13, 0x1, R20 ;  /* 0x000000010d0d1824 */ /* 0x001fe200078e0014 */
[----:B----4-:R-:W-:-:S04]  /*04d0*/  ISETP.EQ.U32.AND P2, PT, R21, 0x1f, PT ;  /* 0x0000001f1500780c */ /* 0x010fc80003f42070 */
[----:B------:R-:W0:Y:S02]  /*04e0*/  SHFL.UP P1, R20, R13, 0x4, RZ ;  /* 0x048000000d147989 */ /* 0x000e2400000200ff */
[----:B0-----:R-:W-:-:S05]  /*04f0*/  @P1 IMAD.IADD.U32 R13, R13, 0x1, R20 ;  /* 0x000000010d0d1824 */ /* 0x001fca00078e0014 */
[----:B------:R-:W0:Y:S02]  /*0500*/  SHFL.UP P1, R20, R13, 0x8, RZ ;  /* 0x050000000d147989 */ /* 0x000e2400000200ff */
[----:B0-----:R-:W-:-:S05]  /*0510*/  @P1 IMAD.IADD.U32 R13, R13, 0x1, R20 ;  /* 0x000000010d0d1824 */ /* 0x001fca00078e0014 */
[----:B------:R-:W0:Y:S02]  /*0520*/  SHFL.UP P1, R20, R13, 0x10, RZ ;  /* 0x060000000d147989 */ /* 0x000e2400000200ff */
[----:B0-----:R-:W-:-:S05]  /*0530*/  @P1 IMAD.IADD.U32 R13, R13, 0x1, R20 ;  /* 0x000000010d0d1824 */ /* 0x001fca00078e0014 */
[----:B--2---:R-:W2:Y:S04]  /*0540*/  @P2 ATOMG.E.ADD.STRONG.GPU PT, R18, desc[UR4][R18.64], R13 ;  /* 0x8000000d121229a8 */ /* 0x004ea800081ef104 */
[----:B------:R-:W-:Y:S04]  /*0550*/  SHFL.UP P1, R20, R13, 0x1, RZ ;  /* 0x042000000d147989 */ /* 0x000fe800000200ff */
[----:B--2---:R-:W0:Y:S02]  /*0560*/  SHFL.IDX PT, R21, R18, 0x1f, 0x1f ;  /* 0x03e01f0012157f89 */ /* 0x004e2400000e0000 */
[----:B0-----:R-:W-:-:S07]  /*0570*/  @P1 IMAD.IADD.U32 R21, R21, 0x1, R20 ;  /* 0x0000000115151824 */ /* 0x001fce00078e0014 */
.L_x_314:
[----:B------:R-:W-:Y:S04]  /*0580*/  BSSY.RECONVERGENT B1, `(.L_x_315) ;  /* 0x0000009000017945 */ /* 0x000fe80003800200 */
[----:B------:R-:W-:Y:S05]  /*0590*/  @P0 BRA `(.L_x_316) ;  /* 0x00000000001c0947 */ /* 0x000fea0003800000 */
[----:B------:R-:W4:Y:S01]  /*05a0*/  S2R R20, SR_LANEID ;  /* 0x0000000000147919 */ /* 0x000f220000000000 */
[----:B--2---:R-:W2:Y:S01]  /*05b0*/  LDC.64 R18, c[0x4][0x30] ;  /* 0x01000c00ff127b82 */ /* 0x004ea20000000a00 */
[----:B------:R-:W-:Y:S02]  /*05c0*/  VOTEU.ANY UR6, UPT, PT ;  /* 0x0000000000067886 */ /* 0x000fe400038e0100 */
[----:B------:R-:W-:Y:S02]  /*05d0*/  UFLO.U32 UR7, UR6 ;  /* 0x00000006000772bd */ /* 0x000fe400080e0000 */
[----:B------:R-:W2:Y:S04]  /*05e0*/  POPC R13, UR6 ;  /* 0x00000006000d7d09 */ /* 0x000ea80008000000 */
[----:B----4-:R-:W-:-:S13]  /*05f0*/  ISETP.EQ.U32.AND P0, PT, R20, UR7, PT ;  /* 0x0000000714007c0c */ /* 0x010fda000bf02070 */
[----:B--2---:R4:W5:Y:S02]  /*0600*/  @P0 ATOMG.E.ADD.STRONG.GPU PT, RZ, desc[UR4][R18.64], R13 ;  /* 0x8000000d12ff09a8 */ /* 0x00496400081ef104 */
.L_x_316:
[----:B------:R-:W-:Y:S05]  /*0610*/  BSYNC.RECONVERGENT B1 ;  /* 0x0000000000017941 */ /* 0x000fea0003800200 */
.L_x_315:
[----:B------:R-:W-:Y:S06]  /*0620*/  MEMBAR.SC.GPU ;  /* 0x0000000000007992 */ /* 0x000fec0000002000 */
[----:B------:R-:W-:-:S00]  /*0630*/  ERRBAR ;  /* 0x00000000000079ab */ /* 0x000fc00000000000 */
[----:B------:R-:W-:Y:S06]  /*0640*/  CGAERRBAR ;  /* 0x00000000000075ab */ /* 0x000fec0000000000 */
[----:B------:R-:W-:Y:S04]  /*0650*/  CCTL.IVALL ;  /* 0x00000000ff00798f */ /* 0x000fe80002000000 */
[----:B---3--:R-:W3:Y:S01]  /*0660*/  LDG.E R20, desc[UR4][R10.64] ;  /* 0x000000040a147981 */ /* 0x008ee2000c1e1900 */
[-C--:B--2-4-:R-:W-:Y:S01]  /*0670*/  IABS R18, R14.reuse ;  /* 0x0000000e00127213 */ /* 0x094fe20000000000 */
[----:B-----5:R-:W-:Y:S01]  /*0680*/  IMAD.IADD R21, R21, 0x1, R12 ;  /* 0x0000000115157824 */ /* 0x020fe200078e020c */
[----:B------:R-:W-:Y:S01]  /*0690*/  IABS R22, R14 ;  /* 0x0000000e00167213 */ /* 0x000fe20000000000 */
[----:B------:R-:W-:Y:S01]  /*06a0*/  IMAD.MOV.U32 R12, RZ, RZ, RZ ;  /* 0x000000ffff0c7224 */ /* 0x000fe200078e00ff */
[----:B------:R-:W2:Y:S01]  /*06b0*/  I2F.RP R19, R18 ;  /* 0x0000001200137306 */ /* 0x000ea20000209400 */
[----:B------:R-:W-:Y:S07]  /*06c0*/  BSSY.RECONVERGENT B1, `(.L_x_317) ;  /* 0x000003f000017945 */ /* 0x000fee0003800200 */
[----:B--2---:R-:W2:Y:S02]  /*06d0*/  MUFU.RCP R19, R19 ;  /* 0x0000001300137308 */ /* 0x004ea40000001000 */
[----:B--2---:R-:W-:Y:S01]  /*06e0*/  VIADD R13, R19, 0xffffffe ;  /* 0x0ffffffe130d7836 */ /* 0x004fe20000000000 */
[----:B------:R-:W-:-:S05]  /*06f0*/  IABS R19, R21 ;  /* 0x0000001500137213 */ /* 0x000fca0000000000 */
[----:B------:R-:W2:Y:S02]  /*0700*/  F2I.FTZ.U32.TRUNC.NTZ R13, R13 ;  /* 0x0000000d000d7305 */ /* 0x000ea4000021f000 */
[----:B--2---:R-:W-:-:S04]  /*0710*/  IMAD.MOV R23, RZ, RZ, -R13 ;  /* 0x000000ffff177224 */ /* 0x004fc800078e0a0d */
[----:B------:R-:W-:-:S04]  /*0720*/  IMAD R23, R23, R18, RZ ;  /* 0x0000001217177224 */ /* 0x000fc800078e02ff */
[----:B------:R-:W-:-:S04]  /*0730*/  IMAD.HI.U32 R12, R13, R23, R12 ;  /* 0x000000170d0c7227 */ /* 0x000fc800078e000c */
[----:B------:R-:W-:Y:S02]  /*0740*/  IMAD.MOV R13, RZ, RZ, -R22 ;  /* 0x000000ffff0d7224 */ /* 0x000fe400078e0a16 */
[----:B------:R-:W-:-:S04]  /*0750*/  IMAD.HI.U32 R12, R12, R19, RZ ;  /* 0x000000130c0c7227 */ /* 0x000fc800078e00ff */
[----:B------:R-:W-:Y:S01]  /*0760*/  IMAD R13, R12, R13, R19 ;  /* 0x0000000d0c0d7224 */ /* 0x000fe200078e0213 */
[----:B------:R-:W-:-:S04]  /*0770*/  LOP3.LUT R19, R21, R14, RZ, 0x3c, !PT ;  /* 0x0000000e15137212 */ /* 0x000fc800078e3cff */
[----:B------:R-:W-:Y:S02]  /*0780*/  ISETP.GT.U32.AND P2, PT, R18, R13, PT ;  /* 0x0000000d1200720c */ /* 0x000fe40003f44070 */
[----:B------:R-:W-:Y:S02]  /*0790*/  ISETP.GE.AND P0, PT, R19, RZ, PT ;  /* 0x000000ff1300720c */ /* 0x000fe40003f06270 */
[----:B------:R-:W-:-:S09]  /*07a0*/  LOP3.LUT R19, RZ, R14, RZ, 0x33, !PT ;  /* 0x0000000eff137212 */ /* 0x000fd200078e33ff */
[----:B------:R-:W-:Y:S02]  /*07b0*/  @!P2 IMAD.IADD R13, R13, 0x1, -R18 ;  /* 0x000000010d0da824 */ /* 0x000fe400078e0a12 */
[----:B------:R-:W-:-:S03]  /*07c0*/  @!P2 VIADD R12, R12, 0x1 ;  /* 0x000000010c0ca836 */ /* 0x000fc60000000000 */
[----:B------:R-:W-:-:S13]  /*07d0*/  ISETP.GE.U32.AND P1, PT, R13, R18, PT ;  /* 0x000000120d00720c */ /* 0x000fda0003f26070 */
[----:B------:R-:W-:Y:S01]  /*07e0*/  @P1 VIADD R12, R12, 0x1 ;  /* 0x000000010c0c1836 */ /* 0x000fe20000000000 */
[----:B------:R-:W-:-:S03]  /*07f0*/  ISETP.NE.AND P1, PT, R14, RZ, PT ;  /* 0x000000ff0e00720c */ /* 0x000fc60003f25270 */
[----:B------:R-:W-:-:S05]  /*0800*/  @!P0 IMAD.MOV R12, RZ, RZ, -R12 ;  /* 0x000000ffff0c8224 */ /* 0x000fca00078e0a0c */
[----:B------:R-:W-:Y:S01]  /*0810*/  SEL R23, R19, R12, !P1 ;  /* 0x0000000c13177207 */ /* 0x000fe20004800000 */
[----:B------:R-:W-:Y:S01]  /*0820*/  IMAD.MOV.U32 R12, RZ, RZ, RZ ;  /* 0x000000ffff0c7224 */ /* 0x000fe200078e00ff */
[----:B---3--:R-:W-:-:S04]  /*0830*/  ISETP.GT.AND P0, PT, R20, R17, PT ;  /* 0x000000111400720c */ /* 0x008fc80003f04270 */
[----:B------:R-:W-:-:S13]  /*0840*/  ISETP.LE.OR P0, PT, R23, R16, !P0 ;  /* 0x000000101700720c */ /* 0x000fda0004703670 */
[----:B------:R-:W-:Y:S05]  /*0850*/  @P0 BRA `(.L_x_318) ;  /* 0x0000000000940947 */ /* 0x000fea0003800000 */
[----:B------:R-:W-:Y:S01]  /*0860*/  ISETP.GE.AND P2, PT, R21, RZ, PT ;  /* 0x000000ff1500720c */ /* 0x000fe20003f46270 */
[----:B------:R-:W-:Y:S01]  /*0870*/  VIADD R16, R16, 0x1 ;  /* 0x0000000110107836 */ /* 0x000fe20000000000 */
[-C--:B------:R-:W-:Y:S01]  /*0880*/  ISETP.GT.U32.AND P0, PT, R18, R13.reuse, PT ;  /* 0x0000000d1200720c */ /* 0x080fe20003f04070 */
[----:B------:R-:W-:Y:S02]  /*0890*/  IMAD.IADD R18, R13, 0x1, -R18 ;  /* 0x000000010d127824 */ /* 0x000fe400078e0a12 */
[----:B------:R-:W-:Y:S02]  /*08a0*/  VIADD R17, R17, 0x1 ;  /* 0x0000000111117836 */ /* 0x000fe40000000000 */
[----:B------:R-:W-:Y:S01]  /*08b0*/  IMAD.MOV.U32 R12, RZ, RZ, 0x1 ;  /* 0x00000001ff0c7424 */ /* 0x000fe200078e00ff */
[----:B------:R-:W-:-:S05]  /*08c0*/  SEL R18, R18, R13, !P0 ;  /* 0x0000000d12127207 */ /* 0x000fca0004000000 */
[----:B------:R-:W-:-:S05]  /*08d0*/  @!P2 IMAD.MOV R18, RZ, RZ, -R18 ;  /* 0x000000ffff12a224 */ /* 0x000fca00078e0a12 */
[----:B------:R-:W-:-:S04]  /*08e0*/  SEL R18, R19, R18, !P1 ;  /* 0x0000001213127207 */ /* 0x000fc80004800000 */
[----:B------:R-:W-:-:S13]  /*08f0*/  ISETP.NE.AND P0, PT, R18, RZ, PT ;  /* 0x000000ff1200720c */ /* 0x000fda0003f05270 */
[----:B------:R-:W-:Y:S05]  /*0900*/  @P0 BRA `(.L_x_318) ;  /* 0x0000000000680947 */ /* 0x000fea0003800000 */
[----:B------:R-:W2:Y:S02]  /*0910*/  LDC.64 R18, c[0x4][0x30] ;  /* 0x01000c00ff127b82 */ /* 0x000ea40000000a00 */
[----:B--2---:R-:W2:Y:S01]  /*0920*/  ATOMG.E.EXCH.STRONG.GPU PT, R19, desc[UR4][R18.64], RZ ;  /* 0x800000ff121379a8 */ /* 0x004ea2000c1ef104 */
[----:B------:R-:W3:Y:S01]  /*0930*/  S2R R20, SR_LANEID ;  /* 0x0000000000147919 */ /* 0x000ee20000000000 */
[----:B--2---:R-:W-:Y:S01]  /*0940*/  ISETP.NE.AND P0, PT, R19, R14, PT ;  /* 0x0000000e1300720c */ /* 0x004fe20003f05270 */
[----:B------:R-:W-:Y:S06]  /*0950*/  MEMBAR.SC.GPU ;  /* 0x0000000000007992 */ /* 0x000fec0000002000 */
[----:B------:R-:W-:-:S00]  /*0960*/  ERRBAR ;  /* 0x00000000000079ab */ /* 0x000fc00000000000 */
[----:B------:R-:W-:Y:S06]  /*0970*/  CGAERRBAR ;  /* 0x00000000000075ab */ /* 0x000fec0000000000 */
[----:B------:R-:W-:Y:S01]  /*0980*/  CCTL.IVALL ;  /* 0x00000000ff00798f */ /* 0x000fe20002000000 */
[----:B------:R-:W-:Y:S04]  /*0990*/  BSSY.RECONVERGENT B2, `(.L_x_319) ;  /* 0x0000008000027945 */ /* 0x000fe80003800200 */
[----:B---3--:R-:W-:Y:S05]  /*09a0*/  @P0 BRA `(.L_x_320) ;  /* 0x0000000000180947 */ /* 0x008fea0003800000 */
[----:B------:R-:W2:Y:S01]  /*09b0*/  S2R R18, SR_LANEID ;  /* 0x0000000000127919 */ /* 0x000ea20000000000 */
[----:B------:R-:W-:Y:S02]  /*09c0*/  VOTEU.ANY UR6, UPT, PT ;  /* 0x0000000000067886 */ /* 0x000fe400038e0100 */
[----:B------:R-:W-:Y:S02]  /*09d0*/  UFLO.U32 UR7, UR6 ;  /* 0x00000006000772bd */ /* 0x000fe400080e0000 */
[----:B------:R-:W3:Y:S04]  /*09e0*/  POPC R13, UR6 ;  /* 0x00000006000d7d09 */ /* 0x000ee80008000000 */
[----:B--2---:R-:W-:-:S13]  /*09f0*/  ISETP.EQ.U32.AND P0, PT, R18, UR7, PT ;  /* 0x0000000712007c0c */ /* 0x004fda000bf02070 */
[----:B---3--:R2:W5:Y:S02]  /*0a00*/  @P0 ATOMG.E.ADD.STRONG.GPU PT, RZ, desc[UR4][R8.64], R13 ;  /* 0x8000000d08ff09a8 */ /* 0x00856400081ef104 */
.L_x_320:
[----:B------:R-:W-:Y:S05]  /*0a10*/  BSYNC.RECONVERGENT B2 ;  /* 0x0000000000027941 */ /* 0x000fea0003800200 */
.L_x_319:
[----:B------:R-:W-:Y:S02]  /*0a20*/  VOTEU.ANY UR6, UPT, PT ;  /* 0x0000000000067886 */ /* 0x000fe400038e0100 */
[----:B------:R-:W-:Y:S02]  /*0a30*/  UFLO.U32 UR7, UR6 ;  /* 0x00000006000772bd */ /* 0x000fe400080e0000 */
[----:B--2---:R-:W2:Y:S04]  /*0a40*/  POPC R13, UR6 ;  /* 0x00000006000d7d09 */ /* 0x004ea80008000000 */
[----:B------:R-:W-:-:S13]  /*0a50*/  ISETP.EQ.U32.AND P0, PT, R20, UR7, PT ;  /* 0x0000000714007c0c */ /* 0x000fda000bf02070 */
[----:B--2---:R2:W5:Y:S01]  /*0a60*/  @P0 ATOMG.E.ADD.STRONG.GPU PT, RZ, desc[UR4][R10.64], R13 ;  /* 0x8000000d0aff09a8 */ /* 0x00456200081ef104 */
[----:B------:R-:W-:Y:S06]  /*0a70*/  MEMBAR.SC.SYS ;  /* 0x0000000000007992 */ /* 0x000fec0000003000 */
[----:B------:R-:W-:-:S00]  /*0a80*/  ERRBAR ;  /* 0x00000000000079ab */ /* 0x000fc00000000000 */
[----:B------:R-:W-:Y:S06]  /*0a90*/  CGAERRBAR ;  /* 0x00000000000075ab */ /* 0x000fec0000000000 */
[----:B--2---:R-:W-:Y:S01]  /*0aa0*/  CCTL.IVALL ;  /* 0x00000000ff00798f */ /* 0x004fe20002000000 */
.L_x_318:
[----:B------:R-:W-:Y:S05]  /*0ab0*/  BSYNC.RECONVERGENT B1 ;  /* 0x0000000000017941 */ /* 0x000fea0003800200 */
.L_x_317:
[----:B------:R-:W2:Y:S02]  /*0ac0*/  LDG.E R10, desc[UR4][R8.64] ;  /* 0x00000004080a7981 */ /* 0x000ea4000c1e1900 */
[----:B--2---:R-:W-:-:S13]  /*0ad0*/  ISETP.NE.AND P0, PT, R10, RZ, PT ;  /* 0x000000ff0a00720c */ /* 0x004fda0003f05270 */
[----:B------:R-:W-:Y:S05]  /*0ae0*/  @!P0 BRA `(.L_x_321) ;  /* 0xfffffff400c88947 */ /* 0x000fea000383ffff */
[----:B------:R-:W-:Y:S05]  /*0af0*/  EXIT ;  /* 0x000000000000794d */ /* 0x000fea0003800000 */
.L_x_322:
        /* <DEDUP_REMOVED lines=16> */
.L_x_390:


//--------------------- .text._Z18count_done_entriesiPKf --------------------------
	.section	.text._Z18count_done_entriesiPKf,"ax",@progbits
	.align	128
        .global         _Z18count_done_entriesiPKf
        .type           _Z18count_done_entriesiPKf,@function
        .size           _Z18count_done_entriesiPKf,(.L_x_391 - _Z18count_done_entriesiPKf)
        .other          _Z18count_done_entriesiPKf,@"STO_CUDA_ENTRY STV_DEFAULT"
_Z18count_done_entriesiPKf:
.text._Z18count_done_entriesiPKf:
[----:B------:R-:W-:Y:S01]  /*0000*/  LDC R1, c[0x0][0x37c] ;  /* 0x0000df00ff017b82 */ /* 0x000fe20000000800 */
[----:B------:R-:W0:Y:S07]  /*0010*/  S2R R3, SR_TID.Y ;  /* 0x0000000000037919 */ /* 0x000e2e0000002200 */
[----:B------:R-:W0:Y:S01]  /*0020*/  LDC R0, c[0x0][0x364] ;  /* 0x0000d900ff007b82 */ /* 0x000e220000000800 */
[----:B------:R-:W1:Y:S01]  /*0030*/  LDCU UR6, c[0x0][0x380] ;  /* 0x00007000ff0677ac */ /* 0x000e620008000800 */
[----:B------:R-:W2:Y:S06]  /*0040*/  S2R R2, SR_TID.X ;  /* 0x0000000000027919 */ /* 0x000eac0000002100 */
[----:B------:R-:W0:Y:S08]  /*0050*/  S2UR UR4, SR_CTAID.Y ;  /* 0x00000000000479c3 */ /* 0x000e300000002600 */
        /* <DEDUP_REMOVED lines=12> */
[----:B--2---:R-:W-:-:S13]  /*0120*/  FSETP.NEU.AND P0, PT, R2, RZ, PT ;  /* 0x000000ff0200720b */ /* 0x004fda0003f0d000 */
[----:B------:R-:W-:Y:S05]  /*0130*/  @!P0 EXIT ;  /* 0x000000000000894d */ /* 0x000fea0003800000 */
[----:B------:R-:W0:Y:S01]  /*0140*/  S2R R0, SR_LANEID ;  /* 0x0000000000007919 */ /* 0x000e220000000000 */
[----:B------:R-:W1:Y:S01]  /*0150*/  LDC.64 R2, c[0x4][0x48] ;  /* 0x01001200ff027b82 */ /* 0x000e620000000a00 */
[----:B------:R-:W-:Y:S02]  /*0160*/  VOTEU.ANY UR6, UPT, PT ;  /* 0x0000000000067886 */ /* 0x000fe400038e0100 */
[----:B------:R-:W-:Y:S02]  /*0170*/  UFLO.U32 UR7, UR6 ;  /* 0x00000006000772bd */ /* 0x000fe400080e0000 */
[----:B------:R-:W1:Y:S04]  /*0180*/  POPC R5, UR6 ;  /* 0x0000000600057d09 */ /* 0x000e680008000000 */
[----:B0-----:R-:W-:-:S13]  /*0190*/  ISETP.EQ.U32.AND P0, PT, R0, UR7, PT ;  /* 0x0000000700007c0c */ /* 0x001fda000bf02070 */
[----:B-1----:R-:W-:Y:S01]  /*01a0*/  @P0 REDG.E.ADD.STRONG.GPU desc[UR4][R2.64], R5 ;  /* 0x000000050200098e */ /* 0x002fe2000c12e104 */
[----:B------:R-:W-:Y:S05]  /*01b0*/  EXIT ;  /* 0x000000000000794d */ /* 0x000fea0003800000 */
.L_x_323:
        /* <DEDUP_REMOVED lines=12> */
.L_x_391:


//--------------------- .text._Z18reset_device_flagsv --------------------------
	.section	.text._Z18reset_device_flagsv,"ax",@progbits
	.align	128
        .global         _Z18reset_device_flagsv
        .type           _Z18reset_device_flagsv,@function
        .size           _Z18reset_device_flagsv,(.L_x_392 - _Z18reset_device_flagsv)
        .other          _Z18reset_device_flagsv,@"STO_CUDA_ENTRY STV_DEFAULT"
_Z18reset_device_flagsv:
.text._Z18reset_device_flagsv:
[----:B------:R-:W-:Y:S08]  /*0000*/  LDC R1, c[0x0][0x37c] ;  /* 0x0000df00ff017b82 */ /* 0x000ff00000000800 */
[----:B------:R-:W0:Y:S01]  /*0010*/  LDC.64 R6, c[0x4][0x30] ;  /* 0x01000c00ff067b82 */ /* 0x000e220000000a00 */
[----:B------:R-:W0:Y:S01]  /*0020*/  LDCU.64 UR4, c[0x0][0x358] ;  /* 0x00006b00ff0477ac */ /* 0x000e220008000a00 */
[----:B------:R-:W-:-:S06]  /*0030*/  HFMA2 R5, -RZ, RZ, 0, 5.9604644775390625e-08 ;  /* 0x00000001ff057431 */ /* 0x000fcc00000001ff */
[----:B------:R-:W1:Y:S08]  /*0040*/  LDC.64 R8, c[0x4][0x38] ;  /* 0x01000e00ff087b82 */ /* 0x000e700000000a00 */
[----:B------:R-:W2:Y:S08]  /*0050*/  LDC.64 R10, c[0x4][0x40] ;  /* 0x01001000ff0a7b82 */ /* 0x000eb00000000a00 */
[----:B------:R-:W3:Y:S01]  /*0060*/  LDC.64 R12, c[0x4][0x48] ;  /* 0x01001200ff0c7b82 */ /* 0x000ee20000000a00 */
[----:B0-----:R-:W-:Y:S07]  /*0070*/  STG.E desc[UR4][R6.64], RZ ;  /* 0x000000ff06007986 */ /* 0x001fee000c101904 */
[----:B------:R-:W0:Y:S01]  /*0080*/  LDC.64 R2, c[0x4][0x50] ;  /* 0x01001400ff027b82 */ /* 0x000e220000000a00 */
[----:B-1----:R-:W-:Y:S04]  /*0090*/  STG.E desc[UR4][R8.64], RZ ;  /* 0x000000ff08007986 */ /* 0x002fe8000c101904 */
[----:B--2---:R-:W-:Y:S04]  /*00a0*/  STG.E desc[UR4][R10.64], RZ ;  /* 0x000000ff0a007986 */ /* 0x004fe8000c101904 */
[----:B---3--:R-:W-:Y:S04]  /*00b0*/  STG.E desc[UR4][R12.64], RZ ;  /* 0x000000ff0c007986 */ /* 0x008fe8000c101904 */
[----:B0-----:R-:W-:Y:S01]  /*00c0*/  STG.E desc[UR4][R2.64], R5 ;  /* 0x0000000502007986 */ /* 0x001fe2000c101904 */
[----:B------:R-:W-:Y:S05]  /*00d0*/  EXIT ;  /* 0x000000000000794d */ /* 0x000fea0003800000 */
.L_x_324:
        /* <DEDUP_REMOVED lines=10> */
.L_x_392:


//--------------------- .text._Z13reset_d_foundv  --------------------------
	.section	.text._Z13reset_d_foundv,"ax",@progbits
	.align	128
        .global         _Z13reset_d_foundv
        .type           _Z13reset_d_foundv,@function
        .size           _Z13reset_d_foundv,(.L_x_393 - _Z13reset_d_foundv)
        .other          _Z13reset_d_foundv,@"STO_CUDA_ENTRY STV_DEFAULT"
_Z13reset_d_foundv:
.text._Z13reset_d_foundv:
[----:B------:R-:W-:Y:S01]  /*0000*/  LDC R1, c[0x0][0x37c] ;  /* 0x0000df00ff017b82 */ /* 0x000fe20000000800 */
[----:B------:R-:W0:Y:S07]  /*0010*/  S2R R0, SR_TID.X ;  /* 0x0000000000007919 */ /* 0x000e2e0000002100 */
[----:B------:R-:W0:Y:S02]  /*0020*/  S2UR UR4, SR_CTAID.X ;  /* 0x00000000000479c3 */ /* 0x000e240000002500 */
[----:B0-----:R-:W-:-:S13]  /*0030*/  LOP3.LUT P0, RZ, R0, UR4, RZ, 0xfc, !PT ;  /* 0x0000000400ff7c12 */ /* 0x001fda000f80fcff */
[----:B------:R-:W-:Y:S05]  /*0040*/  @P0 EXIT ;  /* 0x000000000000094d */ /* 0x000fea0003800000 */
[----:B------:R-:W0:Y:S01]  /*0050*/  LDC.64 R2, c[0x4][0x18] ;  /* 0x01000600ff027b82 */ /* 0x000e220000000a00 */
[----:B------:R-:W0:Y:S02]  /*0060*/  LDCU.64 UR4, c[0x0][0x358] ;  /* 0x00006b00ff0477ac */ /* 0x000e240008000a00 */
[----:B0-----:R-:W-:Y:S01]  /*0070*/  STG.E desc[UR4][R2.64], RZ ;  /* 0x000000ff02007986 */ /* 0x001fe2000c101904 */
[----:B------:R-:W-:Y:S05]  /*0080*/  EXIT ;  /* 0x000000000000794d */ /* 0x000fea0003800000 */
.L_x_325:
        /* <DEDUP_REMOVED lines=15> */
.L_x_393:


//--------------------- .text._Z9check_bklPKfPKiS2_i --------------------------
	.section	.text._Z9check_bklPKfPKiS2_i,"ax",@progbits
	.align	128
        .global         _Z9check_bklPKfPKiS2_i
        .type           _Z9check_bklPKfPKiS2_i,@function
        .size           _Z9check_bklPKfPKiS2_i,(.L_x_394 - _Z9check_bklPKfPKiS2_i)
        .other          _Z9check_bklPKfPKiS2_i,@"STO_CUDA_ENTRY STV_DEFAULT"
_Z9check_bklPKfPKiS2_i:
.text._Z9check_bklPKfPKiS2_i:
[----:B------:R-:W-:Y:S01]  /*0000*/  LDC R1, c[0x0][0x37c] ;  /* 0x0000df00ff017b82 */ /* 0x000fe20000000800 */
[----:B------:R-:W0:Y:S07]  /*0010*/  S2R R0, SR_TID.X ;  /* 0x0000000000007919 */ /* 0x000e2e0000002100 */
[----:B------:R-:W0:Y:S02]  /*0020*/  S2UR UR4, SR_CTAID.X ;  /* 0x00000000000479c3 */ /* 0x000e240000002500 */
[----:B0-----:R-:W-:-:S13]  /*0030*/  LOP3.LUT P0, RZ, R0, UR4, RZ, 0xfc, !PT ;  /* 0x0000000400ff7c12 */ /* 0x001fda000f80fcff */
[----:B------:R-:W-:Y:S05]  /*0040*/  @P0 EXIT ;  /* 0x000000000000094d */ /* 0x000fea0003800000 */
[----:B------:R-:W0:Y:S01]  /*0050*/  LDC.64 R2, c[0x0][0x388] ;  /* 0x0000e200ff027b82 */ /* 0x000e220000000a00 */
[----:B------:R-:W0:Y:S01]  /*0060*/  LDCU.64 UR4, c[0x0][0x358] ;  /* 0x00006b00ff0477ac */ /* 0x000e220008000a00 */
[----:B------:R-:W1:Y:S06]  /*0070*/  LDCU UR6, c[0x0][0x398] ;  /* 0x00007300ff0677ac */ /* 0x000e6c0008000800 */
[----:B------:R-:W2:Y:S08]  /*0080*/  LDC.64 R4, c[0x0][0x390] ;  /* 0x0000e400ff047b82 */ /* 0x000eb00000000a00 */
[----:B------:R-:W3:Y:S01]  /*0090*/  LDC.64 R6, c[0x0][0x380] ;  /* 0x0000e000ff067b82 */ /* 0x000ee20000000a00 */
[----:B0-----:R-:W1:Y:S04]  /*00a0*/  LDG.E R2, desc[UR4][R2.64] ;  /* 0x0000000402027981 */ /* 0x001e68000c1e1900 */
[----:B--2---:R-:W1:Y:S02]  /*00b0*/  LDG.E R5, desc[UR4][R4.64] ;  /* 0x0000000404057981 */ /* 0x004e64000c1e1900 */
[----:B-1----:R-:W-:-:S04]  /*00c0*/  IMAD R9, R5, UR6, R2 ;  /* 0x0000000605097c24 */ /* 0x002fc8000f8e0202 */
[----:B---3--:R-:W-:-:S06]  /*00d0*/  IMAD.WIDE R6, R9, 0x4, R6 ;  /* 0x0000000409067825 */ /* 0x008fcc00078e0206 */
[----:B------:R-:W2:Y:S01]  /*00e0*/  LDG.E R6, desc[UR4][R6.64] ;  /* 0x0000000406067981 */ /* 0x000ea2000c1e1900 */
[----:B------:R-:W0:Y:S01]  /*00f0*/  LDC.64 R8, c[0x4][0x28] ;  /* 0x01000a00ff087b82 */ /* 0x000e220000000a00 */
[----:B--2---:R-:W-:-:S04]  /*0100*/  FSETP.GEU.AND P0, PT, R6, RZ, PT ;  /* 0x000000ff0600720b */ /* 0x004fc80003f0e000 */
[----:B------:R-:W-:-:S05]  /*0110*/  SEL R11, RZ, 0x1, P0 ;  /* 0x00000001ff0b7807 */ /* 0x000fca0000000000 */
[----:B0-----:R-:W-:Y:S01]  /*0120*/  STG.E desc[UR4][R8.64], R11 ;  /* 0x0000000b08007986 */ /* 0x001fe2000c101904 */
[----:B------:R-:W-:Y:S05]  /*0130*/  EXIT ;  /* 0x000000000000794d */ /* 0x000fea0003800000 */
.L_x_326:
        /* <DEDUP_REMOVED lines=12> */
.L_x_394:


//--------------------- .text._Z8check_RkPKiS0_S0_i --------------------------
	.section	.text._Z8check_RkPKiS0_S0_i,"ax",@progbits
	.align	128
        .global         _Z8check_RkPKiS0_S0_i
        .type           _Z8check_RkPKiS0_S0_i,@function
        .size           _Z8check_RkPKiS0_S0_i,(.L_x_395 - _Z8check_RkPKiS0_S0_i)
        .other          _Z8check_RkPKiS0_S0_i,@"STO_CUDA_ENTRY STV_DEFAULT"
_Z8check_RkPKiS0_S0_i:
.text._Z8check_RkPKiS0_S0_i:
        /* <DEDUP_REMOVED lines=8> */
[----:B------:R-:W2:Y:S01]  /*0080*/  LDC.64 R4, c[0x0][0x380] ;  /* 0x0000e000ff047b82 */ /* 0x000ea20000000a00 */
[----:B0-----:R-:W2:Y:S02]  /*0090*/  LDG.E R3, desc[UR4][R2.64] ;  /* 0x0000000402037981 */ /* 0x001ea4000c1e1900 */
[----:B--2---:R-:W-:-:S06]  /*00a0*/  IMAD.WIDE R4, R3, 0x4, R4 ;  /* 0x0000000403047825 */ /* 0x004fcc00078e0204 */
[----:B------:R-:W1:Y:S01]  /*00b0*/  LDG.E R4, desc[UR4][R4.64] ;  /* 0x0000000404047981 */ /* 0x000e62000c1e1900 */
[----:B------:R-:W0:Y:S01]  /*00c0*/  LDC.64 R6, c[0x4][0x20] ;  /* 0x01000800ff067b82 */ /* 0x000e220000000a00 */
[----:B------:R-:W-:Y:S01]  /*00d0*/  IMAD.MOV.U32 R9, RZ, RZ, RZ ;  /* 0x000000ffff097224 */ /* 0x000fe200078e00ff */
[----:B-1----:R-:W-:-:S13]  /*00e0*/  ISETP.NE.AND P0, PT, R4, UR6, PT ;  /* 0x0000000604007c0c */ /* 0x002fda000bf05270 */
[----:B0-----:R-:W-:Y:S05]  /*00f0*/  @!P0 BRA `(.L_x_327) ;  /* 0x0000000000108947 */ /* 0x001fea0003800000 */
[----:B------:R-:W0:Y:S02]  /*0100*/  LDC.64 R2, c[0x0][0x390] ;  /* 0x0000e400ff027b82 */ /* 0x000e240000000a00 */
[----:B0-----:R-:W2:Y:S02]  /*0110*/  LDG.E R3, desc[UR4][R2.64] ;  /* 0x0000000402037981 */ /* 0x001ea4000c1e1900 */
[----:B--2---:R-:W-:-:S04]  /*0120*/  ISETP.NE.AND P0, PT, R4, R3, PT ;  /* 0x000000030400720c */ /* 0x004fc80003f05270 */
[----:B------:R-:W-:-:S09]  /*0130*/  SEL R9, RZ, 0x1, !P0 ;  /* 0x00000001ff097807 */ /* 0x000fd20004000000 */
.L_x_327:
[----:B------:R-:W-:Y:S01]  /*0140*/  STG.E desc[UR4][R6.64], R9 ;  /* 0x0000000906007986 */ /* 0x000fe2000c101904 */
[----:B------:R-:W-:Y:S05]  /*0150*/  EXIT ;  /* 0x000000000000794d */ /* 0x000fea0003800000 */
.L_x_328:
        /* <DEDUP_REMOVED lines=10> */
.L_x_395:


//--------------------- .text._Z15reset_d_changedv --------------------------
	.section	.text._Z15reset_d_changedv,"ax",@progbits
	.align	128
        .global         _Z15reset_d_changedv
        .type           _Z15reset_d_changedv,@function
        .size           _Z15reset_d_changedv,(.L_x_396 - _Z15reset_d_changedv)
        .other          _Z15reset_d_changedv,@"STO_CUDA_ENTRY STV_DEFAULT"
_Z15reset_d_changedv:
.text._Z15reset_d_changedv:
[----:B------:R-:W-:Y:S08]  /*0000*/  LDC R1, c[0x0][0x37c] ;  /* 0x0000df00ff017b82 */ /* 0x000ff00000000800 */
[----:B------:R-:W0:Y:S01]  /*0010*/  LDC.64 R2, c[0x4][0x8] ;  /* 0x01000200ff027b82 */ /* 0x000e220000000a00 */
[----:B------:R-:W0:Y:S02]  /*0020*/  LDCU.64 UR4, c[0x0][0x358] ;  /* 0x00006b00ff0477ac */ /* 0x000e240008000a00 */
[----:B0-----:R-:W-:Y:S01]  /*0030*/  STG.E desc[UR4][R2.64], RZ ;  /* 0x000000ff02007986 */ /* 0x001fe2000c101904 */
[----:B------:R-:W-:Y:S05]  /*0040*/  EXIT ;  /* 0x000000000000794d */ /* 0x000fea0003800000 */
.L_x_329:
        /* <DEDUP_REMOVED lines=11> */
.L_x_396:


//--------------------- .text._Z9update_RQPiS_PKiS1_S_ --------------------------
	.section	.text._Z9update_RQPiS_PKiS1_S_,"ax",@progbits
	.align	128
        .global         _Z9update_RQPiS_PKiS1_S_
        .type           _Z9update_RQPiS_PKiS1_S_,@function
        .size           _Z9update_RQPiS_PKiS1_S_,(.L_x_397 - _Z9update_RQPiS_PKiS1_S_)
        .other          _Z9update_RQPiS_PKiS1_S_,@"STO_CUDA_ENTRY STV_DEFAULT"
_Z9update_RQPiS_PKiS1_S_:
.text._Z9update_RQPiS_PKiS1_S_:
[----:B------:R-:W-:Y:S08]  /*0000*/  LDC R1, c[0x0][0x37c] ;  /* 0x0000df00ff017b82 */ /* 0x000ff00000000800 */
[----:B------:R-:W0:Y:S01]  /*0010*/  LDC.64 R4, c[0x0][0x398] ;  /* 0x0000e600ff047b82 */ /* 0x000e220000000a00 */
[----:B------:R-:W0:Y:S07]  /*0020*/  LDCU.64 UR4, c[0x0][0x358] ;  /* 0x00006b00ff0477ac */ /* 0x000e2e0008000a00 */
[----:B------:R-:W1:Y:S08]  /*0030*/  LDC.64 R2, c[0x0][0x390] ;  /* 0x0000e400ff027b82 */ /* 0x000e700000000a00 */
[----:B------:R-:W2:Y:S01]  /*0040*/  LDC.64 R6, c[0x0][0x388] ;  /* 0x0000e200ff067b82 */ /* 0x000ea20000000a00 */
[----:B0-----:R-:W2:Y:S07]  /*0050*/  LDG.E R9, desc[UR4][R4.64] ;  /* 0x0000000404097981 */ /* 0x001eae000c1e1900 */
[----:B------:R-:W0:Y:S01]  /*0060*/  LDC.64 R10, c[0x0][0x380] ;  /* 0x0000e000ff0a7b82 */ /* 0x000e220000000a00 */
[----:B-1----:R-:W3:Y:S01]  /*0070*/  LDG.E R3, desc[UR4][R2.64] ;  /* 0x0000000402037981 */ /* 0x002ee2000c1e1900 */
[----:B--2---:R-:W-:-:S06]  /*0080*/  IMAD.WIDE R6, R9, 0x4, R6 ;  /* 0x0000000409067825 */ /* 0x004fcc00078e0206 */
[----:B------:R-:W1:Y:S01]  /*0090*/  LDC.64 R8, c[0x0][0x3a0] ;  /* 0x0000e800ff087b82 */ /* 0x000e620000000a00 */
[----:B---3--:R-:W-:Y:S04]  /*00a0*/  STG.E desc[UR4][R6.64], R3 ;  /* 0x0000000306007986 */ /* 0x008fe8000c101904 */
[----:B------:R-:W1:Y:S02]  /*00b0*/  LDG.E R13, desc[UR4][R4.64] ;  /* 0x00000004040d7981 */ /* 0x000e64000c1e1900 */
[----:B-1----:R-:W-:-:S06]  /*00c0*/  IMAD.WIDE R8, R13, 0x4, R8 ;  /* 0x000000040d087825 */ /* 0x002fcc00078e0208 */
[----:B------:R-:W0:Y:S02]  /*00d0*/  LDG.E R9, desc[UR4][R8.64] ;  /* 0x0000000408097981 */ /* 0x000e24000c1e1900 */
[----:B0-----:R-:W-:-:S05]  /*00e0*/  IMAD.WIDE R10, R9, 0x4, R10 ;  /* 0x00000004090a7825 */ /* 0x001fca00078e020a */
[----:B------:R-:W-:Y:S01]  /*00f0*/  STG.E desc[UR4][R10.64], R13 ;  /* 0x0000000d0a007986 */ /* 0x000fe2000c101904 */
[----:B------:R-:W-:Y:S05]  /*0100*/  EXIT ;  /* 0x000000000000794d */ /* 0x000fea0003800000 */
.L_x_330:
        /* <DEDUP_REMOVED lines=15> */
.L_x_397:


//--------------------- .text._Z8update_QPiPKiS1_ --------------------------
	.section	.text._Z8update_QPiPKiS1_,"ax",@progbits
	.align	128
        .global         _Z8update_QPiPKiS1_
        .type           _Z8update_QPiPKiS1_,@function
        .size           _Z8update_QPiPKiS1_,(.L_x_398 - _Z8update_QPiPKiS1_)
        .other          _Z8update_QPiPKiS1_,@"STO_CUDA_ENTRY STV_DEFAULT"
_Z8update_QPiPKiS1_:
.text._Z8update_QPiPKiS1_:
[----:B------:R-:W-:Y:S08]  /*0000*/  LDC R1, c[0x0][0x37c] ;  /* 0x0000df00ff017b82 */ /* 0x000ff00000000800 */
[----:B------:R-:W0:Y:S01]  /*0010*/  LDC.64 R4, c[0x0][0x390] ;  /* 0x0000e400ff047b82 */ /* 0x000e220000000a00 */
[----:B------:R-:W0:Y:S07]  /*0020*/  LDCU.64 UR4, c[0x0][0x358] ;  /* 0x00006b00ff0477ac */ /* 0x000e2e0008000a00 */
[----:B------:R-:W1:Y:S08]  /*0030*/  LDC.64 R2, c[0x0][0x388] ;  /* 0x0000e200ff027b82 */ /* 0x000e700000000a00 */
[----:B------:R-:W2:Y:S01]  /*0040*/  LDC.64 R6, c[0x0][0x380] ;  /* 0x0000e000ff067b82 */ /* 0x000ea20000000a00 */
[----:B0-----:R-:W2:Y:S04]  /*0050*/  LDG.E R5, desc[UR4][R4.64] ;  /* 0x0000000404057981 */ /* 0x001ea8000c1e1900 */
[----:B-1----:R-:W3:Y:S01]  /*0060*/  LDG.E R3, desc[UR4][R2.64] ;  /* 0x0000000402037981 */ /* 0x002ee2000c1e1900 */
[----:B--2---:R-:W-:-:S05]  /*0070*/  IMAD.WIDE R6, R5, 0x4, R6 ;  /* 0x0000000405067825 */ /* 0x004fca00078e0206 */
[----:B---3--:R-:W-:Y:S01]  /*0080*/  STG.E desc[UR4][R6.64], R3 ;  /* 0x0000000306007986 */ /* 0x008fe2000c101904 */
[----:B------:R-:W-:Y:S05]  /*0090*/  EXIT ;  /* 0x000000000000794d */ /* 0x000fea0003800000 */
.L_x_331:
        /* <DEDUP_REMOVED lines=14> */
.L_x_398:


//--------------------- .text._Z16finalize_epsilonPKfiPiS1_ --------------------------
	.section	.text._Z16finalize_epsilonPKfiPiS1_,"ax",@progbits
	.align	128
        .global         _Z16finalize_epsilonPKfiPiS1_
        .type           _Z16finalize_epsilonPKfiPiS1_,@function
        .size           _Z16finalize_epsilonPKfiPiS1_,(.L_x_399 - _Z16finalize_epsilonPKfiPiS1_)
        .other          _Z16finalize_epsilonPKfiPiS1_,@"STO_CUDA_ENTRY STV_DEFAULT"
_Z16finalize_epsilonPKfiPiS1_:
.text._Z16finalize_epsilonPKfiPiS1_:
[----:B------:R-:W-:Y:S08]  /*0000*/  LDC R1, c[0x0][0x37c] ;  /* 0x0000df00ff017b82 */ /* 0x000ff00000000800 */
[----:B------:R-:W0:Y:S01]  /*0010*/  LDC.64 R2, c[0x4][RZ] ;  /* 0x01000000ff027b82 */ /* 0x000e220000000a00 */
[----:B------:R-:W0:Y:S02]  /*0020*/  LDCU.64 UR4, c[0x0][0x358] ;  /* 0x00006b00ff0477ac */ /* 0x000e240008000a00 */
[----:B0-----:R-:W2:Y:S05]  /*0030*/  LDG.E R11, desc[UR4][R2.64] ;  /* 0x00000004020b7981 */ /* 0x001eaa000c1e1900 */
[----:B------:R-:W0:Y:S01]  /*0040*/  LDC.64 R8, c[0x4][0x10] ;  /* 0x01000400ff087b82 */ /* 0x000e220000000a00 */
[----:B--2---:R-:W-:-:S13]  /*0050*/  FSETP.NEU.AND P0, PT, |R11|, +INF , PT ;  /* 0x7f8000000b00780b */ /* 0x004fda0003f0d200 */
[----:B0-----:R-:W-:Y:S05]  /*0060*/  @P0 BRA `(.L_x_332) ;  /* 0x0000000000280947 */ /* 0x001fea0003800000 */
[----:B------:R-:W0:Y:S01]  /*0070*/  LDC.64 R2, c[0x0][0x398] ;  /* 0x0000e600ff027b82 */ /* 0x000e220000000a00 */
[----:B------:R-:W1:Y:S07]  /*0080*/  LDCU UR6, c[0x0][0x388] ;  /* 0x00007100ff0677ac */ /* 0x000e6e0008000800 */
[----:B------:R-:W2:Y:S08]  /*0090*/  LDC.64 R4, c[0x0][0x390] ;  /* 0x0000e400ff047b82 */ /* 0x000eb00000000a00 */
[----:B------:R-:W3:Y:S01]  /*00a0*/  LDC.64 R6, c[0x0][0x380] ;  /* 0x0000e000ff067b82 */ /* 0x000ee20000000a00 */
[----:B0-----:R-:W1:Y:S04]  /*00b0*/  LDG.E R2, desc[UR4][R2.64] ;  /* 0x0000000402027981 */ /* 0x001e68000c1e1900 */
[----:B--2---:R-:W1:Y:S02]  /*00c0*/  LDG.E R5, desc[UR4][R4.64] ;  /* 0x0000000404057981 */ /* 0x004e64000c1e1900 */
[----:B-1----:R-:W-:-:S04]  /*00d0*/  IMAD R11, R2, UR6, R5 ;  /* 0x00000006020b7c24 */ /* 0x002fc8000f8e0205 */
[----:B---3--:R-:W-:-:S06]  /*00e0*/  IMAD.WIDE R6, R11, 0x4, R6 ;  /* 0x000000040b067825 */ /* 0x008fcc00078e0206 */
[----:B------:R-:W2:Y:S02]  /*00f0*/  LDG.E R6, desc[UR4][R6.64] ;  /* 0x0000000406067981 */ /* 0x000ea4000c1e1900 */
[----:B--2---:R-:W-:-:S07]  /*0100*/  FADD R11, -R6, -RZ ;  /* 0x800000ff060b7221 */ /* 0x004fce0000000100 */
.L_x_332:
[----:B------:R-:W-:Y:S01]  /*0110*/  STG.E desc[UR4][R8.64], R11 ;  /* 0x0000000b08007986 */ /* 0x000fe2000c101904 */
[----:B------:R-:W-:Y:S05]  /*0120*/  EXIT ;  /* 0x000000000000794d */ /* 0x000fea0003800000 */
.L_x_333:
        /* <DEDUP_REMOVED lines=13> */
.L_x_399:


//--------------------- .text._Z9update_dXPKiS0_S0_Pii --------------------------
	.section	.text._Z9update_dXPKiS0_S0_Pii,"ax",@progbits
	.align	128
        .global         _Z9update_dXPKiS0_S0_Pii
        .type           _Z9update_dXPKiS0_S0_Pii,@function
        .size           _Z9update_dXPKiS0_S0_Pii,(.L_x_400 - _Z9update_dXPKiS0_S0_Pii)
        .other          _Z9update_dXPKiS0_S0_Pii,@"STO_CUDA_ENTRY STV_DEFAULT"
_Z9update_dXPKiS0_S0_Pii:
.text._Z9update_dXPKiS0_S0_Pii:
        /* <DEDUP_REMOVED lines=18> */
[----:B--2---:R-:W-:-:S13]  /*0120*/  ISETP.NE.AND P0, PT, R3, R0, PT ;  /* 0x000000000300720c */ /* 0x004fda0003f05270 */
[----:B------:R-:W-:Y:S05]  /*0130*/  @P0 EXIT ;  /* 0x000000000000094d */ /* 0x000fea0003800000 */
[----:B------:R-:W0:Y:S02]  /*0140*/  LDC.64 R2, c[0x0][0x388] ;  /* 0x0000e200ff027b82 */ /* 0x000e240000000a00 */
[----:B0-----:R-:W-:-:S06]  /*0150*/  IMAD.WIDE R2, R7, 0x4, R2 ;  /* 0x0000000407027825 */ /* 0x001fcc00078e0202 */
[----:B------:R-:W2:Y:S02]  /*0160*/  LDG.E R2, desc[UR4][R2.64] ;  /* 0x0000000402027981 */ /* 0x000ea4000c1e1900 */
[----:B--2---:R-:W-:-:S13]  /*0170*/  ISETP.NE.AND P0, PT, R2, R5, PT ;  /* 0x000000050200720c */ /* 0x004fda0003f05270 */
[----:B------:R-:W-:Y:S05]  /*0180*/  @P0 EXIT ;  /* 0x000000000000094d */ /* 0x000fea0003800000 */
[----:B------:R-:W0:Y:S08]  /*0190*/  LDC.64 R2, c[0x0][0x390] ;  /* 0x0000e400ff027b82 */ /* 0x000e300000000a00 */
[----:B------:R-:W1:Y:S01]  /*01a0*/  LDC.64 R4, c[0x0][0x398] ;  /* 0x0000e600ff047b82 */ /* 0x000e620000000a00 */
[----:B0-----:R-:W-:-:S06]  /*01b0*/  IMAD.WIDE R2, R7, 0x4, R2 ;  /* 0x0000000407027825 */ /* 0x001fcc00078e0202 */
[----:B------:R-:W2:Y:S01]  /*01c0*/  LDG.E R3, desc[UR4][R2.64] ;  /* 0x0000000402037981 */ /* 0x000ea2000c1e1900 */
[----:B-1----:R-:W-:-:S05]  /*01d0*/  IMAD.WIDE R4, R7, 0x4, R4 ;  /* 0x0000000407047825 */ /* 0x002fca00078e0204 */
[----:B--2---:R-:W-:Y:S01]  /*01e0*/  STG.E desc[UR4][R4.64], R3 ;  /* 0x0000000304007986 */ /* 0x004fe2000c101904 */
[----:B------:R-:W-:Y:S05]  /*01f0*/  EXIT ;  /* 0x000000000000794d */ /* 0x000fea0003800000 */
.L_x_334:
        /* <DEDUP_REMOVED lines=16> */
.L_x_400:


//--------------------- .text._Z18pointer_jump_cyclePiS_S_i --------------------------
	.section	.text._Z18pointer_jump_cyclePiS_S_i,"ax",@progbits
	.align	128
        .global         _Z18pointer_jump_cyclePiS_S_i
        .type           _Z18pointer_jump_cyclePiS_S_i,@function
        .size           _Z18pointer_jump_cyclePiS_S_i,(.L_x_401 - _Z18pointer_jump_cyclePiS_S_i)
        .other          _Z18pointer_jump_cyclePiS_S_i,@"STO_CUDA_ENTRY STV_DEFAULT"
_Z18pointer_jump_cyclePiS_S_i:
.text._Z18pointer_jump_cyclePiS_S_i:
        /* <DEDUP_REMOVED lines=13> */
[----:B------:R-:W-:Y:S01]  /*00d0*/  I2FP.F32.U32 R2, UR6 ;  /* 0x0000000600027c45 */ /* 0x000fe20008201000 */
[----:B------:R-:W-:-:S03]  /*00e0*/  HFMA2 R5, -RZ, RZ, 1.443359375, -0.2030029296875 ;  /* 0x3dc6b27fff057431 */ /* 0x000fc600000001ff */
[C---:B------:R-:W-:Y:S02]  /*00f0*/  IADD3 R0, PT, PT, R2.reuse, -0x3f3504f3, RZ ;  /* 0xc0cafb0d02007810 */ /* 0x040fe40007ffe0ff */
[----:B------:R-:W-:Y:S02]  /*0100*/  ISETP.GT.U32.AND P0, PT, R2, 0x7f7fffff, PT ;  /* 0x7f7fffff0200780c */ /* 0x000fe40003f04070 */
[----:B------:R-:W-:-:S04]  /*0110*/  LOP3.LUT R3, R0, 0xff800000, RZ, 0xc0, !PT ;  /* 0xff80000000037812 */ /* 0x000fc800078ec0ff */
[----:B------:R-:W-:-:S05]  /*0120*/  IADD3 R0, PT, PT, R2, -R3, RZ ;  /* 0x8000000302007210 */ /* 0x000fca0007ffe0ff */
[----:B------:R-:W-:Y:S01]  /*0130*/  FADD R4, R0, -1 ;  /* 0xbf80000000047421 */ /* 0x000fe20000000000 */
[----:B------:R-:W-:Y:S02]  /*0140*/  I2FP.F32.S32 R0, R3 ;  /* 0x0000000300007245 */ /* 0x000fe40000201400 */
[----:B------:R-:W-:Y:S01]  /*0150*/  MOV R3, 0x7f800000 ;  /* 0x7f80000000037802 */ /* 0x000fe20000000f00 */
[----:B------:R-:W-:Y:S02]  /*0160*/  FFMA R5, R4, R5, -0.16845393180847167969 ;  /* 0xbe2c7f3004057423 */ /* 0x000fe40000000005 */
[----:B------:R-:W-:Y:S02]  /*0170*/  FFMA R0, R0, 1.1920928955078125e-07, RZ ;  /* 0x3400000000007823 */ /* 0x000fe400000000ff */
[----:B------:R-:W-:-:S04]  /*0180*/  FFMA R5, R4, R5, 0.1716887056827545166 ;  /* 0x3e2fcf2a04057423 */ /* 0x000fc80000000005 */
[----:B------:R-:W-:-:S04]  /*0190*/  FFMA R5, R4, R5, -0.17900948226451873779 ;  /* 0xbe374e4304057423 */ /* 0x000fc80000000005 */
[----:B------:R-:W-:-:S04]  /*01a0*/  FFMA R5, R4, R5, 0.20512372255325317383 ;  /* 0x3e520bf404057423 */ /* 0x000fc80000000005 */
[----:B------:R-:W-:-:S04]  /*01b0*/  FFMA R5, R4, R5, -0.24046532809734344482 ;  /* 0xbe763c8b04057423 */ /* 0x000fc80000000005 */
[----:B------:R-:W-:-:S04]  /*01c0*/  FFMA R5, R4, R5, 0.28857114911079406738 ;  /* 0x3e93bf9904057423 */ /* 0x000fc80000000005 */
[----:B------:R-:W-:-:S04]  /*01d0*/  FFMA R5, R4, R5, -0.36067417263984680176 ;  /* 0xbeb8aa4904057423 */ /* 0x000fc80000000005 */
[----:B------:R-:W-:-:S04]  /*01e0*/  FFMA R5, R4, R5, 0.48089820146560668945 ;  /* 0x3ef6384a04057423 */ /* 0x000fc80000000005 */
[----:B------:R-:W-:-:S04]  /*01f0*/  FFMA R5, R4, R5, -0.72134751081466674805 ;  /* 0xbf38aa3b04057423 */ /* 0x000fc80000000005 */
[----:B------:R-:W-:-:S04]  /*0200*/  FMUL R5, R4, R5 ;  /* 0x0000000504057220 */ /* 0x000fc80000400000 */
[----:B------:R-:W-:-:S04]  /*0210*/  FMUL R5, R4, R5 ;  /* 0x0000000504057220 */ /* 0x000fc80000400000 */
[----:B------:R-:W-:-:S04]  /*0220*/  FFMA R5, R4, 1.4426950216293334961, R5 ;  /* 0x3fb8aa3b04057823 */ /* 0x000fc80000000005 */
[----:B------:R-:W-:Y:S01]  /*0230*/  FADD R0, R0, R5 ;  /* 0x0000000500007221 */ /* 0x000fe20000000000 */
[----:B------:R-:W-:-:S04]  /*0240*/  @P0 FFMA R0, R2, R3, +INF ;  /* 0x7f80000002000423 */ /* 0x000fc80000000003 */
[----:B------:R-:W0:Y:S02]  /*0250*/  F2I.CEIL.NTZ R14, R0 ;  /* 0x00000000000e7305 */ /* 0x000e24000020b100 */
[----:B0-----:R-:W-:-:S13]  /*0260*/  ISETP.GE.AND P0, PT, R14, 0x1, PT ;  /* 0x000000010e00780c */ /* 0x001fda0003f06270 */
[----:B------:R-:W-:Y:S05]  /*0270*/  @!P0 EXIT ;  /* 0x000000000000894d */ /* 0x000fea0003800000 */
[----:B------:R-:W0:Y:S01]  /*0280*/  LDC.64 R2, c[0x0][0x380] ;  /* 0x0000e000ff027b82 */ /* 0x000e220000000a00 */
[C---:B------:R-:W-:Y:S01]  /*0290*/  ISETP.GE.U32.AND P1, PT, R14.reuse, 0x4, PT ;  /* 0x000000040e00780c */ /* 0x040fe20003f26070 */
[----:B------:R-:W-:Y:S01]  /*02a0*/  IMAD R13, R9, UR6, R8 ;  /* 0x00000006090d7c24 */ /* 0x000fe2000f8e0208 */
[----:B------:R-:W-:Y:S01]  /*02b0*/  LOP3.LUT R0, R14, 0x3, RZ, 0xc0, !PT ;  /* 0x000000030e007812 */ /* 0x000fe200078ec0ff */
[----:B------:R-:W1:Y:S03]  /*02c0*/  LDCU.64 UR4, c[0x0][0x358] ;  /* 0x00006b00ff0477ac */ /* 0x000e660008000a00 */
[----:B------:R-:W-:Y:S01]  /*02d0*/  ISETP.NE.AND P0, PT, R0, RZ, PT ;  /* 0x000000ff0000720c */ /* 0x000fe20003f05270 */
[----:B------:R-:W2:Y:S08]  /*02e0*/  LDC.64 R4, c[0x0][0x388] ;  /* 0x0000e200ff047b82 */ /* 0x000eb00000000a00 */
[----:B------:R-:W3:Y:S01]  /*02f0*/  LDC.64 R6, c[0x0][0x390] ;  /* 0x0000e400ff067b82 */ /* 0x000ee20000000a00 */
[----:B0-----:R-:W-:-:S04]  /*0300*/  IMAD.WIDE R8, R13, 0x4, R2 ;  /* 0x000000040d087825 */ /* 0x001fc800078e0202 */
[----:B--2---:R-:W-:-:S04]  /*0310*/  IMAD.WIDE R10, R13, 0x4, R4 ;  /* 0x000000040d0a7825 */ /* 0x004fc800078e0204 */
[----:B---3--:R-:W-:Y:S01]  /*0320*/  IMAD.WIDE R12, R13, 0x4, R6 ;  /* 0x000000040d0c7825 */ /* 0x008fe200078e0206 */
[----:B-1----:R-:W-:Y:S06]  /*0330*/  @!P1 BRA `(.L_x_335) ;  /* 0x0000000400049947 */ /* 0x002fec0003800000 */
[----:B------:R-:W-:-:S04]  /*0340*/  LOP3.LUT R14, R14, 0x7ffffffc, RZ, 0xc0, !PT ;  /* 0x7ffffffc0e0e7812 */ /* 0x000fc800078ec0ff */
[----:B------:R-:W-:-:S07]  /*0350*/  IADD3 R14, PT, PT, -R14, RZ, RZ ;  /* 0x000000ff0e0e7210 */ /* 0x000fce0007ffe1ff */
.L_x_336:
[----:B-1----:R-:W2:Y:S04]  /*0360*/  LDG.E R15, desc[UR4][R8.64] ;  /* 0x00000004080f7981 */ /* 0x002ea8000c1e1900 */
[----:B------:R-:W2:Y:S02]  /*0370*/  LDG.E R16, desc[UR4][R10.64] ;  /* 0x000000040a107981 */ /* 0x000ea4000c1e1900 */
[----:B--2---:R-:W-:-:S04]  /*0380*/  IMAD R15, R15, UR6, R16 ;  /* 0x000000060f0f7c24 */ /* 0x004fc8000f8e0210 */
[----:B------:R-:W-:-:S04]  /*0390*/  IMAD.WIDE R16, R15, 0x4, R2 ;  /* 0x000000040f107825 */ /* 0x000fc800078e0202 */
[C---:B------:R-:W-:Y:S01]  /*03a0*/  IMAD.WIDE R18, R15.reuse, 0x4, R4 ;  /* 0x000000040f127825 */ /* 0x040fe200078e0204 */
[----:B------:R-:W2:Y:S04]  /*03b0*/  LDG.E R23, desc[UR4][R16.64] ;  /* 0x0000000410177981 */ /* 0x000ea8000c1e1900 */
[----:B------:R-:W3:Y:S01]  /*03c0*/  LDG.E R25, desc[UR4][R18.64] ;  /* 0x0000000412197981 */ /* 0x000ee2000c1e1900 */
[----:B------:R-:W-:-:S03]  /*03d0*/  IMAD.WIDE R20, R15, 0x4, R6 ;  /* 0x000000040f147825 */ /* 0x000fc600078e0206 */
[----:B--2---:R0:W-:Y:S04]  /*03e0*/  STG.E desc[UR4][R8.64], R23 ;  /* 0x0000001708007986 */ /* 0x0041e8000c101904 */
[----:B---3--:R1:W-:Y:S04]  /*03f0*/  STG.E desc[UR4][R10.64], R25 ;  /* 0x000000190a007986 */ /* 0x0083e8000c101904 */
[----:B------:R-:W2:Y:S04]  /*0400*/  LDG.E R20, desc[UR4][R20.64] ;  /* 0x0000000414147981 */ /* 0x000ea8000c1e1900 */
[----:B------:R-:W2:Y:S02]  /*0410*/  LDG.E R15, desc[UR4][R12.64] ;  /* 0x000000040c0f7981 */ /* 0x000ea4000c1e1900 */
[----:B--2---:R-:W-:-:S05]  /*0420*/  LOP3.LUT R15, R15, R20, RZ, 0x3c, !PT ;  /* 0x000000140f0f7212 */ /* 0x004fca00078e3cff */
[----:B------:R2:W-:Y:S01]  /*0430*/  STG.E desc[UR4][R12.64], R15 ;  /* 0x0000000f0c007986 */ /* 0x0005e2000c101904 */
[----:B------:R-:W-:Y:S06]  /*0440*/  BAR.SYNC.DEFER_BLOCKING 0x0 ;  /* 0x0000000000007b1d */ /* 0x000fec0000010000 */
[----:B------:R-:W3:Y:S04]  /*0450*/  LDG.E R22, desc[UR4][R8.64] ;  /* 0x0000000408167981 */ /* 0x000ee8000c1e1900 */
[----:B------:R-:W3:Y:S02]  /*0460*/  LDG.E R17, desc[UR4][R10.64] ;  /* 0x000000040a117981 */ /* 0x000ee4000c1e1900 */
[----:B---3--:R-:W-:-:S04]  /*0470*/  IMAD R27, R22, UR6, R17 ;  /* 0x00000006161b7c24 */ /* 0x008fc8000f8e0211 */
[----:B------:R-:W-:-:S04]  /*0480*/  IMAD.WIDE R16, R27, 0x4, R2 ;  /* 0x000000041b107825 */ /* 0x000fc800078e0202 */
[C---:B------:R-:W-:Y:S01]  /*0490*/  IMAD.WIDE R18, R27.reuse, 0x4, R4 ;  /* 0x000000041b127825 */ /* 0x040fe200078e0204 */
[----:B0-----:R-:W3:Y:S04]  /*04a0*/  LDG.E R23, desc[UR4][R16.64] ;  /* 0x0000000410177981 */ /* 0x001ee8000c1e1900 */
[----:B-1----:R-:W4:Y:S01]  /*04b0*/  LDG.E R25, desc[UR4][R18.64] ;  /* 0x0000000412197981 */ /* 0x002f22000c1e1900 */
[----:B------:R-:W-:-:S03]  /*04c0*/  IMAD.WIDE R20, R27, 0x4, R6 ;  /* 0x000000041b147825 */ /* 0x000fc600078e0206 */
[----:B---3--:R0:W-:Y:S04]  /*04d0*/  STG.E desc[UR4][R8.64], R23 ;  /* 0x0000001708007986 */ /* 0x0081e8000c101904 */
[----:B----4-:R1:W-:Y:S04]  /*04e0*/  STG.E desc[UR4][R10.64], R25 ;  /* 0x000000190a007986 */ /* 0x0103e8000c101904 */
[----:B------:R-:W3:Y:S04]  /*04f0*/  LDG.E R20, desc[UR4][R20.64] ;  /* 0x0000000414147981 */ /* 0x000ee8000c1e1900 */
[----:B--2---:R-:W3:Y:S02]  /*0500*/  LDG.E R15, desc[UR4][R12.64] ;  /* 0x000000040c0f7981 */ /* 0x004ee4000c1e1900 */
[----:B---3--:R-:W-:-:S05]  /*0510*/  LOP3.LUT R15, R15, R20, RZ, 0x3c, !PT ;  /* 0x000000140f0f7212 */ /* 0x008fca00078e3cff */
        /* <DEDUP_REMOVED lines=10> */
[----:B---3--:R-:W-:Y:S04]  /*05c0*/  STG.E desc[UR4][R8.64], R23 ;  /* 0x0000001708007986 */ /* 0x008fe8000c101904 */
[----:B----4-:R-:W-:Y:S04]  /*05d0*/  STG.E desc[UR4][R10.64], R25 ;  /* 0x000000190a007986 */ /* 0x010fe8000c101904 */
[----:B------:R-:W3:Y:S04]  /*05e0*/  LDG.E R20, desc[UR4][R20.64] ;  /* 0x0000000414147981 */ /* 0x000ee8000c1e1900 */
[----:B--2---:R-:W3:Y:S02]  /*05f0*/  LDG.E R15, desc[UR4][R12.64] ;  /* 0x000000040c0f7981 */ /* 0x004ee4000c1e1900 */
[----:B---3--:R-:W-:-:S05]  /*0600*/  LOP3.LUT R15, R15, R20, RZ, 0x3c, !PT ;  /* 0x000000140f0f7212 */ /* 0x008fca00078e3cff */
[----:B------:R0:W-:Y:S01]  /*0610*/  STG.E desc[UR4][R12.64], R15 ;  /* 0x0000000f0c007986 */ /* 0x0001e2000c101904 */
[----:B------:R-:W-:Y:S06]  /*0620*/  BAR.SYNC.DEFER_BLOCKING 0x0 ;  /* 0x0000000000007b1d */ /* 0x000fec0000010000 */
[----:B------:R-:W2:Y:S04]  /*0630*/  LDG.E R22, desc[UR4][R8.64] ;  /* 0x0000000408167981 */ /* 0x000ea8000c1e1900 */
[----:B------:R-:W2:Y:S02]  /*0640*/  LDG.E R17, desc[UR4][R10.64] ;  /* 0x000000040a117981 */ /* 0x000ea4000c1e1900 */
[----:B--2---:R-:W-:-:S04]  /*0650*/  IMAD R27, R22, UR6, R17 ;  /* 0x00000006161b7c24 */ /* 0x004fc8000f8e0211 */
[----:B------:R-:W-:-:S04]  /*0660*/  IMAD.WIDE R16, R27, 0x4, R2 ;  /* 0x000000041b107825 */ /* 0x000fc800078e0202 */
[C---:B------:R-:W-:Y:S02]  /*0670*/  IMAD.WIDE R18, R27.reuse, 0x4, R4 ;  /* 0x000000041b127825 */ /* 0x040fe400078e0204 */
[----:B------:R-:W2:Y:S04]  /*0680*/  LDG.E R17, desc[UR4][R16.64] ;  /* 0x0000000410117981 */ /* 0x000ea8000c1e1900 */
[----:B------:R-:W3:Y:S01]  /*0690*/  LDG.E R19, desc[UR4][R18.64] ;  /* 0x0000000412137981 */ /* 0x000ee2000c1e1900 */
[----:B------:R-:W-:Y:S01]  /*06a0*/  IMAD.WIDE R20, R27, 0x4, R6 ;  /* 0x000000041b147825 */ /* 0x000fe200078e0206 */
[----:B------:R-:W-:Y:S02]  /*06b0*/  IADD3 R14, PT, PT, R14, 0x4, RZ ;  /* 0x000000040e0e7810 */ /* 0x000fe40007ffe0ff */
[----:B--2---:R1:W-:Y:S04]  /*06c0*/  STG.E desc[UR4][R8.64], R17 ;  /* 0x0000001108007986 */ /* 0x0043e8000c101904 */
[----:B---3--:R1:W-:Y:S04]  /*06d0*/  STG.E desc[UR4][R10.64], R19 ;  /* 0x000000130a007986 */ /* 0x0083e8000c101904 */
[----:B------:R-:W2:Y:S04]  /*06e0*/  LDG.E R20, desc[UR4][R20.64] ;  /* 0x0000000414147981 */ /* 0x000ea8000c1e1900 */
[----:B0-----:R-:W2:Y:S01]  /*06f0*/  LDG.E R15, desc[UR4][R12.64] ;  /* 0x000000040c0f7981 */ /* 0x001ea2000c1e1900 */
[----:B------:R-:W-:-:S02]  /*0700*/  ISETP.NE.AND P1, PT, R14, RZ, PT ;  /* 0x000000ff0e00720c */ /* 0x000fc40003f25270 */
[----:B--2---:R-:W-:-:S05]  /*0710*/  LOP3.LUT R15, R15, R20, RZ, 0x3c, !PT ;  /* 0x000000140f0f7212 */ /* 0x004fca00078e3cff */
[----:B------:R1:W-:Y:S01]  /*0720*/  STG.E desc[UR4][R12.64], R15 ;  /* 0x0000000f0c007986 */ /* 0x0003e2000c101904 */
[----:B------:R-:W-:Y:S06]  /*0730*/  BAR.SYNC.DEFER_BLOCKING 0x0 ;  /* 0x0000000000007b1d */ /* 0x000fec0000010000 */
[----:B------:R-:W-:Y:S05]  /*0740*/  @P1 BRA `(.L_x_336) ;  /* 0xfffffffc00041947 */ /* 0x000fea000383ffff */
.L_x_335:
[----:B------:R-:W-:Y:S05]  /*0750*/  @!P0 EXIT ;  /* 0x000000000000894d */ /* 0x000fea0003800000 */
[----:B------:R-:W-:-:S07]  /*0760*/  IADD3 R0, PT, PT, -R0, RZ, RZ ;  /* 0x000000ff00007210 */ /* 0x000fce0007ffe1ff */
.L_x_337:
[----:B------:R-:W2:Y:S04]  /*0770*/  LDG.E R14, desc[UR4][R8.64] ;  /* 0x00000004080e7981 */ /* 0x000ea8000c1e1900 */
[----:B01----:R-:W2:Y:S02]  /*0780*/  LDG.E R15, desc[UR4][R10.64] ;  /* 0x000000040a0f7981 */ /* 0x003ea4000c1e1900 */
        /* <DEDUP_REMOVED lines=10> */
[----:B------:R-:W2:Y:S01]  /*0830*/  LDG.E R21, desc[UR4][R12.64] ;  /* 0x000000040c157981 */ /* 0x000ea2000c1e1900 */
[----:B------:R-:W-:-:S02]  /*0840*/  ISETP.NE.AND P0, PT, R0, RZ, PT ;  /* 0x000000ff0000720c */ /* 0x000fc40003f05270 */
[----:B--2---:R-:W-:-:S05]  /*0850*/  LOP3.LUT R21, R21, R18, RZ, 0x3c, !PT ;  /* 0x0000001215157212 */ /* 0x004fca00078e3cff */
[----:B------:R0:W-:Y:S01]  /*0860*/  STG.E desc[UR4][R12.64], R21 ;  /* 0x000000150c007986 */ /* 0x0001e2000c101904 */
[----:B------:R-:W-:Y:S06]  /*0870*/  BAR.SYNC.DEFER_BLOCKING 0x0 ;  /* 0x0000000000007b1d */ /* 0x000fec0000010000 */
[----:B------:R-:W-:Y:S05]  /*0880*/  @P0 BRA `(.L_x_337) ;  /* 0xfffffffc00b80947 */ /* 0x000fea000383ffff */
[----:B------:R-:W-:Y:S05]  /*0890*/  EXIT ;  /* 0x000000000000794d */ /* 0x000fea0003800000 */
.L_x_338:
        /* <DEDUP_REMOVED lines=14> */
.L_x_401:


//--------------------- .text._Z12init_mappingPKiS0_PiS1_S1_i --------------------------
	.section	.text._Z12init_mappingPKiS0_PiS1_S1_i,"ax",@progbits
	.align	128
        .global         _Z12init_mappingPKiS0_PiS1_S1_i
        .type           _Z12init_mappingPKiS0_PiS1_S1_i,@function
        .size           _Z12init_mappingPKiS0_PiS1_S1_i,(.L_x_402 - _Z12init_mappingPKiS0_PiS1_S1_i)
        .other          _Z12init_mappingPKiS0_PiS1_S1_i,@"STO_CUDA_ENTRY STV_DEFAULT"
_Z12init_mappingPKiS0_PiS1_S1_i:
.text._Z12init_mappingPKiS0_PiS1_S1_i:
        /* <DEDUP_REMOVED lines=14> */
[----:B------:R-:W1:Y:S07]  /*00e0*/  LDCU.64 UR4, c[0x0][0x358] ;  /* 0x00006b00ff0477ac */ /* 0x000e6e0008000a00 */
[----:B------:R-:W2:Y:S08]  /*00f0*/  LDC.64 R4, c[0x0][0x390] ;  /* 0x0000e400ff047b82 */ /* 0x000eb00000000a00 */
[----:B------:R-:W3:Y:S01]  /*0100*/  LDC.64 R6, c[0x0][0x380] ;  /* 0x0000e000ff067b82 */ /* 0x000ee20000000a00 */
[----:B0-----:R-:W-:-:S07]  /*0110*/  IMAD.WIDE R2, R0, 0x4, R2 ;  /* 0x0000000400027825 */ /* 0x001fce00078e0202 */
[----:B------:R-:W0:Y:S01]  /*0120*/  LDC.64 R10, c[0x0][0x3a0] ;  /* 0x0000e800ff0a7b82 */ /* 0x000e220000000a00 */
[----:B-1----:R-:W4:Y:S01]  /*0130*/  LDG.E R15, desc[UR4][R2.64] ;  /* 0x00000004020f7981 */ /* 0x002f22000c1e1900 */
[----:B------:R-:W-:-:S04]  /*0140*/  IMAD R13, R9, UR6, R0 ;  /* 0x00000006090d7c24 */ /* 0x000fc8000f8e0200 */
[----:B--2---:R-:W-:-:S04]  /*0150*/  IMAD.WIDE R4, R13, 0x4, R4 ;  /* 0x000000040d047825 */ /* 0x004fc800078e0204 */
[----:B---3--:R-:W-:Y:S02]  /*0160*/  IMAD.WIDE.U32 R6, R9, 0x4, R6 ;  /* 0x0000000409067825 */ /* 0x008fe400078e0006 */
[----:B------:R-:W1:Y:S01]  /*0170*/  LDC.64 R8, c[0x0][0x398] ;  /* 0x0000e600ff087b82 */ /* 0x000e620000000a00 */
[----:B----4-:R-:W-:Y:S04]  /*0180*/  STG.E desc[UR4][R4.64], R15 ;  /* 0x0000000f04007986 */ /* 0x010fe8000c101904 */
[----:B------:R-:W2:Y:S01]  /*0190*/  LDG.E R7, desc[UR4][R6.64] ;  /* 0x0000000406077981 */ /* 0x000ea2000c1e1900 */
[----:B0-----:R-:W-:-:S04]  /*01a0*/  IMAD.WIDE R2, R13, 0x4, R10 ;  /* 0x000000040d027825 */ /* 0x001fc800078e020a */
[----:B------:R-:W-:Y:S02]  /*01b0*/  HFMA2 R11, -RZ, RZ, 0, 5.9604644775390625e-08 ;  /* 0x00000001ff0b7431 */ /* 0x000fe400000001ff */
[----:B-1----:R-:W-:-:S05]  /*01c0*/  IMAD.WIDE R8, R13, 0x4, R8 ;  /* 0x000000040d087825 */ /* 0x002fca00078e0208 */
[----:B--2---:R-:W-:Y:S04]  /*01d0*/  STG.E desc[UR4][R8.64], R7 ;  /* 0x0000000708007986 */ /* 0x004fe8000c101904 */
[----:B------:R-:W-:Y:S01]  /*01e0*/  STG.E desc[UR4][R2.64], R11 ;  /* 0x0000000b02007986 */ /* 0x000fe2000c101904 */
[----:B------:R-:W-:Y:S05]  /*01f0*/  EXIT ;  /* 0x000000000000794d */ /* 0x000fea0003800000 */
.L_x_339:
        /* <DEDUP_REMOVED lines=16> */
.L_x_402:


//--------------------- .text._Z8update_VPfS_PiPKiS2_iS0_S0_ --------------------------
	.section	.text._Z8update_VPfS_PiPKiS2_iS0_S0_,"ax",@progbits
	.align	128
        .global         _Z8update_VPfS_PiPKiS2_iS0_S0_
        .type           _Z8update_VPfS_PiPKiS2_iS0_S0_,@function
        .size           _Z8update_VPfS_PiPKiS2_iS0_S0_,(.L_x_403 - _Z8update_VPfS_PiPKiS2_iS0_S0_)
        .other          _Z8update_VPfS_PiPKiS2_iS0_S0_,@"STO_CUDA_ENTRY STV_DEFAULT"
_Z8update_VPfS_PiPKiS2_iS0_S0_:
.text._Z8update_VPfS_PiPKiS2_iS0_S0_:
[----:B------:R-:W-:Y:S08]  /*0000*/  LDC R1, c[0x0][0x37c] ;  /* 0x0000df00ff017b82 */ /* 0x000ff00000000800 */
[----:B------:R-:W0:Y:S01]  /*0010*/  LDC.64 R2, c[0x0][0x3b8] ;  /* 0x0000ee00ff027b82 */ /* 0x000e220000000a00 */
[----:B------:R-:W0:Y:S07]  /*0020*/  LDCU.64 UR4, c[0x0][0x358] ;  /* 0x00006b00ff0477ac */ /* 0x000e2e0008000a00 */
[----:B------:R-:W1:Y:S08]  /*0030*/  LDC.64 R4, c[0x0][0x3b0] ;  /* 0x0000ec00ff047b82 */ /* 0x000e700000000a00 */
[----:B------:R-:W2:Y:S01]  /*0040*/  LDC R11, c[0x0][0x3a8] ;  /* 0x0000ea00ff0b7b82 */ /* 0x000ea20000000800 */
[----:B0-----:R-:W3:Y:S07]  /*0050*/  LDG.E R3, desc[UR4][R2.64] ;  /* 0x0000000402037981 */ /* 0x001eee000c1e1900 */
[----:B------:R-:W0:Y:S01]  /*0060*/  LDC.64 R6, c[0x0][0x380] ;  /* 0x0000e000ff067b82 */ /* 0x000e220000000a00 */
[----:B-1----:R-:W2:Y:S07]  /*0070*/  LDG.E R4, desc[UR4][R4.64] ;  /* 0x0000000404047981 */ /* 0x002eae000c1e1900 */
[----:B------:R-:W3:Y:S02]  /*0080*/  LDC.64 R8, c[0x0][0x388] ;  /* 0x0000e200ff087b82 */ /* 0x000ee40000000a00 */
[----:B---3--:R-:W-:-:S04]  /*0090*/  IMAD.WIDE R8, R3, 0x4, R8 ;  /* 0x0000000403087825 */ /* 0x008fc800078e0208 */
[----:B--2---:R-:W-:-:S04]  /*00a0*/  IMAD R11, R3, R11, R4 ;  /* 0x0000000b030b7224 */ /* 0x004fc800078e0204 */
[----:B0-----:R-:W-:Y:S02]  /*00b0*/  IMAD.WIDE R6, R11, 0x4, R6 ;  /* 0x000000040b067825 */ /* 0x001fe400078e0206 */
[----:B------:R-:W2:Y:S04]  /*00c0*/  LDG.E R11, desc[UR4][R8.64] ;  /* 0x00000004080b7981 */ /* 0x000ea8000c1e1900 */
[----:B------:R-:W2:Y:S02]  /*00d0*/  LDG.E R6, desc[UR4][R6.64] ;  /* 0x0000000406067981 */ /* 0x000ea4000c1e1900 */
[----:B--2---:R-:W-:-:S05]  /*00e0*/  FADD R11, R6, R11 ;  /* 0x0000000b060b7221 */ /* 0x004fca0000000000 */
[----:B------:R-:W-:Y:S01]  /*00f0*/  STG.E desc[UR4][R8.64], R11 ;  /* 0x0000000b08007986 */ /* 0x000fe2000c101904 */
[----:B------:R-:W-:Y:S05]  /*0100*/  EXIT ;  /* 0x000000000000794d */ /* 0x000fea0003800000 */
.L_x_340:
        /* <DEDUP_REMOVED lines=15> */
.L_x_403:


//--------------------- .text._Z13process_cyclePfS_PiPKiS2_iS0_S0_ --------------------------
	.section	.text._Z13process_cyclePfS_PiPKiS2_iS0_S0_,"ax",@progbits
	.align	128
        .global         _Z13process_cyclePfS_PiPKiS2_iS0_S0_
        .type           _Z13process_cyclePfS_PiPKiS2_iS0_S0_,@function
        .size           _Z13process_cyclePfS_PiPKiS2_iS0_S0_,(.L_x_404 - _Z13process_cyclePfS_PiPKiS2_iS0_S0_)
        .other          _Z13process_cyclePfS_PiPKiS2_iS0_S0_,@"STO_CUDA_ENTRY STV_DEFAULT"
_Z13process_cyclePfS_PiPKiS2_iS0_S0_:
.text._Z13process_cyclePfS_PiPKiS2_iS0_S0_:
[----:B------:R-:W-:Y:S08]  /*0000*/  LDC R1, c[0x0][0x37c] ;  /* 0x0000df00ff017b82 */ /* 0x000ff00000000800 */
[----:B------:R-:W0:Y:S01]  /*0010*/  LDC.64 R2, c[0x0][0x3b0] ;  /* 0x0000ec00ff027b82 */ /* 0x000e220000000a00 */
[----:B------:R-:W0:Y:S07]  /*0020*/  LDCU.64 UR4, c[0x0][0x358] ;  /* 0x00006b00ff0477ac */ /* 0x000e2e0008000a00 */
[----:B------:R-:W1:Y:S08]  /*0030*/  LDC.64 R4, c[0x0][0x3b8] ;  /* 0x0000ee00ff047b82 */ /* 0x000e700000000a00 */
[----:B------:R-:W2:Y:S01]  /*0040*/  LDC R0, c[0x0][0x3a8] ;  /* 0x0000ea00ff007b82 */ /* 0x000ea20000000800 */
[----:B0-----:R0:W5:Y:S07]  /*0050*/  LDG.E R19, desc[UR4][R2.64] ;  /* 0x0000000402137981 */ /* 0x00116e000c1e1900 */
[----:B------:R-:W3:Y:S01]  /*0060*/  LDC.64 R6, c[0x0][0x3a0] ;  /* 0x0000e800ff067b82 */ /* 0x000ee20000000a00 */
[----:B-1----:R0:W5:Y:S07]  /*0070*/  LDG.E R20, desc[UR4][R4.64] ;  /* 0x0000000404147981 */ /* 0x00216e000c1e1900 */
[----:B------:R-:W1:Y:S08]  /*0080*/  LDC.64 R8, c[0x0][0x390] ;  /* 0x0000e400ff087b82 */ /* 0x000e700000000a00 */
[----:B0-2---:R-:W4:Y:S02]  /*0090*/  LDC.64 R10, c[0x0][0x398] ;  /* 0x0000e600ff0a7b82 */ /* 0x005f240000000a00 */
.L_x_341:
[----:B-----5:R-:W-:Y:S02]  /*00a0*/  IMAD R13, R20, R0, R19 ;  /* 0x00000000140d7224 */ /* 0x020fe400078e0213 */
[----:B------:R-:W-:Y:S02]  /*00b0*/  HFMA2 R21, -RZ, RZ, 0, 5.9604644775390625e-08 ;  /* 0x00000001ff157431 */ /* 0x000fe400000001ff */
[----:B----4-:R-:W-:-:S04]  /*00c0*/  IMAD.WIDE R14, R19, 0x4, R10 ;  /* 0x00000004130e7825 */ /* 0x010fc800078e020a */
[----:B-1----:R-:W-:-:S05]  /*00d0*/  IMAD.WIDE R12, R13, 0x4, R8 ;  /* 0x000000040d0c7825 */ /* 0x002fca00078e0208 */
[----:B------:R0:W-:Y:S04]  /*00e0*/  STG.E desc[UR4][R12.64], R21 ;  /* 0x000000150c007986 */ /* 0x0001e8000c101904 */
[----:B------:R-:W2:Y:S02]  /*00f0*/  LDG.E R15, desc[UR4][R14.64] ;  /* 0x000000040e0f7981 */ /* 0x000ea4000c1e1900 */
[C---:B--2---:R-:W-:Y:S02]  /*0100*/  IMAD R17, R15.reuse, R0, R19 ;  /* 0x000000000f117224 */ /* 0x044fe400078e0213 */
[----:B---3--:R-:W-:-:S04]  /*0110*/  IMAD.WIDE R18, R15, 0x4, R6 ;  /* 0x000000040f127825 */ /* 0x008fc800078e0206 */
[----:B------:R-:W-:-:S05]  /*0120*/  IMAD.WIDE R16, R17, 0x4, R8 ;  /* 0x0000000411107825 */ /* 0x000fca00078e0208 */
[----:B------:R0:W-:Y:S04]  /*0130*/  STG.E desc[UR4][R16.64], RZ ;  /* 0x000000ff10007986 */ /* 0x0001e8000c101904 */
[----:B------:R-:W2:Y:S04]  /*0140*/  LDG.E R19, desc[UR4][R18.64] ;  /* 0x0000000412137981 */ /* 0x000ea8000c1e1900 */
[----:B------:R-:W2:Y:S02]  /*0150*/  LDG.E R20, desc[UR4][R2.64] ;  /* 0x0000000402147981 */ /* 0x000ea4000c1e1900 */
[----:B--2---:R-:W-:-:S02]  /*0160*/  ISETP.NE.AND P0, PT, R19, R20, PT ;  /* 0x000000141300720c */ /* 0x004fc40003f05270 */
[----:B------:R-:W-:-:S11]  /*0170*/  MOV R20, R15 ;  /* 0x0000000f00147202 */ /* 0x000fd60000000f00 */
[----:B0-----:R-:W-:Y:S05]  /*0180*/  @P0 BRA `(.L_x_341) ;  /* 0xfffffffc00c40947 */ /* 0x001fea000383ffff */
[----:B------:R-:W2:Y:S02]  /*0190*/  LDG.E R13, desc[UR4][R4.64] ;  /* 0x00000004040d7981 */ /* 0x000ea4000c1e1900 */
[----:B--2---:R-:W-:-:S13]  /*01a0*/  ISETP.NE.AND P0, PT, R20, R13, PT ;  /* 0x0000000d1400720c */ /* 0x004fda0003f05270 */
[----:B------:R-:W-:Y:S05]  /*01b0*/  @P0 BRA `(.L_x_341) ;  /* 0xfffffffc00b80947 */ /* 0x000fea000383ffff */
[----:B------:R-:W0:Y:S01]  /*01c0*/  LDC.64 R2, c[0x0][0x380] ;  /* 0x0000e000ff027b82 */ /* 0x000e220000000a00 */
[----:B------:R-:W-:-:S07]  /*01d0*/  IMAD R19, R15, R0, R19 ;  /* 0x000000000f137224 */ /* 0x000fce00078e0213 */
[----:B------:R-:W1:Y:S01]  /*01e0*/  LDC.64 R4, c[0x0][0x388] ;  /* 0x0000e200ff047b82 */ /* 0x000e620000000a00 */
[----:B0-----:R-:W-:-:S06]  /*01f0*/  IMAD.WIDE R2, R19, 0x4, R2 ;  /* 0x0000000413027825 */ /* 0x001fcc00078e0202 */
[----:B------:R-:W2:Y:S01]  /*0200*/  LDG.E R2, desc[UR4][R2.64] ;  /* 0x0000000402027981 */ /* 0x000ea2000c1e1900 */
[----:B-1----:R-:W-:-:S05]  /*0210*/  IMAD.WIDE R4, R15, 0x4, R4 ;  /* 0x000000040f047825 */ /* 0x002fca00078e0204 */
[----:B------:R-:W2:Y:S02]  /*0220*/  LDG.E R7, desc[UR4][R4.64] ;  /* 0x0000000404077981 */ /* 0x000ea4000c1e1900 */
[----:B--2---:R-:W-:-:S05]  /*0230*/  FADD R7, R2, R7 ;  /* 0x0000000702077221 */ /* 0x004fca0000000000 */
[----:B------:R-:W-:Y:S01]  /*0240*/  STG.E desc[UR4][R4.64], R7 ;  /* 0x0000000704007986 */ /* 0x000fe2000c101904 */
[----:B------:R-:W-:Y:S05]  /*0250*/  EXIT ;  /* 0x000000000000794d */ /* 0x000fea0003800000 */
.L_x_342:
        /* <DEDUP_REMOVED lines=10> */
.L_x_404:


//--------------------- .text._Z23find_min_valid_atomic2dPKfPKiS2_i --------------------------
	.section	.text._Z23find_min_valid_atomic2dPKfPKiS2_i,"ax",@progbits
	.align	128
        .global         _Z23find_min_valid_atomic2dPKfPKiS2_i
        .type           _Z23find_min_valid_atomic2dPKfPKiS2_i,@function
        .size           _Z23find_min_valid_atomic2dPKfPKiS2_i,(.L_x_405 - _Z23find_min_valid_atomic2dPKfPKiS2_i)
        .other          _Z23find_min_valid_atomic2dPKfPKiS2_i,@"STO_CUDA_ENTRY STV_DEFAULT"
_Z23find_min_valid_atomic2dPKfPKiS2_i:
.text._Z23find_min_valid_atomic2dPKfPKiS2_i:
[----:B------:R-:W-:Y:S01]  /*0000*/  LDC R1, c[0x0][0x37c] ;  /* 0x0000df00ff017b82 */ /* 0x000fe20000000800 */
[----:B------:R-:W0:Y:S07]  /*0010*/  S2R R3, SR_TID.Y ;  /* 0x0000000000037919 */ /* 0x000e2e0000002200 */
[----:B------:R-:W0:Y:S01]  /*0020*/  LDC R6, c[0x0][0x364] ;  /* 0x0000d900ff067b82 */ /* 0x000e220000000800 */
[----:B------:R-:W1:Y:S01]  /*0030*/  LDCU UR8, c[0x0][0x398] ;  /* 0x00007300ff0877ac */ /* 0x000e620008000800 */
[----:B------:R-:W-:Y:S01]  /*0040*/  BSSY.RECONVERGENT B0, `(.L_x_343) ;  /* 0x000001e000007945 */ /* 0x000fe20003800200 */
[----:B------:R-:W2:Y:S01]  /*0050*/  S2R R7, SR_TID.X ;  /* 0x0000000000077919 */ /* 0x000ea20000002100 */
[----:B------:R-:W3:Y:S04]  /*0060*/  LDCU.64 UR6, c[0x0][0x358] ;  /* 0x00006b00ff0677ac */ /* 0x000ee80008000a00 */
[----:B------:R-:W0:Y:S08]  /*0070*/  S2UR UR4, SR_CTAID.Y ;  /* 0x00000000000479c3 */ /* 0x000e300000002600 */
[----:B------:R-:W2:Y:S08]  /*0080*/  S2UR UR5, SR_CTAID.X ;  /* 0x00000000000579c3 */ /* 0x000eb00000002500 */
[----:B------:R-:W2:Y:S01]  /*0090*/  LDC R2, c[0x0][0x360] ;  /* 0x0000d800ff027b82 */ /* 0x000ea20000000800 */
[----:B0-----:R-:W-:-:S02]  /*00a0*/  IMAD R5, R6, UR4, R3 ;  /* 0x0000000406057c24 */ /* 0x001fc4000f8e0203 */
[----:B--2---:R-:W-:Y:S02]  /*00b0*/  IMAD R0, R2, UR5, R7 ;  /* 0x0000000502007c24 */ /* 0x004fe4000f8e0207 */
[----:B------:R-:W-:-:S03]  /*00c0*/  IMAD R6, R6, R2, RZ ;  /* 0x0000000206067224 */ /* 0x000fc600078e02ff */
[----:B------:R-:W-:-:S04]  /*00d0*/  VIMNMX R4, PT, PT, R5, R0, !PT ;  /* 0x0000000005047248 */ /* 0x000fc80007fe0100 */
[----:B-1----:R-:W-:Y:S01]  /*00e0*/  ISETP.GE.AND P0, PT, R4, UR8, PT ;  /* 0x0000000804007c0c */ /* 0x002fe2000bf06270 */
[----:B------:R-:W-:Y:S02]  /*00f0*/  IMAD R4, R3, R2, R7 ;  /* 0x0000000203047224 */ /* 0x000fe400078e0207 */
[----:B------:R-:W-:-:S10]  /*0100*/  IMAD.MOV.U32 R7, RZ, RZ, 0x7f800000 ;  /* 0x7f800000ff077424 */ /* 0x000fd400078e00ff */
[----:B---3--:R-:W-:Y:S05]  /*0110*/  @P0 BRA `(.L_x_344) ;  /* 0x0000000000400947 */ /* 0x008fea0003800000 */
[----:B------:R-:W0:Y:S02]  /*0120*/  LDC.64 R2, c[0x0][0x388] ;  /* 0x0000e200ff027b82 */ /* 0x000e240000000a00 */
[----:B0-----:R-:W-:-:S06]  /*0130*/  IMAD.WIDE.U32 R2, R5, 0x4, R2 ;  /* 0x0000000405027825 */ /* 0x001fcc00078e0002 */
[----:B------:R-:W2:Y:S02]  /*0140*/  LDG.E.CONSTANT R2, desc[UR6][R2.64] ;  /* 0x0000000602027981 */ /* 0x000ea4000c1e9900 */
[----:B--2---:R-:W-:-:S13]  /*0150*/  ISETP.NE.AND P0, PT, R2, UR8, PT ;  /* 0x0000000802007c0c */ /* 0x004fda000bf05270 */
[----:B------:R-:W-:Y:S05]  /*0160*/  @!P0 BRA `(.L_x_344) ;  /* 0x00000000002c8947 */ /* 0x000fea0003800000 */
[----:B------:R-:W0:Y:S02]  /*0170*/  LDC.64 R2, c[0x0][0x390] ;  /* 0x0000e400ff027b82 */ /* 0x000e240000000a00 */
[----:B0-----:R-:W-:-:S06]  /*0180*/  IMAD.WIDE R2, R0, 0x4, R2 ;  /* 0x0000000400027825 */ /* 0x001fcc00078e0202 */
[----:B------:R-:W2:Y:S02]  /*0190*/  LDG.E.CONSTANT R2, desc[UR6][R2.64] ;  /* 0x0000000602027981 */ /* 0x000ea4000c1e9900 */
[----:B--2---:R-:W-:-:S13]  /*01a0*/  ISETP.NE.AND P0, PT, R2, UR8, PT ;  /* 0x0000000802007c0c */ /* 0x004fda000bf05270 */
[----:B------:R-:W-:Y:S05]  /*01b0*/  @P0 BRA `(.L_x_344) ;  /* 0x0000000000180947 */ /* 0x000fea0003800000 */
[----:B------:R-:W0:Y:S01]  /*01c0*/  LDC.64 R2, c[0x0][0x380] ;  /* 0x0000e000ff027b82 */ /* 0x000e220000000a00 */
[----:B------:R-:W-:-:S04]  /*01d0*/  IMAD R5, R0, UR8, R5 ;  /* 0x0000000800057c24 */ /* 0x000fc8000f8e0205 */
[----:B0-----:R-:W-:-:S06]  /*01e0*/  IMAD.WIDE R2, R5, 0x4, R2 ;  /* 0x0000000405027825 */ /* 0x001fcc00078e0202 */
[----:B------:R-:W2:Y:S02]  /*01f0*/  LDG.E.CONSTANT R2, desc[UR6][R2.64] ;  /* 0x0000000602027981 */ /* 0x000ea4000c1e9900 */
[----:B--2---:R-:W-:-:S04]  /*0200*/  FSETP.GE.AND P0, PT, R2, RZ, PT ;  /* 0x000000ff0200720b */ /* 0x004fc80003f06000 */
[----:B------:R-:W-:-:S09]  /*0210*/  FSEL R7, R2, +INF , P0 ;  /* 0x7f80000002077808 */ /* 0x000fd20000000000 */
.L_x_344:
[----:B------:R-:W-:Y:S05]  /*0220*/  BSYNC.RECONVERGENT B0 ;  /* 0x0000000000007941 */ /* 0x000fea0003800200 */
.L_x_343:
[----:B------:R-:W0:Y:S01]  /*0230*/  S2UR UR5, SR_CgaCtaId ;  /* 0x00000000000579c3 */ /* 0x000e220000008800 */
[----:B------:R-:W-:Y:S01]  /*0240*/  UMOV UR4, 0x400 ;  /* 0x0000040000047882 */ /* 0x000fe20000000000 */
[----:B------:R-:W-:Y:S02]  /*0250*/  ISETP.GE.U32.AND P1, PT, R6, 0x2, PT ;  /* 0x000000020600780c */ /* 0x000fe40003f26070 */
[----:B------:R-:W-:Y:S01]  /*0260*/  ISETP.NE.AND P0, PT, R4, RZ, PT ;  /* 0x000000ff0400720c */ /* 0x000fe20003f05270 */
[----:B0-----:R-:W-:-:S06]  /*0270*/  ULEA UR4, UR5, UR4, 0x18 ;  /* 0x0000000405047291 */ /* 0x001fcc000f8ec0ff */
[----:B------:R-:W-:-:S05]  /*0280*/  LEA R0, R4, UR4, 0x2 ;  /* 0x0000000404007c11 */ /* 0x000fca000f8e10ff */
[----:B------:R0:W-:Y:S01]  /*0290*/  STS [R0], R7 ;  /* 0x0000000700007388 */ /* 0x0001e20000000800 */
[----:B------:R-:W-:Y:S06]  /*02a0*/  BAR.SYNC.DEFER_BLOCKING 0x0 ;  /* 0x0000000000007b1d */ /* 0x000fec0000010000 */
[----:B------:R-:W-:Y:S05]  /*02b0*/  @!P1 BRA `(.L_x_345) ;  /* 0x00000000002c9947 */ /* 0x000fea0003800000 */
.L_x_346:
[----:B0-----:R-:W-:-:S04]  /*02c0*/  SHF.R.U32.HI R7, RZ, 0x1, R6 ;  /* 0x00000001ff077819 */ /* 0x001fc80000011606 */
[----:B------:R-:W-:-:S13]  /*02d0*/  ISETP.GE.U32.AND P1, PT, R4, R7, PT ;  /* 0x000000070400720c */ /* 0x000fda0003f26070 */
[----:B------:R-:W-:Y:S01]  /*02e0*/  @!P1 IMAD R3, R7, 0x4, R0 ;  /* 0x0000000407039824 */ /* 0x000fe200078e0200 */
[----:B------:R-:W-:Y:S05]  /*02f0*/  @!P1 LDS R2, [R0] ;  /* 0x0000000000029984 */ /* 0x000fea0000000800 */
[----:B------:R-:W0:Y:S02]  /*0300*/  @!P1 LDS R3, [R3] ;  /* 0x0000000003039984 */ /* 0x000e240000000800 */
[----:B0-----:R-:W-:-:S05]  /*0310*/  @!P1 FMNMX R5, R2, R3, PT ;  /* 0x0000000302059209 */ /* 0x001fca0003800000 */
[----:B------:R1:W-:Y:S01]  /*0320*/  @!P1 STS [R0], R5 ;  /* 0x0000000500009388 */ /* 0x0003e20000000800 */
[----:B------:R-:W-:Y:S01]  /*0330*/  BAR.SYNC.DEFER_BLOCKING 0x0 ;  /* 0x0000000000007b1d */ /* 0x000fe20000010000 */
[----:B------:R-:W-:Y:S01]  /*0340*/  ISETP.GT.U32.AND P1, PT, R6, 0x3, PT ;  /* 0x000000030600780c */ /* 0x000fe20003f24070 */
[----:B------:R-:W-:-:S12]  /*0350*/  IMAD.MOV.U32 R6, RZ, RZ, R7 ;  /* 0x000000ffff067224 */ /* 0x000fd800078e0007 */
[----:B-1----:R-:W-:Y:S05]  /*0360*/  @P1 BRA `(.L_x_346) ;  /* 0xfffffffc00d41947 */ /* 0x002fea000383ffff */
.L_x_345:
[----:B------:R-:W-:Y:S05]  /*0370*/  @P0 EXIT ;  /* 0x000000000000094d */ /* 0x000fea0003800000 */
[----:B------:R-:W1:Y:S01]  /*0380*/  S2UR UR5, SR_CgaCtaId ;  /* 0x00000000000579c3 */ /* 0x000e620000008800 */
[----:B------:R-:W-:Y:S02]  /*0390*/  UMOV UR4, 0x400 ;  /* 0x0000040000047882 */ /* 0x000fe40000000000 */
[----:B-1----:R-:W-:-:S09]  /*03a0*/  ULEA UR4, UR5, UR4, 0x18 ;  /* 0x0000000405047291 */ /* 0x002fd2000f8ec0ff */
[----:B------:R-:W1:Y:S02]  /*03b0*/  LDS R5, [UR4] ;  /* 0x00000004ff057984 */ /* 0x000e640008000800 */
[----:B-1----:R-:W-:-:S13]  /*03c0*/  FSETP.NE.AND P0, PT, R5, +INF , PT ;  /* 0x7f8000000500780b */ /* 0x002fda0003f05000 */
[----:B------:R-:W-:Y:S05]  /*03d0*/  @!P0 EXIT ;  /* 0x000000000000894d */ /* 0x000fea0003800000 */
[----:B------:R-:W1:Y:S02]  /*03e0*/  LDC.64 R2, c[0x4][RZ] ;  /* 0x01000000ff027b82 */ /* 0x000e640000000a00 */
[----:B-1----:R-:W-:Y:S01]  /*03f0*/  REDG.E.MIN.STRONG.GPU desc[UR6][R2.64], R5 ;  /* 0x000000050200798e */ /* 0x002fe2000c92e106 */
[----:B------:R-:W-:Y:S05]  /*0400*/  EXIT ;  /* 0x000000000000794d */ /* 0x000fea0003800000 */
.L_x_347:
        /* <DEDUP_REMOVED lines=15> */
.L_x_405:


//--------------------- .text._Z18find_most_negativePKfiPiS1_ --------------------------
	.section	.text._Z18find_most_negativePKfiPiS1_,"ax",@progbits
	.align	128
        .global         _Z18find_most_negativePKfiPiS1_
        .type           _Z18find_most_negativePKfiPiS1_,@function
        .size           _Z18find_most_negativePKfiPiS1_,(.L_x_406 - _Z18find_most_negativePKfiPiS1_)
        .other          _Z18find_most_negativePKfiPiS1_,@"STO_CUDA_ENTRY STV_DEFAULT"
_Z18find_most_negativePKfiPiS1_:
.text._Z18find_most_negativePKfiPiS1_:
[----:B------:R-:W-:Y:S01]  /*0000*/  LDC R1, c[0x0][0x37c] ;  /* 0x0000df00ff017b82 */ /* 0x000fe20000000800 */
[----:B------:R-:W0:Y:S07]  /*0010*/  S2R R4, SR_TID.Y ;  /* 0x0000000000047919 */ /* 0x000e2e0000002200 */
[----:B------:R-:W0:Y:S01]  /*0020*/  LDC R9, c[0x0][0x364] ;  /* 0x0000d900ff097b82 */ /* 0x000e220000000800 */
[----:B------:R-:W1:Y:S01]  /*0030*/  LDCU UR6, c[0x0][0x388] ;  /* 0x00007100ff0677ac */ /* 0x000e620008000800 */
[----:B------:R-:W2:Y:S01]  /*0040*/  S2R R11, SR_TID.X ;  /* 0x00000000000b7919 */ /* 0x000ea20000002100 */
[----:B------:R-:W3:Y:S05]  /*0050*/  LDCU.64 UR8, c[0x0][0x358] ;  /* 0x00006b00ff0877ac */ /* 0x000eea0008000a00 */
[----:B------:R-:W0:Y:S08]  /*0060*/  S2UR UR4, SR_CTAID.Y ;  /* 0x00000000000479c3 */ /* 0x000e300000002600 */
[----:B------:R-:W2:Y:S08]  /*0070*/  S2UR UR5, SR_CTAID.X ;  /* 0x00000000000579c3 */ /* 0x000eb00000002500 */
[----:B------:R-:W2:Y:S01]  /*0080*/  LDC R10, c[0x0][0x360] ;  /* 0x0000d800ff0a7b82 */ /* 0x000ea20000000800 */
[----:B0-----:R-:W-:-:S02]  /*0090*/  IMAD R0, R9, UR4, R4 ;  /* 0x0000000409007c24 */ /* 0x001fc4000f8e0204 */
[----:B--2---:R-:W-:-:S05]  /*00a0*/  IMAD R5, R10, UR5, R11 ;  /* 0x000000050a057c24 */ /* 0x004fca000f8e020b */
[----:B------:R-:W-:-:S04]  /*00b0*/  VIMNMX R2, PT, PT, R0, R5, !PT ;  /* 0x0000000500027248 */ /* 0x000fc80007fe0100 */
[----:B-1----:R-:W-:-:S13]  /*00c0*/  ISETP.GE.AND P0, PT, R2, UR6, PT ;  /* 0x0000000602007c0c */ /* 0x002fda000bf06270 */
[----:B------:R-:W0:Y:S01]  /*00d0*/  @!P0 LDC.64 R2, c[0x0][0x380] ;  /* 0x0000e000ff028b82 */ /* 0x000e220000000a00 */
[----:B------:R-:W-:-:S04]  /*00e0*/  @!P0 IMAD R7, R5, UR6, R0 ;  /* 0x0000000605078c24 */ /* 0x000fc8000f8e0200 */
[----:B0-----:R-:W-:-:S06]  /*00f0*/  @!P0 IMAD.WIDE R2, R7, 0x4, R2 ;  /* 0x0000000407028825 */ /* 0x001fcc00078e0202 */
[----:B---3--:R0:W2:Y:S01]  /*0100*/  @!P0 LDG.E.CONSTANT R3, desc[UR8][R2.64] ;  /* 0x0000000802038981 */ /* 0x0080a2000c1e9900 */
[----:B------:R-:W1:Y:S01]  /*0110*/  S2UR UR6, SR_CgaCtaId ;  /* 0x00000000000679c3 */ /* 0x000e620000008800 */
[----:B------:R-:W-:Y:S01]  /*0120*/  UMOV UR4, 0x400 ;  /* 0x0000040000047882 */ /* 0x000fe20000000000 */
[----:B------:R-:W-:Y:S01]  /*0130*/  IMAD.MOV.U32 R7, RZ, RZ, 0x7f800000 ;  /* 0x7f800000ff077424 */ /* 0x000fe200078e00ff */
[----:B------:R-:W-:Y:S01]  /*0140*/  UIADD3 UR5, UPT, UPT, UR4, 0x800, URZ ;  /* 0x0000080004057890 */ /* 0x000fe2000fffe0ff */
[----:B------:R-:W-:Y:S02]  /*0150*/  IMAD.MOV.U32 R6, RZ, RZ, -0x1 ;  /* 0xffffffffff067424 */ /* 0x000fe400078e00ff */
[----:B------:R-:W-:Y:S02]  /*0160*/  IMAD R4, R4, R10, R11 ;  /* 0x0000000a04047224 */ /* 0x000fe400078e020b */
[----:B0-----:R-:W-:Y:S01]  /*0170*/  IMAD.MOV.U32 R2, RZ, RZ, -0x1 ;  /* 0xffffffffff027424 */ /* 0x001fe200078e00ff */
[----:B-1----:R-:W-:-:S02]  /*0180*/  ULEA UR7, UR6, UR4, 0x18 ;  /* 0x0000000406077291 */ /* 0x002fc4000f8ec0ff */
[----:B------:R-:W-:Y:S02]  /*0190*/  UIADD3 UR4, UPT, UPT, UR4, 0x400, URZ ;  /* 0x0000040004047890 */ /* 0x000fe4000fffe0ff */
[----:B------:R-:W-:Y:S02]  /*01a0*/  ULEA UR5, UR6, UR5, 0x18 ;  /* 0x0000000506057291 */ /* 0x000fe4000f8ec0ff */
[----:B------:R-:W-:-:S06]  /*01b0*/  ULEA UR4, UR6, UR4, 0x18 ;  /* 0x0000000406047291 */ /* 0x000fcc000f8ec0ff */
[----:B------:R-:W-:Y:S02]  /*01c0*/  LEA R8, R4, UR4, 0x2 ;  /* 0x0000000404087c11 */ /* 0x000fe4000f8e10ff */
[----:B--2---:R-:W-:-:S04]  /*01d0*/  @!P0 FSETP.GEU.AND P1, PT, R3, RZ, PT ;  /* 0x000000ff0300820b */ /* 0x004fc80003f2e000 */
[----:B------:R-:W-:Y:S01]  /*01e0*/  @!P0 FSEL R7, R3, +INF , !P1 ;  /* 0x7f80000003078808 */ /* 0x000fe20004800000 */
[----:B------:R-:W-:Y:S01]  /*01f0*/  IMAD R3, R9, R10, RZ ;  /* 0x0000000a09037224 */ /* 0x000fe200078e02ff */
[----:B------:R-:W-:Y:S02]  /*0200*/  @!P0 SEL R6, R0, 0xffffffff, !P1 ;  /* 0xffffffff00068807 */ /* 0x000fe40004800000 */
[----:B------:R-:W-:Y:S02]  /*0210*/  @!P0 SEL R2, R5, 0xffffffff, !P1 ;  /* 0xffffffff05028807 */ /* 0x000fe40004800000 */
[----:B------:R-:W-:Y:S02]  /*0220*/  ISETP.GE.U32.AND P0, PT, R3, 0x2, PT ;  /* 0x000000020300780c */ /* 0x000fe40003f06070 */
[C---:B------:R-:W-:Y:S02]  /*0230*/  LEA R0, R4.reuse, UR5, 0x2 ;  /* 0x0000000504007c11 */ /* 0x040fe4000f8e10ff */
[----:B------:R-:W-:-:S03]  /*0240*/  LEA R5, R4, UR7, 0x2 ;  /* 0x0000000704057c11 */ /* 0x000fc6000f8e10ff */
[----:B------:R0:W-:Y:S04]  /*0250*/  STS [R0], R7 ;  /* 0x0000000700007388 */ /* 0x0001e80000000800 */
[----:B------:R0:W-:Y:S04]  /*0260*/  STS [R5], R6 ;  /* 0x0000000605007388 */ /* 0x0001e80000000800 */
[----:B------:R0:W-:Y:S01]  /*0270*/  STS [R8], R2 ;  /* 0x0000000208007388 */ /* 0x0001e20000000800 */
[----:B------:R-:W-:Y:S06]  /*0280*/  BAR.SYNC.DEFER_BLOCKING 0x0 ;  /* 0x0000000000007b1d */ /* 0x000fec0000010000 */
[----:B------:R-:W-:Y:S05]  /*0290*/  @!P0 BRA `(.L_x_348) ;  /* 0x0000000000508947 */ /* 0x000fea0003800000 */
.L_x_351:
[--C-:B------:R-:W-:Y:S01]  /*02a0*/  IMAD.MOV.U32 R9, RZ, RZ, R3.reuse ;  /* 0x000000ffff097224 */ /* 0x100fe200078e0003 */
[----:B------:R-:W-:Y:S01]  /*02b0*/  SHF.R.U32.HI R3, RZ, 0x1, R3 ;  /* 0x00000001ff037819 */ /* 0x000fe20000011603 */
[----:B------:R-:W-:Y:S03]  /*02c0*/  BSSY.RECONVERGENT B0, `(.L_x_349) ;  /* 0x000000e000007945 */ /* 0x000fe60003800200 */
[----:B------:R-:W-:-:S13]  /*02d0*/  ISETP.GE.U32.AND P0, PT, R4, R3, PT ;  /* 0x000000030400720c */ /* 0x000fda0003f06070 */
[----:B-1----:R-:W-:Y:S05]  /*02e0*/  @P0 BRA `(.L_x_350) ;  /* 0x00000000002c0947 */ /* 0x002fea0003800000 */
[----:B0-----:R-:W-:Y:S01]  /*02f0*/  IMAD R2, R3, 0x4, R0 ;  /* 0x0000000403027824 */ /* 0x001fe200078e0200 */
[----:B------:R-:W-:Y:S04]  /*0300*/  LDS R6, [R0] ;  /* 0x0000000000067984 */ /* 0x000fe80000000800 */
[----:B------:R-:W0:Y:S02]  /*0310*/  LDS R11, [R2] ;  /* 0x00000000020b7984 */ /* 0x000e240000000800 */
[----:B0-----:R-:W-:-:S13]  /*0320*/  FSETP.GEU.AND P0, PT, R11, R6, PT ;  /* 0x000000060b00720b */ /* 0x001fda0003f0e000 */
[C---:B------:R-:W-:Y:S01]  /*0330*/  @!P0 IMAD R6, R3.reuse, 0x4, R5 ;  /* 0x0000000403068824 */ /* 0x040fe200078e0205 */
[----:B------:R-:W-:Y:S01]  /*0340*/  @!P0 STS [R0], R11 ;  /* 0x0000000b00008388 */ /* 0x000fe20000000800 */
[----:B------:R-:W-:-:S04]  /*0350*/  @!P0 IMAD R7, R3, 0x4, R8 ;  /* 0x0000000403078824 */ /* 0x000fc800078e0208 */
[----:B------:R-:W0:Y:S04]  /*0360*/  @!P0 LDS R6, [R6] ;  /* 0x0000000006068984 */ /* 0x000e280000000800 */
[----:B0-----:R-:W-:Y:S04]  /*0370*/  @!P0 STS [R5], R6 ;  /* 0x0000000605008388 */ /* 0x001fe80000000800 */
[----:B------:R-:W0:Y:S04]  /*0380*/  @!P0 LDS R7, [R7] ;  /* 0x0000000007078984 */ /* 0x000e280000000800 */
[----:B0-----:R1:W-:Y:S02]  /*0390*/  @!P0 STS [R8], R7 ;  /* 0x0000000708008388 */ /* 0x0013e40000000800 */
.L_x_350:
[----:B------:R-:W-:Y:S05]  /*03a0*/  BSYNC.RECONVERGENT B0 ;  /* 0x0000000000007941 */ /* 0x000fea0003800200 */
.L_x_349:
[----:B------:R-:W-:Y:S01]  /*03b0*/  BAR.SYNC.DEFER_BLOCKING 0x0 ;  /* 0x0000000000007b1d */ /* 0x000fe20000010000 */
[----:B------:R-:W-:-:S13]  /*03c0*/  ISETP.GT.U32.AND P0, PT, R9, 0x3, PT ;  /* 0x000000030900780c */ /* 0x000fda0003f04070 */
[----:B------:R-:W-:Y:S05]  /*03d0*/  @P0 BRA `(.L_x_351) ;  /* 0xfffffffc00b00947 */ /* 0x000fea000383ffff */
.L_x_348:
[----:B------:R-:W-:-:S13]  /*03e0*/  ISETP.NE.AND P0, PT, R4, RZ, PT ;  /* 0x000000ff0400720c */ /* 0x000fda0003f05270 */
[----:B------:R-:W-:Y:S05]  /*03f0*/  @P0 EXIT ;  /* 0x000000000000094d */ /* 0x000fea0003800000 */
[----:B------:R-:W2:Y:S01]  /*0400*/  S2UR UR5, SR_CgaCtaId ;  /* 0x00000000000579c3 */ /* 0x000ea20000008800 */
[----:B------:R-:W-:Y:S02]  /*0410*/  UMOV UR4, 0x400 ;  /* 0x0000040000047882 */ /* 0x000fe40000000000 */
[----:B--2---:R-:W-:-:S09]  /*0420*/  ULEA UR4, UR5, UR4, 0x18 ;  /* 0x0000000405047291 */ /* 0x004fd2000f8ec0ff */
[----:B01----:R-:W0:Y:S02]  /*0430*/  LDS R7, [UR4+0x800] ;  /* 0x00080004ff077984 */ /* 0x003e240008000800 */
[----:B0-----:R-:W-:-:S13]  /*0440*/  FSETP.NE.AND P0, PT, R7, +INF , PT ;  /* 0x7f8000000700780b */ /* 0x001fda0003f05000 */
[----:B------:R-:W-:Y:S05]  /*0450*/  @!P0 EXIT ;  /* 0x000000000000894d */ /* 0x000fea0003800000 */
[----:B------:R-:W0:Y:S01]  /*0460*/  LDC.64 R2, c[0x4][0x18] ;  /* 0x01000600ff027b82 */ /* 0x000e220000000a00 */
[----:B------:R-:W-:-:S07]  /*0470*/  IMAD.MOV.U32 R9, RZ, RZ, 0x1 ;  /* 0x00000001ff097424 */ /* 0x000fce00078e00ff */
[----:B------:R-:W1:Y:S01]  /*0480*/  LDC.64 R4, c[0x4][RZ] ;  /* 0x01000000ff047b82 */ /* 0x000e620000000a00 */
[----:B0-----:R0:W-:Y:S04]  /*0490*/  STG.E desc[UR8][R2.64], R9 ;  /* 0x0000000902007986 */ /* 0x0011e8000c101908 */
[----:B-1----:R0:W5:Y:S01]  /*04a0*/  LDG.E R6, desc[UR8][R4.64] ;  /* 0x0000000804067981 */ /* 0x002162000c1e1900 */
[----:B------:R-:W-:Y:S01]  /*04b0*/  BSSY B0, `(.L_x_352) ;  /* 0x0000009000007945 */ /* 0x000fe20003800000 */
.L_x_354:
[----:B-----5:R-:W-:Y:S01]  /*04c0*/  FSETP.GE.AND P0, PT, R7, R6, PT ;  /* 0x000000060700720b */ /* 0x020fe20003f06000 */
[----:B------:R-:W-:Y:S05]  /*04d0*/  YIELD ;  /* 0x0000000000007946 */ /* 0x000fea0003800000 */
[----:B------:R-:W-:-:S07]  /*04e0*/  IMAD.MOV.U32 R0, RZ, RZ, R6 ;  /* 0x000000ffff007224 */ /* 0x000fce00078e0006 */
[----:B------:R-:W-:Y:S05]  /*04f0*/  @P0 BRA `(.L_x_353) ;  /* 0x0000000000100947 */ /* 0x000fea0003800000 */
[----:B0-----:R-:W2:Y:S02]  /*0500*/  ATOMG.E.CAS.STRONG.GPU PT, R3, [R4], R6, R7 ;  /* 0x00000006040373a9 */ /* 0x001ea400001ee107 */
[----:B--2---:R-:W-:Y:S01]  /*0510*/  ISETP.NE.AND P0, PT, R6, R3, PT ;  /* 0x000000030600720c */ /* 0x004fe20003f05270 */
[----:B------:R-:W-:-:S12]  /*0520*/  IMAD.MOV.U32 R6, RZ, RZ, R3 ;  /* 0x000000ffff067224 */ /* 0x000fd800078e0003 */
[----:B------:R-:W-:Y:S05]  /*0530*/  @P0 BRA `(.L_x_354) ;  /* 0xfffffffc00e00947 */ /* 0x000fea000383ffff */
.L_x_353:
[----:B------:R-:W-:Y:S05]  /*0540*/  BSYNC B0 ;  /* 0x0000000000007941 */ /* 0x000fea0003800000 */
.L_x_352:
[----:B------:R-:W-:-:S13]  /*0550*/  FSETP.GEU.AND P0, PT, R7, R0, PT ;  /* 0x000000000700720b */ /* 0x000fda0003f0e000 */
[----:B------:R-:W-:Y:S05]  /*0560*/  @P0 EXIT ;  /* 0x000000000000094d */ /* 0x000fea0003800000 */
[----:B------:R-:W1:Y:S01]  /*0570*/  S2UR UR5, SR_CgaCtaId ;  /* 0x00000000000579c3 */ /* 0x000e620000008800 */
[----:B------:R-:W-:-:S07]  /*0580*/  UMOV UR4, 0x400 ;  /* 0x0000040000047882 */ /* 0x000fce0000000000 */
[----:B0-----:R-:W0:Y:S08]  /*0590*/  LDC.64 R2, c[0x0][0x390] ;  /* 0x0000e400ff027b82 */ /* 0x001e300000000a00 */
[----:B------:R-:W2:Y:S01]  /*05a0*/  LDC.64 R4, c[0x0][0x398] ;  /* 0x0000e600ff047b82 */ /* 0x000ea20000000a00 */
[----:B-1----:R-:W-:-:S09]  /*05b0*/  ULEA UR4, UR5, UR4, 0x18 ;  /* 0x0000000405047291 */ /* 0x002fd2000f8ec0ff */
[----:B------:R-:W0:Y:S04]  /*05c0*/  LDS R7, [UR4] ;  /* 0x00000004ff077984 */ /* 0x000e280008000800 */
[----:B------:R-:W2:Y:S04]  /*05d0*/  LDS R9, [UR4+0x400] ;  /* 0x00040004ff097984 */ /* 0x000ea80008000800 */
[----:B0-----:R-:W-:Y:S04]  /*05e0*/  STG.E desc[UR8][R2.64], R7 ;  /* 0x0000000702007986 */ /* 0x001fe8000c101908 */
[----:B--2---:R-:W-:Y:S01]  /*05f0*/  STG.E desc[UR8][R4.64], R9 ;  /* 0x0000000904007986 */ /* 0x004fe2000c101908 */
[----:B------:R-:W-:Y:S05]  /*0600*/  EXIT ;  /* 0x000000000000794d */ /* 0x000fea0003800000 */
.L_x_355:
        /* <DEDUP_REMOVED lines=15> */
.L_x_406:


//--------------------- .text._Z11init_minvalv    --------------------------
	.section	.text._Z11init_minvalv,"ax",@progbits
	.align	128
        .global         _Z11init_minvalv
        .type           _Z11init_minvalv,@function
        .size           _Z11init_minvalv,(.L_x_407 - _Z11init_minvalv)
        .other          _Z11init_minvalv,@"STO_CUDA_ENTRY STV_DEFAULT"
_Z11init_minvalv:
.text._Z11init_minvalv:
[----:B------:R-:W-:Y:S08]  /*0000*/  LDC R1, c[0x0][0x37c] ;  /* 0x0000df00ff017b82 */ /* 0x000ff00000000800 */
[----:B------:R-:W0:Y:S01]  /*0010*/  LDC.64 R2, c[0x4][RZ] ;  /* 0x01000000ff027b82 */ /* 0x000e220000000a00 */
[----:B------:R-:W0:Y:S01]  /*0020*/  LDCU.64 UR4, c[0x0][0x358] ;  /* 0x00006b00ff0477ac */ /* 0x000e220008000a00 */
[----:B------:R-:W-:-:S05]  /*0030*/  MOV R5, 0x7f800000 ;  /* 0x7f80000000057802 */ /* 0x000fca0000000f00 */
[----:B0-----:R-:W-:Y:S01]  /*0040*/  STG.E desc[UR4][R2.64], R5 ;  /* 0x0000000502007986 */ /* 0x001fe2000c101904 */
[----:B------:R-:W-:Y:S05]  /*0050*/  EXIT ;  /* 0x000000000000794d */ /* 0x000fea0003800000 */
.L_x_356:
        /* <DEDUP_REMOVED lines=10> */
.L_x_407:


//--------------------- .text._Z12update_dualsPiS_PfS0_i --------------------------
	.section	.text._Z12update_dualsPiS_PfS0_i,"ax",@progbits
	.align	128
        .global         _Z12update_dualsPiS_PfS0_i
        .type           _Z12update_dualsPiS_PfS0_i,@function
        .size           _Z12update_dualsPiS_PfS0_i,(.L_x_408 - _Z12update_dualsPiS_PfS0_i)
        .other          _Z12update_dualsPiS_PfS0_i,@"STO_CUDA_ENTRY STV_DEFAULT"
_Z12update_dualsPiS_PfS0_i:
.text._Z12update_dualsPiS_PfS0_i:
[----:B------:R-:W-:Y:S01]  /*0000*/  LDC R1, c[0x0][0x37c] ;  /* 0x0000df00ff017b82 */ /* 0x000fe20000000800 */
[----:B------:R-:W0:Y:S07]  /*0010*/  S2R R0, SR_TID.X ;  /* 0x0000000000007919 */ /* 0x000e2e0000002100 */
[----:B------:R-:W0:Y:S01]  /*0020*/  S2UR UR4, SR_CTAID.X ;  /* 0x00000000000479c3 */ /* 0x000e220000002500 */
[----:B------:R-:W1:Y:S07]  /*0030*/  LDCU UR6, c[0x0][0x3a0] ;  /* 0x00007400ff0677ac */ /* 0x000e6e0008000800 */
[----:B------:R-:W0:Y:S02]  /*0040*/  LDC R11, c[0x0][0x360] ;  /* 0x0000d800ff0b7b82 */ /* 0x000e240000000800 */
[----:B0-----:R-:W-:-:S05]  /*0050*/  IMAD R11, R11, UR4, R0 ;  /* 0x000000040b0b7c24 */ /* 0x001fca000f8e0200 */
[----:B-1----:R-:W-:-:S13]  /*0060*/  ISETP.GE.AND P0, PT, R11, UR6, PT ;  /* 0x000000060b007c0c */ /* 0x002fda000bf06270 */
[----:B------:R-:W-:Y:S05]  /*0070*/  @P0 EXIT ;  /* 0x000000000000094d */ /* 0x000fea0003800000 */
[----:B------:R-:W0:Y:S01]  /*0080*/  LDC.64 R2, c[0x0][0x380] ;  /* 0x0000e000ff027b82 */ /* 0x000e220000000a00 */
[----:B------:R-:W1:Y:S07]  /*0090*/  LDCU.64 UR4, c[0x0][0x358] ;  /* 0x00006b00ff0477ac */ /* 0x000e6e0008000a00 */
[----:B------:R-:W2:Y:S01]  /*00a0*/  LDC.64 R8, c[0x0][0x388] ;  /* 0x0000e200ff087b82 */ /* 0x000ea20000000a00 */
[----:B0-----:R-:W-:-:S06]  /*00b0*/  IMAD.WIDE R2, R11, 0x4, R2 ;  /* 0x000000040b027825 */ /* 0x001fcc00078e0202 */
[----:B-1----:R-:W3:Y:S02]  /*00c0*/  LDG.E R2, desc[UR4][R2.64] ;  /* 0x0000000402027981 */ /* 0x002ee4000c1e1900 */
[----:B---3--:R-:W-:-:S13]  /*00d0*/  ISETP.NE.AND P0, PT, R2, UR6, PT ;  /* 0x0000000602007c0c */ /* 0x008fda000bf05270 */
[----:B------:R-:W0:Y:S08]  /*00e0*/  @P0 LDC.64 R6, c[0x0][0x390] ;  /* 0x0000e400ff060b82 */ /* 0x000e300000000a00 */
[----:B------:R-:W1:Y:S01]  /*00f0*/  @P0 LDC.64 R4, c[0x4][0x10] ;  /* 0x01000400ff040b82 */ /* 0x000e620000000a00 */
[----:B0-----:R-:W-:-:S05]  /*0100*/  @P0 IMAD.WIDE R6, R11, 0x4, R6 ;  /* 0x000000040b060825 */ /* 0x001fca00078e0206 */
[----:B------:R-:W3:Y:S04]  /*0110*/  @P0 LDG.E R13, desc[UR4][R6.64] ;  /* 0x00000004060d0981 */ /* 0x000ee8000c1e1900 */
[----:B-1----:R-:W3:Y:S01]  /*0120*/  @P0 LDG.E R4, desc[UR4][R4.64] ;  /* 0x0000000404040981 */ /* 0x002ee2000c1e1900 */
[----:B--2---:R-:W-:-:S04]  /*0130*/  IMAD.WIDE R8, R11, 0x4, R8 ;  /* 0x000000040b087825 */ /* 0x004fc800078e0208 */
[----:B---3--:R-:W-:-:S05]  /*0140*/  @P0 FADD R13, R4, R13 ;  /* 0x0000000d040d0221 */ /* 0x008fca0000000000 */
[----:B------:R0:W-:Y:S04]  /*0150*/  @P0 STG.E desc[UR4][R6.64], R13 ;  /* 0x0000000d06000986 */ /* 0x0001e8000c101904 */
[----:B------:R-:W2:Y:S02]  /*0160*/  LDG.E R8, desc[UR4][R8.64] ;  /* 0x0000000408087981 */ /* 0x000ea4000c1e1900 */
[----:B--2---:R-:W-:-:S13]  /*0170*/  ISETP.NE.AND P0, PT, R8, UR6, PT ;  /* 0x0000000608007c0c */ /* 0x004fda000bf05270 */
[----:B0-----:R-:W-:Y:S05]  /*0180*/  @!P0 EXIT ;  /* 0x000000000000894d */ /* 0x001fea0003800000 */
[----:B------:R-:W0:Y:S08]  /*0190*/  LDC.64 R2, c[0x0][0x398] ;  /* 0x0000e600ff027b82 */ /* 0x000e300000000a00 */
[----:B------:R-:W1:Y:S01]  /*01a0*/  LDC.64 R4, c[0x4][0x10] ;  /* 0x01000400ff047b82 */ /* 0x000e620000000a00 */
[----:B0-----:R-:W-:-:S05]  /*01b0*/  IMAD.WIDE R2, R11, 0x4, R2 ;  /* 0x000000040b027825 */ /* 0x001fca00078e0202 */
[----:B------:R-:W2:Y:S04]  /*01c0*/  LDG.E R7, desc[UR4][R2.64] ;  /* 0x0000000402077981 */ /* 0x000ea8000c1e1900 */
[----:B-1----:R-:W2:Y:S02]  /*01d0*/  LDG.E R4, desc[UR4][R4.64] ;  /* 0x0000000404047981 */ /* 0x002ea4000c1e1900 */
[----:B--2---:R-:W-:-:S05]  /*01e0*/  FADD R7, -R4, R7 ;  /* 0x0000000704077221 */ /* 0x004fca0000000100 */
[----:B------:R-:W-:Y:S01]  /*01f0*/  STG.E desc[UR4][R2.64], R7 ;  /* 0x0000000702007986 */ /* 0x000fe2000c101904 */
[----:B------:R-:W-:Y:S05]  /*0200*/  EXIT ;  /* 0x000000000000794d */ /* 0x000fea0003800000 */
.L_x_357:
        /* <DEDUP_REMOVED lines=15> */
.L_x_408:


//--------------------- .text._Z15set_array_valuePiii --------------------------
	.section	.text._Z15set_array_valuePiii,"ax",@progbits
	.align	128
        .global         _Z15set_array_valuePiii
        .type           _Z15set_array_valuePiii,@function
        .size           _Z15set_array_valuePiii,(.L_x_409 - _Z15set_array_valuePiii)
        .other          _Z15set_array_valuePiii,@"STO_CUDA_ENTRY STV_DEFAULT"
_Z15set_array_valuePiii:
.text._Z15set_array_valuePiii:
        /* <DEDUP_REMOVED lines=10> */
[----:B------:R-:W1:Y:S01]  /*00a0*/  LDC R7, c[0x0][0x388] ;  /* 0x0000e200ff077b82 */ /* 0x000e620000000800 */
[----:B0-----:R-:W-:-:S05]  /*00b0*/  IMAD.WIDE R2, R5, 0x4, R2 ;  /* 0x0000000405027825 */ /* 0x001fca00078e0202 */
[----:B-1----:R-:W-:Y:S01]  /*00c0*/  STG.E desc[UR4][R2.64], R7 ;  /* 0x0000000702007986 */ /* 0x002fe2000c101904 */
[----:B------:R-:W-:Y:S05]  /*00d0*/  EXIT ;  /* 0x000000000000794d */ /* 0x000fea0003800000 */
.L_x_358:
        /* <DEDUP_REMOVED lines=10> */
.L_x_409:


//--------------------- .text._Z16solve_1bc_kerneliPKiPiS1_PKfS1_S1_ --------------------------
	.section	.text._Z16solve_1bc_kerneliPKiPiS1_PKfS1_S1_,"ax",@progbits
	.align	128
        .global         _Z16solve_1bc_kerneliPKiPiS1_PKfS1_S1_
        .type           _Z16solve_1bc_kerneliPKiPiS1_PKfS1_S1_,@function
        .size           _Z16solve_1bc_kerneliPKiPiS1_PKfS1_S1_,(.L_x_410 - _Z16solve_1bc_kerneliPKiPiS1_PKfS1_S1_)
        .other          _Z16solve_1bc_kerneliPKiPiS1_PKfS1_S1_,@"STO_CUDA_ENTRY STV_DEFAULT"
_Z16solve_1bc_kerneliPKiPiS1_PKfS1_S1_:
.text._Z16solve_1bc_kerneliPKiPiS1_PKfS1_S1_:
        /* <DEDUP_REMOVED lines=15> */
[----:B------:R-:W2:Y:S01]  /*00f0*/  LDC.64 R6, c[0x0][0x3a8] ;  /* 0x0000ea00ff067b82 */ /* 0x000ea20000000a00 */
[----:B0-----:R-:W-:-:S05]  /*0100*/  IMAD.WIDE R4, R3, 0x4, R4 ;  /* 0x0000000403047825 */ /* 0x001fca00078e0204 */
[----:B-1----:R-:W3:Y:S02]  /*0110*/  LDG.E R2, desc[UR4][R4.64] ;  /* 0x0000000404027981 */ /* 0x002ee4000c1e1900 */
[----:B------:R-:W0:Y:S01]  /*0120*/  LDC.64 R10, c[0x0][0x390] ;  /* 0x0000e400ff0a7b82 */ /* 0x000e220000000a00 */
[----:B------:R-:W-:Y:S01]  /*0130*/  BSSY.RECONVERGENT B0, `(.L_x_359) ;  /* 0x0000010000007945 */ /* 0x000fe20003800200 */
[----:B--2---:R-:W-:Y:S01]  /*0140*/  IMAD.WIDE.U32 R6, R0, 0x4, R6 ;  /* 0x0000000400067825 */ /* 0x004fe200078e0006 */
[----:B---3--:R-:W-:-:S13]  /*0150*/  ISETP.NE.AND P0, PT, R2, UR6, PT ;  /* 0x0000000602007c0c */ /* 0x008fda000bf05270 */
[----:B0-----:R-:W-:Y:S05]  /*0160*/  @!P0 BRA `(.L_x_360) ;  /* 0x0000000000308947 */ /* 0x001fea0003800000 */
[----:B------:R-:W0:Y:S01]  /*0170*/  LDC.64 R8, c[0x0][0x388] ;  /* 0x0000e200ff087b82 */ /* 0x000e220000000a00 */
[----:B------:R-:W-:-:S04]  /*0180*/  IMAD R13, R3, UR6, R0 ;  /* 0x00000006030d7c24 */ /* 0x000fc8000f8e0200 */
[----:B0-----:R-:W-:-:S06]  /*0190*/  IMAD.WIDE R8, R13, 0x4, R8 ;  /* 0x000000040d087825 */ /* 0x001fcc00078e0208 */
[----:B------:R-:W2:Y:S02]  /*01a0*/  LDG.E R8, desc[UR4][R8.64] ;  /* 0x0000000408087981 */ /* 0x000ea4000c1e1900 */
[----:B--2---:R-:W-:-:S13]  /*01b0*/  ISETP.NE.AND P0, PT, R8, 0x1, PT ;  /* 0x000000010800780c */ /* 0x004fda0003f05270 */
[----:B------:R-:W-:Y:S05]  /*01c0*/  @P0 BRA `(.L_x_360) ;  /* 0x0000000000180947 */ /* 0x000fea0003800000 */
[----:B------:R-:W0:Y:S02]  /*01d0*/  LDC R2, c[0x0][0x380] ;  /* 0x0000e000ff027b82 */ /* 0x000e240000000800 */
[----:B0-----:R-:W2:Y:S02]  /*01e0*/  ATOMG.E.CAS.STRONG.GPU PT, R2, [R6], R2, R3 ;  /* 0x00000002060273a9 */ /* 0x001ea400001ee103 */
[----:B--2---:R-:W-:-:S13]  /*01f0*/  ISETP.NE.AND P0, PT, R2, UR6, PT ;  /* 0x0000000602007c0c */ /* 0x004fda000bf05270 */
[----:B------:R-:W0:Y:S01]  /*0200*/  @!P0 LDC.64 R8, c[0x4][0x8] ;  /* 0x01000200ff088b82 */ /* 0x000e220000000a00 */
[----:B------:R-:W-:-:S05]  /*0210*/  @!P0 IMAD.MOV.U32 R13, RZ, RZ, 0x1 ;  /* 0x00000001ff0d8424 */ /* 0x000fca00078e00ff */
[----:B0-----:R0:W-:Y:S02]  /*0220*/  @!P0 STG.E desc[UR4][R8.64], R13 ;  /* 0x0000000d08008986 */ /* 0x0011e4000c101904 */
.L_x_360:
[----:B------:R-:W-:Y:S05]  /*0230*/  BSYNC.RECONVERGENT B0 ;  /* 0x0000000000007941 */ /* 0x000fea0003800200 */
.L_x_359:
[----:B------:R-:W2:Y:S02]  /*0240*/  LDG.E R11, desc[UR4][R10.64] ;  /* 0x000000040a0b7981 */ /* 0x000ea4000c1e1900 */
[----:B--2---:R-:W-:-:S13]  /*0250*/  ISETP.NE.AND P0, PT, R0, R11, PT ;  /* 0x0000000b0000720c */ /* 0x004fda0003f05270 */
[----:B------:R-:W-:Y:S05]  /*0260*/  @!P0 EXIT ;  /* 0x000000000000894d */ /* 0x000fea0003800000 */
[----:B------:R-:W2:Y:S02]  /*0270*/  LDG.E R6, desc[UR4][R6.64] ;  /* 0x0000000406067981 */ /* 0x000ea4000c1e1900 */
[----:B--2---:R-:W-:-:S13]  /*0280*/  ISETP.NE.AND P0, PT, R6, UR6, PT ;  /* 0x0000000606007c0c */ /* 0x004fda000bf05270 */
[----:B------:R-:W-:Y:S05]  /*0290*/  @!P0 EXIT ;  /* 0x000000000000894d */ /* 0x000fea0003800000 */
[----:B------:R-:W2:Y:S02]  /*02a0*/  LDG.E R2, desc[UR4][R4.64] ;  /* 0x0000000404027981 */ /* 0x000ea4000c1e1900 */
[----:B--2---:R-:W-:-:S13]  /*02b0*/  ISETP.NE.AND P0, PT, R2, UR6, PT ;  /* 0x0000000602007c0c */ /* 0x004fda000bf05270 */
[----:B------:R-:W-:Y:S05]  /*02c0*/  @P0 EXIT ;  /* 0x000000000000094d */ /* 0x000fea0003800000 */
[----:B------:R-:W1:Y:S01]  /*02d0*/  LDC.64 R6, c[0x0][0x3a0] ;  /* 0x0000e800ff067b82 */ /* 0x000e620000000a00 */
[----:B------:R-:W-:-:S04]  /*02e0*/  IMAD R3, R3, UR6, R0 ;  /* 0x0000000603037c24 */ /* 0x000fc8000f8e0200 */
[----:B-1----:R-:W-:-:S06]  /*02f0*/  IMAD.WIDE R2, R3, 0x4, R6 ;  /* 0x0000000403027825 */ /* 0x002fcc00078e0206 */
[----:B------:R-:W2:Y:S02]  /*0300*/  LDG.E R2, desc[UR4][R2.64] ;  /* 0x0000000402027981 */ /* 0x000ea4000c1e1900 */
[----:B--2---:R-:W-:-:S13]  /*0310*/  FSETP.NEU.AND P0, PT, R2, RZ, PT ;  /* 0x000000ff0200720b */ /* 0x004fda0003f0d000 */
[----:B------:R-:W-:Y:S05]  /*0320*/  @P0 EXIT ;  /* 0x000000000000094d */ /* 0x000fea0003800000 */
[----:B------:R-:W2:Y:S02]  /*0330*/  ATOMG.E.MIN.S32.STRONG.GPU PT, R5, desc[UR4][R4.64], R0 ;  /* 0x80000000040579a8 */ /* 0x000ea400089ef304 */
[----:B--2---:R-:W-:-:S13]  /*0340*/  ISETP.GT.AND P0, PT, R5, R0, PT ;  /* 0x000000000500720c */ /* 0x004fda0003f04270 */
[----:B------:R-:W-:Y:S05]  /*0350*/  @!P0 EXIT ;  /* 0x000000000000894d */ /* 0x000fea0003800000 */
[----:B------:R-:W1:Y:S01]  /*0360*/  LDC.64 R2, c[0x4][0x8] ;  /* 0x01000200ff027b82 */ /* 0x000e620000000a00 */
[----:B------:R-:W-:-:S05]  /*0370*/  IMAD.MOV.U32 R5, RZ, RZ, 0x1 ;  /* 0x00000001ff057424 */ /* 0x000fca00078e00ff */
[----:B-1----:R-:W-:Y:S01]  /*0380*/  STG.E desc[UR4][R2.64], R5 ;  /* 0x0000000502007986 */ /* 0x002fe2000c101904 */
[----:B------:R-:W-:Y:S05]  /*0390*/  EXIT ;  /* 0x000000000000794d */ /* 0x000fea0003800000 */
.L_x_361:
        /* <DEDUP_REMOVED lines=14> */
.L_x_410:


//--------------------- .text._Z11find_argminPKfPiPfi --------------------------
	.section	.text._Z11find_argminPKfPiPfi,"ax",@progbits
	.align	128
        .global         _Z11find_argminPKfPiPfi
        .type           _Z11find_argminPKfPiPfi,@function
        .size           _Z11find_argminPKfPiPfi,(.L_x_411 - _Z11find_argminPKfPiPfi)
        .other          _Z11find_argminPKfPiPfi,@"STO_CUDA_ENTRY STV_DEFAULT"
_Z11find_argminPKfPiPfi:
.text._Z11find_argminPKfPiPfi:
[----:B------:R-:W-:Y:S01]  /*0000*/  LDC R1, c[0x0][0x37c] ;  /* 0x0000df00ff017b82 */ /* 0x000fe20000000800 */
[----:B------:R-:W0:Y:S01]  /*0010*/  S2R R9, SR_TID.X ;  /* 0x0000000000097919 */ /* 0x000e220000002100 */
[----:B------:R-:W1:Y:S01]  /*0020*/  LDCU UR4, c[0x0][0x398] ;  /* 0x00007300ff0477ac */ /* 0x000e620008000800 */
[----:B------:R-:W-:Y:S01]  /*0030*/  IMAD.MOV.U32 R4, RZ, RZ, 0x7f7fffff ;  /* 0x7f7fffffff047424 */ /* 0x000fe200078e00ff */
[----:B------:R-:W0:Y:S01]  /*0040*/  S2R R11, SR_CTAID.X ;  /* 0x00000000000b7919 */ /* 0x000e220000002500 */
[----:B------:R-:W0:Y:S01]  /*0050*/  LDCU UR7, c[0x0][0x360] ;  /* 0x00006c00ff0777ac */ /* 0x000e220008000800 */
[----:B------:R-:W2:Y:S01]  /*0060*/  LDCU.64 UR8, c[0x0][0x358] ;  /* 0x00006b00ff0877ac */ /* 0x000ea20008000a00 */
[----:B-1----:R-:W-:Y:S01]  /*0070*/  UIMAD UR4, UR4, UR4, URZ ;  /* 0x00000004040472a4 */ /* 0x002fe2000f8e02ff */
[----:B0-----:R-:W-:-:S05]  /*0080*/  IMAD R5, R11, UR7, R9 ;  /* 0x000000070b057c24 */ /* 0x001fca000f8e0209 */
[----:B------:R-:W-:-:S13]  /*0090*/  ISETP.GE.AND P0, PT, R5, UR4, PT ;  /* 0x0000000405007c0c */ /* 0x000fda000bf06270 */
[----:B------:R-:W0:Y:S02]  /*00a0*/  @!P0 LDC.64 R2, c[0x0][0x380] ;  /* 0x0000e000ff028b82 */ /* 0x000e240000000a00 */
[----:B0-----:R-:W-:-:S05]  /*00b0*/  @!P0 IMAD.WIDE R2, R5, 0x4, R2 ;  /* 0x0000000405028825 */ /* 0x001fca00078e0202 */
[----:B--2---:R-:W2:Y:S01]  /*00c0*/  @!P0 LDG.E R4, desc[UR8][R2.64] ;  /* 0x0000000802048981 */ /* 0x004ea2000c1e1900 */
[----:B------:R-:W0:Y:S01]  /*00d0*/  S2UR UR6, SR_CgaCtaId ;  /* 0x00000000000679c3 */ /* 0x000e220000008800 */
[----:B------:R-:W-:Y:S01]  /*00e0*/  UMOV UR4, 0x400 ;  /* 0x0000040000047882 */ /* 0x000fe20000000000 */
[----:B------:R-:W-:Y:S01]  /*00f0*/  IMAD.U32 R0, RZ, RZ, UR7 ;  /* 0x00000007ff007e24 */ /* 0x000fe2000f8e00ff */
[----:B------:R-:W-:-:S04]  /*0100*/  UIADD3 UR5, UPT, UPT, UR4, 0x400, URZ ;  /* 0x0000040004057890 */ /* 0x000fc8000fffe0ff */
[----:B------:R-:W-:Y:S01]  /*0110*/  ISETP.GE.U32.AND P0, PT, R0, 0x2, PT ;  /* 0x000000020000780c */ /* 0x000fe20003f06070 */
[----:B0-----:R-:W-:Y:S02]  /*0120*/  ULEA UR4, UR6, UR4, 0x18 ;  /* 0x0000000406047291 */ /* 0x001fe4000f8ec0ff */
[----:B------:R-:W-:-:S04]  /*0130*/  ULEA UR5, UR6, UR5, 0x18 ;  /* 0x0000000506057291 */ /* 0x000fc8000f8ec0ff */
[C---:B------:R-:W-:Y:S02]  /*0140*/  LEA R7, R9.reuse, UR4, 0x2 ;  /* 0x0000000409077c11 */ /* 0x040fe4000f8e10ff */
[----:B------:R-:W-:-:S03]  /*0150*/  LEA R6, R9, UR5, 0x2 ;  /* 0x0000000509067c11 */ /* 0x000fc6000f8e10ff */
[----:B--2---:R0:W-:Y:S04]  /*0160*/  STS [R7], R4 ;  /* 0x0000000407007388 */ /* 0x0041e80000000800 */
[----:B------:R0:W-:Y:S01]  /*0170*/  STS [R6], R5 ;  /* 0x0000000506007388 */ /* 0x0001e20000000800 */
[----:B------:R-:W-:Y:S06]  /*0180*/  BAR.SYNC.DEFER_BLOCKING 0x0 ;  /* 0x0000000000007b1d */ /* 0x000fec0000010000 */
[----:B------:R-:W-:Y:S05]  /*0190*/  @!P0 BRA `(.L_x_362) ;  /* 0x0000000000448947 */ /* 0x000fea0003800000 */
.L_x_365:
[--C-:B0-----:R-:W-:Y:S01]  /*01a0*/  IMAD.MOV.U32 R4, RZ, RZ, R0.reuse ;  /* 0x000000ffff047224 */ /* 0x101fe200078e0000 */
[----:B------:R-:W-:Y:S01]  /*01b0*/  SHF.R.U32.HI R0, RZ, 0x1, R0 ;  /* 0x00000001ff007819 */ /* 0x000fe20000011600 */
[----:B------:R-:W-:Y:S03]  /*01c0*/  BSSY.RECONVERGENT B0, `(.L_x_363) ;  /* 0x000000b000007945 */ /* 0x000fe60003800200 */
[----:B------:R-:W-:-:S13]  /*01d0*/  ISETP.GE.U32.AND P0, PT, R9, R0, PT ;  /* 0x000000000900720c */ /* 0x000fda0003f06070 */
[----:B------:R-:W-:Y:S05]  /*01e0*/  @P0 BRA `(.L_x_364) ;  /* 0x0000000000200947 */ /* 0x000fea0003800000 */
[----:B------:R-:W-:Y:S01]  /*01f0*/  IMAD R2, R0, 0x4, R7 ;  /* 0x0000000400027824 */ /* 0x000fe200078e0207 */
[----:B------:R-:W-:Y:S05]  /*0200*/  LDS R3, [R7] ;  /* 0x0000000007037984 */ /* 0x000fea0000000800 */
[----:B------:R-:W0:Y:S02]  /*0210*/  LDS R2, [R2] ;  /* 0x0000000002027984 */ /* 0x000e240000000800 */
[----:B0-----:R-:W-:-:S13]  /*0220*/  FSETP.GEU.AND P0, PT, R2, R3, PT ;  /* 0x000000030200720b */ /* 0x001fda0003f0e000 */
[----:B------:R-:W-:Y:S01]  /*0230*/  @!P0 IMAD R3, R0, 0x4, R6 ;  /* 0x0000000400038824 */ /* 0x000fe200078e0206 */
[----:B------:R-:W-:Y:S05]  /*0240*/  @!P0 STS [R7], R2 ;  /* 0x0000000207008388 */ /* 0x000fea0000000800 */
[----:B------:R-:W0:Y:S04]  /*0250*/  @!P0 LDS R3, [R3] ;  /* 0x0000000003038984 */ /* 0x000e280000000800 */
[----:B0-----:R0:W-:Y:S02]  /*0260*/  @!P0 STS [R6], R3 ;  /* 0x0000000306008388 */ /* 0x0011e40000000800 */
.L_x_364:
[----:B------:R-:W-:Y:S05]  /*0270*/  BSYNC.RECONVERGENT B0 ;  /* 0x0000000000007941 */ /* 0x000fea0003800200 */
.L_x_363:
[----:B------:R-:W-:Y:S01]  /*0280*/  BAR.SYNC.DEFER_BLOCKING 0x0 ;  /* 0x0000000000007b1d */ /* 0x000fe20000010000 */
[----:B------:R-:W-:-:S13]  /*0290*/  ISETP.GT.U32.AND P0, PT, R4, 0x3, PT ;  /* 0x000000030400780c */ /* 0x000fda0003f04070 */
[----:B------:R-:W-:Y:S05]  /*02a0*/  @P0 BRA `(.L_x_365) ;  /* 0xfffffffc00bc0947 */ /* 0x000fea000383ffff */
.L_x_362:
[----:B------:R-:W-:-:S13]  /*02b0*/  ISETP.NE.AND P0, PT, R9, RZ, PT ;  /* 0x000000ff0900720c */ /* 0x000fda0003f05270 */
[----:B------:R-:W-:Y:S05]  /*02c0*/  @P0 EXIT ;  /* 0x000000000000094d */ /* 0x000fea0003800000 */
[----:B------:R-:W1:Y:S01]  /*02d0*/  S2UR UR5, SR_CgaCtaId ;  /* 0x00000000000579c3 */ /* 0x000e620000008800 */
[----:B------:R-:W-:-:S07]  /*02e0*/  UMOV UR4, 0x400 ;  /* 0x0000040000047882 */ /* 0x000fce0000000000 */
[----:B0-----:R-:W0:Y:S08]  /*02f0*/  LDC.64 R2, c[0x0][0x390] ;  /* 0x0000e400ff027b82 */ /* 0x001e300000000a00 */
[----:B------:R-:W2:Y:S01]  /*0300*/  LDC.64 R4, c[0x0][0x388] ;  /* 0x0000e200ff047b82 */ /* 0x000ea20000000a00 */
[----:B-1----:R-:W-:Y:S01]  /*0310*/  ULEA UR4, UR5, UR4, 0x18 ;  /* 0x0000000405047291 */ /* 0x002fe2000f8ec0ff */
[----:B0-----:R-:W-:-:S08]  /*0320*/  IMAD.WIDE.U32 R2, R11, 0x4, R2 ;  /* 0x000000040b027825 */ /* 0x001fd000078e0002 */
[----:B------:R-:W0:Y:S04]  /*0330*/  LDS R7, [UR4] ;  /* 0x00000004ff077984 */ /* 0x000e280008000800 */
[----:B------:R-:W1:Y:S01]  /*0340*/  LDS R9, [UR4+0x400] ;  /* 0x00040004ff097984 */ /* 0x000e620008000800 */
[----:B--2---:R-:W-:-:S03]  /*0350*/  IMAD.WIDE.U32 R4, R11, 0x4, R4 ;  /* 0x000000040b047825 */ /* 0x004fc600078e0004 */
[----:B0-----:R-:W-:Y:S04]  /*0360*/  STG.E desc[UR8][R2.64], R7 ;  /* 0x0000000702007986 */ /* 0x001fe8000c101908 */
[----:B-1----:R-:W-:Y:S01]  /*0370*/  STG.E desc[UR8][R4.64], R9 ;  /* 0x0000000904007986 */ /* 0x002fe2000c101908 */
[----:B------:R-:W-:Y:S05]  /*0380*/  EXIT ;  /* 0x000000000000794d */ /* 0x000fea0003800000 */
.L_x_366:
        /* <DEDUP_REMOVED lines=15> */
.L_x_411:


//--------------------- .text._Z9compute_BPKfS0_S0_Pfi --------------------------
	.section	.text._Z9compute_BPKfS0_S0_Pfi,"ax",@progbits
	.align	128
        .global         _Z9compute_BPKfS0_S0_Pfi
        .type           _Z9compute_BPKfS0_S0_Pfi,@function
        .size           _Z9compute_BPKfS0_S0_Pfi,(.L_x_412 - _Z9compute_BPKfS0_S0_Pfi)
        .other          _Z9compute_BPKfS0_S0_Pfi,@"STO_CUDA_ENTRY STV_DEFAULT"
_Z9compute_BPKfS0_S0_Pfi:
.text._Z9compute_BPKfS0_S0_Pfi:
        /* <DEDUP_REMOVED lines=18> */
[----:B0-----:R-:W-:-:S07]  /*0120*/  IMAD.WIDE.U32 R4, R9, 0x4, R4 ;  /* 0x0000000409047825 */ /* 0x001fce00078e0004 */
[----:B------:R-:W0:Y:S01]  /*0130*/  LDC.64 R8, c[0x0][0x398] ;  /* 0x0000e600ff087b82 */ /* 0x000e220000000a00 */
[----:B-1----:R-:W4:Y:S01]  /*0140*/  LDG.E R5, desc[UR4][R4.64] ;  /* 0x0000000404057981 */ /* 0x002f22000c1e1900 */
[----:B--2---:R-:W-:-:S06]  /*0150*/  IMAD.WIDE R2, R11, 0x4, R2 ;  /* 0x000000040b027825 */ /* 0x004fcc00078e0202 */
[----:B------:R-:W4:Y:S01]  /*0160*/  LDG.E R2, desc[UR4][R2.64] ;  /* 0x0000000402027981 */ /* 0x000f22000c1e1900 */
[----:B---3--:R-:W-:-:S06]  /*0170*/  IMAD.WIDE R6, R0, 0x4, R6 ;  /* 0x0000000400067825 */ /* 0x008fcc00078e0206 */
[----:B------:R-:W2:Y:S01]  /*0180*/  LDG.E R7, desc[UR4][R6.64] ;  /* 0x0000000406077981 */ /* 0x000ea2000c1e1900 */
[----:B0-----:R-:W-:-:S04]  /*0190*/  IMAD.WIDE R8, R11, 0x4, R8 ;  /* 0x000000040b087825 */ /* 0x001fc800078e0208 */
[----:B----4-:R-:W-:-:S04]  /*01a0*/  FADD R0, R2, -R5 ;  /* 0x8000000502007221 */ /* 0x010fc80000000000 */
[----:B--2---:R-:W-:-:S05]  /*01b0*/  FADD R11, R0, -R7 ;  /* 0x80000007000b7221 */ /* 0x004fca0000000000 */
[----:B------:R-:W-:Y:S01]  /*01c0*/  STG.E desc[UR4][R8.64], R11 ;  /* 0x0000000b08007986 */ /* 0x000fe2000c101904 */
[----:B------:R-:W-:Y:S05]  /*01d0*/  EXIT ;  /* 0x000000000000794d */ /* 0x000fea0003800000 */
.L_x_367:
        /* <DEDUP_REMOVED lines=10> */
.L_x_412:


//--------------------- .text._Z20selectZerosEfficientPKfPiS1_i --------------------------
	.section	.text._Z20selectZerosEfficientPKfPiS1_i,"ax",@progbits
	.align	128
        .global         _Z20selectZerosEfficientPKfPiS1_i
        .type           _Z20selectZerosEfficientPKfPiS1_i,@function
        .size           _Z20selectZerosEfficientPKfPiS1_i,(.L_x_413 - _Z20selectZerosEfficientPKfPiS1_i)
        .other          _Z20selectZerosEfficientPKfPiS1_i,@"STO_CUDA_ENTRY STV_DEFAULT"
_Z20selectZerosEfficientPKfPiS1_i:
.text._Z20selectZerosEfficientPKfPiS1_i:
        /* <DEDUP_REMOVED lines=11> */
[----:B------:R-:W-:Y:S02]  /*00b0*/  MOV R4, 0x400 ;  /* 0x0000040000047802 */ /* 0x000fe40000000f00 */
[----:B------:R-:W-:Y:S01]  /*00c0*/  ISETP.GE.U32.AND P2, PT, R10, 0x2, PT ;  /* 0x000000020a00780c */ /* 0x000fe20003f46070 */
[----:B------:R-:W0:Y:S02]  /*00d0*/  S2R R6, SR_CgaCtaId ;  /* 0x0000000000067919 */ /* 0x000e240000008800 */
[----:B------:R-:W-:Y:S02]  /*00e0*/  VIADD R5, R4, 0x10 ;  /* 0x0000001004057836 */ /* 0x000fe40000000000 */
[----:B------:R-:W-:-:S03]  /*00f0*/  IMAD.MOV.U32 R4, RZ, RZ, RZ ;  /* 0x000000ffff047224 */ /* 0x000fc600078e00ff */
[----:B0-----:R-:W-:-:S05]  /*0100*/  LEA R5, R6, R5, 0x18 ;  /* 0x0000000506057211 */ /* 0x001fca00078ec0ff */
[--C-:B------:R-:W-:Y:S02]  /*0110*/  IMAD R7, R9, 0x4, R5.reuse ;  /* 0x0000000409077824 */ /* 0x100fe400078e0205 */
[----:B------:R-:W-:Y:S01]  /*0120*/  IMAD R8, R10, 0x4, R5 ;  /* 0x000000040a087824 */ /* 0x000fe200078e0205 */
[----:B--2---:R-:W-:-:S04]  /*0130*/  @!P0 FSETP.NEU.AND P1, PT, R2, RZ, PT ;  /* 0x000000ff0200820b */ /* 0x004fc80003f2d000 */
[----:B------:R-:W-:-:S05]  /*0140*/  @!P0 SEL R4, RZ, 0x1, P1 ;  /* 0x00000001ff048807 */ /* 0x000fca0000800000 */
[----:B------:R0:W-:Y:S01]  /*0150*/  STS [R7], R4 ;  /* 0x0000000407007388 */ /* 0x0001e20000000800 */
[----:B------:R-:W-:Y:S06]  /*0160*/  BAR.SYNC.DEFER_BLOCKING 0x0 ;  /* 0x0000000000007b1d */ /* 0x000fec0000010000 */
[----:B------:R-:W-:Y:S05]  /*0170*/  @!P2 BRA `(.L_x_368) ;  /* 0x000000000038a947 */ /* 0x000fea0003800000 */
[----:B------:R-:W-:-:S05]  /*0180*/  UMOV UR4, 0x1 ;  /* 0x0000000100047882 */ /* 0x000fca0000000000 */
.L_x_369:
[----:B------:R-:W-:Y:S01]  /*0190*/  ISETP.GE.AND P0, PT, R9, UR4, PT ;  /* 0x0000000409007c0c */ /* 0x000fe2000bf06270 */
[----:B-1----:R-:W-:-:S12]  /*01a0*/  IMAD.MOV.U32 R2, RZ, RZ, RZ ;  /* 0x000000ffff027224 */ /* 0x002fd800078e00ff */
[----:B------:R-:W-:Y:S01]  /*01b0*/  @P0 VIADD R6, R9, -UR4 ;  /* 0x8000000409060c36 */ /* 0x000fe20008000000 */
[----:B------:R-:W-:-:S03]  /*01c0*/  USHF.L.U32 UR4, UR4, 0x1, URZ ;  /* 0x0000000104047899 */ /* 0x000fc600080006ff */
[----:B------:R-:W-:-:S05]  /*01d0*/  @P0 IMAD R6, R6, 0x4, R5 ;  /* 0x0000000406060824 */ /* 0x000fca00078e0205 */
[----:B------:R-:W-:Y:S01]  /*01e0*/  @P0 LDS R2, [R6] ;  /* 0x0000000006020984 */ /* 0x000fe20000000800 */
[----:B------:R-:W-:Y:S01]  /*01f0*/  BAR.SYNC.DEFER_BLOCKING 0x0 ;  /* 0x0000000000007b1d */ /* 0x000fe20000010000 */
[----:B------:R-:W-:-:S05]  /*0200*/  ISETP.LE.AND P0, PT, R10, UR4, PT ;  /* 0x000000040a007c0c */ /* 0x000fca000bf03270 */
[----:B------:R-:W1:Y:S02]  /*0210*/  LDS R3, [R7] ;  /* 0x0000000007037984 */ /* 0x000e640000000800 */
[----:B-1----:R-:W-:-:S05]  /*0220*/  IMAD.IADD R2, R3, 0x1, R2 ;  /* 0x0000000103027824 */ /* 0x002fca00078e0202 */
[----:B------:R1:W-:Y:S01]  /*0230*/  STS [R7], R2 ;  /* 0x0000000207007388 */ /* 0x0003e20000000800 */
[----:B------:R-:W-:Y:S06]  /*0240*/  BAR.SYNC.DEFER_BLOCKING 0x0 ;  /* 0x0000000000007b1d */ /* 0x000fec0000010000 */
[----:B------:R-:W-:Y:S05]  /*0250*/  @!P0 BRA `(.L_x_369) ;  /* 0xfffffffc00cc8947 */ /* 0x000fea000383ffff */
.L_x_368:
[----:B01----:R-:W-:Y:S01]  /*0260*/  LDS R7, [R7] ;  /* 0x0000000007077984 */ /* 0x003fe20000000800 */
[----:B------:R-:W0:Y:S01]  /*0270*/  LDCU UR4, c[0x0][0x398] ;  /* 0x00007300ff0477ac */ /* 0x000e220008000800 */
[----:B------:R-:W-:Y:S01]  /*0280*/  VIADD R2, R10, 0xffffffff ;  /* 0xffffffff0a027836 */ /* 0x000fe20000000000 */
[C---:B------:R-:W-:Y:S01]  /*0290*/  ISETP.NE.AND P2, PT, R9.reuse, RZ, PT ;  /* 0x000000ff0900720c */ /* 0x040fe20003f45270 */
[----:B------:R-:W1:Y:S01]  /*02a0*/  LDS R5, [R8+-0x4] ;  /* 0xfffffc0008057984 */ /* 0x000e620000000800 */
[----:B------:R-:W-:Y:S01]  /*02b0*/  BSSY.RECONVERGENT B0, `(.L_x_370) ;  /* 0x000000c000007945 */ /* 0x000fe20003800200 */
[----:B------:R-:W-:Y:S02]  /*02c0*/  ISETP.NE.AND P3, PT, R4, RZ, PT ;  /* 0x000000ff0400720c */ /* 0x000fe40003f65270 */
[----:B------:R-:W-:Y:S02]  /*02d0*/  ISETP.NE.AND P1, PT, R9, R2, PT ;  /* 0x000000020900720c */ /* 0x000fe40003f25270 */
[----:B0-----:R-:W-:-:S11]  /*02e0*/  ISETP.GE.AND P0, PT, R0, UR4, PT ;  /* 0x0000000400007c0c */ /* 0x001fd6000bf06270 */
[----:B-1----:R-:W-:Y:S01]  /*02f0*/  @!P1 SEL R5, R7, R5, !P0 ;  /* 0x0000000507059207 */ /* 0x002fe20004000000 */
[----:B------:R-:W-:Y:S06]  /*0300*/  @P2 BRA `(.L_x_371) ;  /* 0x0000000000182947 */ /* 0x000fec0003800000 */
[----:B------:R-:W0:Y:S02]  /*0310*/  LDC.64 R2, c[0x0][0x390] ;  /* 0x0000e400ff027b82 */ /* 0x000e240000000a00 */
[----:B0-----:R-:W2:Y:S06]  /*0320*/  ATOMG.E.ADD.STRONG.GPU PT, R2, desc[UR6][R2.64], R5 ;  /* 0x80000005020279a8 */ /* 0x001eac00081ef106 */
[----:B------:R-:W0:Y:S01]  /*0330*/  S2UR UR5, SR_CgaCtaId ;  /* 0x00000000000579c3 */ /* 0x000e220000008800 */
[----:B------:R-:W-:Y:S02]  /*0340*/  UMOV UR4, 0x400 ;  /* 0x0000040000047882 */ /* 0x000fe40000000000 */
[----:B0-----:R-:W-:-:S09]  /*0350*/  ULEA UR4, UR5, UR4, 0x18 ;  /* 0x0000000405047291 */ /* 0x001fd2000f8ec0ff */
[----:B--2---:R0:W-:Y:S03]  /*0360*/  STS [UR4], R2 ;  /* 0x00000002ff007988 */ /* 0x0041e60008000804 */
.L_x_371:
[----:B------:R-:W-:Y:S05]  /*0370*/  BSYNC.RECONVERGENT B0 ;  /* 0x0000000000007941 */ /* 0x000fea0003800200 */
.L_x_370:
[----:B------:R-:W-:Y:S06]  /*0380*/  BAR.SYNC.DEFER_BLOCKING 0x0 ;  /* 0x0000000000007b1d */ /* 0x000fec0000010000 */
[----:B------:R-:W-:Y:S05]  /*0390*/  @!P3 EXIT ;  /* 0x000000000000b94d */ /* 0x000fea0003800000 */
[----:B------:R-:W1:Y:S01]  /*03a0*/  S2UR UR5, SR_CgaCtaId ;  /* 0x00000000000579c3 */ /* 0x000e620000008800 */
[----:B------:R-:W-:-:S07]  /*03b0*/  UMOV UR4, 0x400 ;  /* 0x0000040000047882 */ /* 0x000fce0000000000 */
[----:B0-----:R-:W0:Y:S01]  /*03c0*/  LDC.64 R2, c[0x0][0x388] ;  /* 0x0000e200ff027b82 */ /* 0x001e220000000a00 */
[----:B-1----:R-:W-:-:S09]  /*03d0*/  ULEA UR4, UR5, UR4, 0x18 ;  /* 0x0000000405047291 */ /* 0x002fd2000f8ec0ff */
[----:B------:R-:W1:Y:S02]  /*03e0*/  LDS R4, [UR4] ;  /* 0x00000004ff047984 */ /* 0x000e640008000800 */
[----:B-1----:R-:W-:-:S05]  /*03f0*/  IADD3 R7, PT, PT, R7, -0x1, R4 ;  /* 0xffffffff07077810 */ /* 0x002fca0007ffe004 */
[----:B0-----:R-:W-:-:S05]  /*0400*/  IMAD.WIDE R2, R7, 0x4, R2 ;  /* 0x0000000407027825 */ /* 0x001fca00078e0202 */
[----:B------:R-:W-:Y:S01]  /*0410*/  STG.E desc[UR6][R2.64], R0 ;  /* 0x0000000002007986 */ /* 0x000fe2000c101906 */
[----:B------:R-:W-:Y:S05]  /*0420*/  EXIT ;  /* 0x000000000000794d */ /* 0x000fea0003800000 */
.L_x_372:
        /* <DEDUP_REMOVED lines=13> */
.L_x_413:


//--------------------- .nv.shared._ZN3cub18CUB_300001_SM_10006detail11EmptyKernelIvEEvv --------------------------
	.section	.nv.shared._ZN3cub18CUB_300001_SM_10006detail11EmptyKernelIvEEvv,"aw",@nobits
	.sectionflags	@""
	.align	16
	.zero		1024


//--------------------- .nv.shared.reserved.0     --------------------------
	.section	.nv.shared.reserved.0,"aw",@nobits
	.weak		__nv_reservedSMEM_offset_0_alias
	.size		__nv_reservedSMEM_offset_0_alias, 0, 64
	.other		__nv_reservedSMEM_offset_0_alias,@"STO_CUDA_RESERVED_SHARED STV_DEFAULT"
__nv_reservedSMEM_offset_0_alias:
	.zero		0
	.zero		64


//--------------------- .nv.global                --------------------------
	.section	.nv.global,"aw",@nobits
	.align	4
.nv.global:
	.type		d_min,@object
	.size		d_min,(d_stop - d_min)
d_min:
	.zero		4
	.type		d_stop,@object
	.size		d_stop,(d_flag - d_stop)
d_stop:
	.zero		4
	.type		d_flag,@object
	.size		d_flag,(d_next_count - d_flag)
d_flag:
	.zero		4
	.type		d_next_count,@object
	.size		d_next_count,(d_epsilon - d_next_count)
d_next_count:
	.zero		4
	.type		d_epsilon,@object
	.size		d_epsilon,(d_moving - d_epsilon)
d_epsilon:
	.zero		4
	.type		d_moving,@object
	.size		d_moving,(d_outstanding - d_moving)
d_moving:
	.zero		4
	.type		d_outstanding,@object
	.size		d_outstanding,(d_found - d_outstanding)
d_outstanding:
	.zero		4
	.type		d_found,@object
	.size		d_found,(d_active_count - d_found)
d_found:
	.zero		4
	.type		d_active_count,@object
	.size		d_active_count,(d_progress - d_active_count)
d_active_count:
	.zero		4
	.type		d_progress,@object
	.size		d_progress,(d_changed - d_progress)
d_progress:
	.zero		4
	.type		d_changed,@object
	.size		d_changed,(d_done - d_changed)
d_changed:
	.zero		4
	.type		d_done,@object
	.size		d_done,(d_b_kl_neg - d_done)
d_done:
	.zero		4
	.type		d_b_kl_neg,@object
	.size		d_b_kl_neg,(_ZN34_INTERNAL_823f61ab_4_k_cu_9efb0bfd4cuda3std6ranges3__45__cpo4cendE - d_b_kl_neg)
d_b_kl_neg:
	.zero		4
	.type		_ZN34_INTERNAL_823f61ab_4_k_cu_9efb0bfd4cuda3std6ranges3__45__cpo4cendE,@object
	.size		_ZN34_INTERNAL_823f61ab_4_k_cu_9efb0bfd4cuda3std6ranges3__45__cpo4cendE,(_ZN34_INTERNAL_823f61ab_4_k_cu_9efb0bfd6thrust24THRUST_300001_SM_1000_NS12placeholders2_6E - _ZN34_INTERNAL_823f61ab_4_k_cu_9efb0bfd4cuda3std6ranges3__45__cpo4cendE)
_ZN34_INTERNAL_823f61ab_4_k_cu_9efb0bfd4cuda3std6ranges3__45__cpo4cendE:
	.zero		1
	.type		_ZN34_INTERNAL_823f61ab_4_k_cu_9efb0bfd6thrust24THRUST_300001_SM_1000_NS12placeholders2_6E,@object
	.size		_ZN34_INTERNAL_823f61ab_4_k_cu_9efb0bfd6thrust24THRUST_300001_SM_1000_NS12placeholders2_6E,(_ZN34_INTERNAL_823f61ab_4_k_cu_9efb0bfd4cuda3std3__45__cpo4cendE - _ZN34_INTERNAL_823f61ab_4_k_cu_9efb0bfd6thrust24THRUST_300001_SM_1000_NS12placeholders2_6E)
_ZN34_INTERNAL_823f61ab_4_k_cu_9efb0bfd6thrust24THRUST_300001_SM_1000_NS12placeholders2_6E:
	.zero		1
	.type		_ZN34_INTERNAL_823f61ab_4_k_cu_9efb0bfd4cuda3std3__45__cpo4cendE,@object
	.size		_ZN34_INTERNAL_823f61ab_4_k_cu_9efb0bfd4cuda3std3__45__cpo4cendE,(_ZN34_INTERNAL_823f61ab_4_k_cu_9efb0bfd4cuda3std6ranges3__45__cpo5ssizeE - _ZN34_INTERNAL_823f61ab_4_k_cu_9efb0bfd4cuda3std3__45__cpo4cendE)
_ZN34_INTERNAL_823f61ab_4_k_cu_9efb0bfd4cuda3std3__45__cpo4cendE:
	.zero		1
	.type		_ZN34_INTERNAL_823f61ab_4_k_cu_9efb0bfd4cuda3std6ranges3__45__cpo5ssizeE,@object
	.size		_ZN34_INTERNAL_823f61ab_4_k_cu_9efb0bfd4cuda3std6ranges3__45__cpo5ssizeE,(_ZN34_INTERNAL_823f61ab_4_k_cu_9efb0bfd4cuda3std3__420unreachable_sentinelE - _ZN34_INTERNAL_823f61ab_4_k_cu_9efb0bfd4cuda3std6ranges3__45__cpo5ssizeE)
_ZN34_INTERNAL_823f61ab_4_k_cu_9efb0bfd4cuda3std6ranges3__45__cpo5ssizeE:
	.zero		1
	.type		_ZN34_INTERNAL_823f61ab_4_k_cu_9efb0bfd4cuda3std3__420unreachable_sentinelE,@object
	.size		_ZN34_INTERNAL_823f61ab_4_k_cu_9efb0bfd4cuda3std3__420unreachable_sentinelE,(_ZN34_INTERNAL_823f61ab_4_k_cu_9efb0bfd4cuda3std6ranges3__45__cpo4prevE - _ZN34_INTERNAL_823f61ab_4_k_cu_9efb0bfd4cuda3std3__420unreachable_sentinelE)
_ZN34_INTERNAL_823f61ab_4_k_cu_9efb0bfd4cuda3std3__420unreachable_sentinelE:
	.zero		1
	.type		_ZN34_INTERNAL_823f61ab_4_k_cu_9efb0bfd4cuda3std6ranges3__45__cpo4prevE,@object
	.size		_ZN34_INTERNAL_823f61ab_4_k_cu_9efb0bfd4cuda3std6ranges3__45__cpo4prevE,(_ZN34_INTERNAL_823f61ab_4_k_cu_9efb0bfd6thrust24THRUST_300001_SM_1000_NS12placeholders3_10E - _ZN34_INTERNAL_823f61ab_4_k_cu_9efb0bfd4cuda3std6ranges3__45__cpo4prevE)
_ZN34_INTERNAL_823f61ab_4_k_cu_9efb0bfd4cuda3std6ranges3__45__cpo4prevE:
	.zero		1
	.type		_ZN34_INTERNAL_823f61ab_4_k_cu_9efb0bfd6thrust24THRUST_300001_SM_1000_NS12placeholders3_10E,@object
	.size		_ZN34_INTERNAL_823f61ab_4_k_cu_9efb0bfd6thrust24THRUST_300001_SM_1000_NS12placeholders3_10E,(_ZN34_INTERNAL_823f61ab_4_k_cu_9efb0bfd4cuda3std3__45__cpo5crendE - _ZN34_INTERNAL_823f61ab_4_k_cu_9efb0bfd6thrust24THRUST_300001_SM_1000_NS12placeholders3_10E)
_ZN34_INTERNAL_823f61ab_4_k_cu_9efb0bfd6thrust24THRUST_300001_SM_1000_NS12placeholders3_10E:
	.zero		1
	.type		_ZN34_INTERNAL_823f61ab_4_k_cu_9efb0bfd4cuda3std3__45__cpo5crendE,@object
	.size		_ZN34_INTERNAL_823f61ab_4_k_cu_9efb0bfd4cuda3std3__45__cpo5crendE,(_ZN34_INTERNAL_823f61ab_4_k_cu_9efb0bfd6thrust24THRUST_300001_SM_1000_NS12placeholders2_2E - _ZN34_INTERNAL_823f61ab_4_k_cu_9efb0bfd4cuda3std3__45__cpo5crendE)
_ZN34_INTERNAL_823f61ab_4_k_cu_9efb0bfd4cuda3std3__45__cpo5crendE:
	.zero		1
	.type		_ZN34_INTERNAL_823f61ab_4_k_cu_9efb0bfd6thrust24THRUST_300001_SM_1000_NS12placeholders2_2E,@object
	.size		_ZN34_INTERNAL_823f61ab_4_k_cu_9efb0bfd6thrust24THRUST_300001_SM_1000_NS12placeholders2_2E,(_ZN34_INTERNAL_823f61ab_4_k_cu_9efb0bfd4cuda3std6ranges3__45__cpo9iter_moveE - _ZN34_INTERNAL_823f61ab_4_k_cu_9efb0bfd6thrust24THRUST_300001_SM_1000_NS12placeholders2_2E)
_ZN34_INTERNAL_823f61ab_4_k_cu_9efb0bfd6thrust24THRUST_300001_SM_1000_NS12placeholders2_2E:
	.zero		1
	.type		_ZN34_INTERNAL_823f61ab_4_k_cu_9efb0bfd4cuda3std6ranges3__45__cpo9iter_moveE,@object
	.size		_ZN34_INTERNAL_823f61ab_4_k_cu_9efb0bfd4cuda3std6ranges3__45__cpo9iter_moveE,(_ZN34_INTERNAL_823f61ab_4_k_cu_9efb0bfd4cuda3std6ranges3__45__cpo9iter_swapE - _ZN34_INTERNAL_823f61ab_4_k_cu_9efb0bfd4cuda3std6ranges3__45__cpo9iter_moveE)
_ZN34_INTERNAL_823f61ab_4_k_cu_9efb0bfd4cuda3std6ranges3__45__cpo9iter_moveE:
	.zero		1
	.type		_ZN34_INTERNAL_823f61ab_4_k_cu_9efb0bfd4cuda3std6ranges3__45__cpo9iter_swapE,@object
	.size		_ZN34_INTERNAL_823f61ab_4_k_cu_9efb0bfd4cuda3std6ranges3__45__cpo9iter_swapE,(_ZN34_INTERNAL_823f61ab_4_k_cu_9efb0bfd6thrust24THRUST_300001_SM_1000_NS12placeholders2_8E - _ZN34_INTERNAL_823f61ab_4_k_cu_9efb0bfd4cuda3std6ranges3__45__cpo9iter_swapE)
_ZN34_INTERNAL_823f61ab_4_k_cu_9efb0bfd4cuda3std6ranges3__45__cpo9iter_swapE:
	.zero		1
	.type		_ZN34_INTERNAL_823f61ab_4_k_cu_9efb0bfd6thrust24THRUST_300001_SM_1000_NS12placeholders2_8E,@object
	.size		_ZN34_INTERNAL_823f61ab_4_k_cu_9efb0bfd6thrust24THRUST_300001_SM_1000_NS12placeholders2_8E,(_ZN34_INTERNAL_823f61ab_4_k_cu_9efb0bfd4cuda3std3__45__cpo4rendE - _ZN34_INTERNAL_823f61ab_4_k_cu_9efb0bfd6thrust24THRUST_300001_SM_1000_NS12placeholders2_8E)
_ZN34_INTERNAL_823f61ab_4_k_cu_9efb0bfd6thrust24THRUST_300001_SM_1000_NS12placeholders2_8E:
	.zero		1
	.type		_ZN34_INTERNAL_823f61ab_4_k_cu_9efb0bfd4cuda3std3__45__cpo4rendE,@object
	.size		_ZN34_INTERNAL_823f61ab_4_k_cu_9efb0bfd4cuda3std3__45__cpo4rendE,(_ZN34_INTERNAL_823f61ab_4_k_cu_9efb0bfd6thrust24THRUST_300001_SM_1000_NS6system6detail10sequential3seqE - _ZN34_INTERNAL_823f61ab_4_k_cu_9efb0bfd4cuda3std3__45__cpo4rendE)
_ZN34_INTERNAL_823f61ab_4_k_cu_9efb0bfd4cuda3std3__45__cpo4rendE:
	.zero		1
	.type		_ZN34_INTERNAL_823f61ab_4_k_cu_9efb0bfd6thrust24THRUST_300001_SM_1000_NS6system6detail10sequential3seqE,@object
	.size		_ZN34_INTERNAL_823f61ab_4_k_cu_9efb0bfd6thrust24THRUST_300001_SM_1000_NS6system6detail10sequential3seqE,(_ZN34_INTERNAL_823f61ab_4_k_cu_9efb0bfd4cuda3std3__48unexpectE - _ZN34_INTERNAL_823f61ab_4_k_cu_9efb0bfd6thrust24THRUST_300001_SM_1000_NS6system6detail10sequential3seqE)
_ZN34_INTERNAL_823f61ab_4_k_cu_9efb0bfd6thrust24THRUST_300001_SM_1000_NS6system6detail10sequential3seqE:
	.zero		1
	.type		_ZN34_INTERNAL_823f61ab_4_k_cu_9efb0bfd4cuda3std3__48unexpectE,@object
	.size		_ZN34_INTERNAL_823f61ab_4_k_cu_9efb0bfd4cuda3std3__48unexpectE,(_ZN34_INTERNAL_823f61ab_4_k_cu_9efb0bfd6thrust24THRUST_300001_SM_1000_NS12placeholders2_4E - _ZN34_INTERNAL_823f61ab_4_k_cu_9efb0bfd4cuda3std3__48unexpectE)
_ZN34_INTERNAL_823f61ab_4_k_cu_9efb0bfd4cuda3std3__48unexpectE:
	.zero		1
	.type		_ZN34_INTERNAL_823f61ab_4_k_cu_9efb0bfd6thrust24THRUST_300001_SM_1000_NS12placeholders2_4E,@object
	.size		_ZN34_INTERNAL_823f61ab_4_k_cu_9efb0bfd6thrust24THRUST_300001_SM_1000_NS12placeholders2_4E,(_ZN34_INTERNAL_823f61ab_4_k_cu_9efb0bfd4cuda3std3__45__cpo3endE - _ZN34_INTERNAL_823f61ab_4_k_cu_9efb0bfd6thrust24THRUST_300001_SM_1000_NS12placeholders2_4E)
_ZN34_INTERNAL_823f61ab_4_k_cu_9efb0bfd6thrust24THRUST_300001_SM_1000_NS12placeholders2_4E:
	.zero		1
	.type		_ZN34_INTERNAL_823f61ab_4_k_cu_9efb0bfd4cuda3std3__45__cpo3endE,@object
	.size		_ZN34_INTERNAL_823f61ab_4_k_cu_9efb0bfd4cuda3std3__45__cpo3endE,(_ZN34_INTERNAL_823f61ab_4_k_cu_9efb0bfd4cuda3std6ranges3__45__cpo3endE - _ZN34_INTERNAL_823f61ab_4_k_cu_9efb0bfd4cuda3std3__45__cpo3endE)
_ZN34_INTERNAL_823f61ab_4_k_cu_9efb0bfd4cuda3std3__45__cpo3endE:
	.zero		1
	.type		_ZN34_INTERNAL_823f61ab_4_k_cu_9efb0bfd4cuda3std6ranges3__45__cpo3endE,@object
	.size		_ZN34_INTERNAL_823f61ab_4_k_cu_9efb0bfd4cuda3std6ranges3__45__cpo3endE,(_ZN34_INTERNAL_823f61ab_4_k_cu_9efb0bfd4cuda3std6ranges3__45__cpo5cdataE - _ZN34_INTERNAL_823f61ab_4_k_cu_9efb0bfd4cuda3std6ranges3__45__cpo3endE)
_ZN34_INTERNAL_823f61ab_4_k_cu_9efb0bfd4cuda3std6ranges3__45__cpo3endE:
	.zero		1
	.type		_ZN34_INTERNAL_823f61ab_4_k_cu_9efb0bfd4cuda3std6ranges3__45__cpo5cdataE,@object
	.size		_ZN34_INTERNAL_823f61ab_4_k_cu_9efb0bfd4cuda3std6ranges3__45__cpo5cdataE,(_ZN34_INTERNAL_823f61ab_4_k_cu_9efb0bfd4cuda3std3__419piecewise_constructE - _ZN34_INTERNAL_823f61ab_4_k_cu_9efb0bfd4cuda3std6ranges3__45__cpo5cdataE)
_ZN34_INTERNAL_823f61ab_4_k_cu_9efb0bfd4cuda3std6ranges3__45__cpo5cdataE:
	.zero		1
	.type		_ZN34_INTERNAL_823f61ab_4_k_cu_9efb0bfd4cuda3std3__419piecewise_constructE,@object
	.size		_ZN34_INTERNAL_823f61ab_4_k_cu_9efb0bfd4cuda3std3__419piecewise_constructE,(_ZN34_INTERNAL_823f61ab_4_k_cu_9efb0bfd4cuda3std6ranges3__45__cpo4nextE - _ZN34_INTERNAL_823f61ab_4_k_cu_9efb0bfd4cuda3std3__419piecewise_constructE)
_ZN34_INTERNAL_823f61ab_4_k_cu_9efb0bfd4cuda3std3__419piecewise_constructE:
	.zero		1
	.type		_ZN34_INTERNAL_823f61ab_4_k_cu_9efb0bfd4cuda3std6ranges3__45__cpo4nextE,@object
	.size		_ZN34_INTERNAL_823f61ab_4_k_cu_9efb0bfd4cuda3std6ranges3__45__cpo4nextE,(_ZN34_INTERNAL_823f61ab_4_k_cu_9efb0bfd6thrust24THRUST_300001_SM_1000_NS12placeholders2_9E - _ZN34_INTERNAL_823f61ab_4_k_cu_9efb0bfd4cuda3std6ranges3__45__cpo4nextE)
_ZN34_INTERNAL_823f61ab_4_k_cu_9efb0bfd4cuda3std6ranges3__45__cpo4nextE:
	.zero		1
	.type		_ZN34_INTERNAL_823f61ab_4_k_cu_9efb0bfd6thrust24THRUST_300001_SM_1000_NS12placeholders2_9E,@object
	.size		_ZN34_INTERNAL_823f61ab_4_k_cu_9efb0bfd6thrust24THRUST_300001_SM_1000_NS12placeholders2_9E,(_ZN34_INTERNAL_823f61ab_4_k_cu_9efb0bfd4cuda3std3__45__cpo7crbeginE - _ZN34_INTERNAL_823f61ab_4_k_cu_9efb0bfd6thrust24THRUST_300001_SM_1000_NS12placeholders2_9E)
_ZN34_INTERNAL_823f61ab_4_k_cu_9efb0bfd6thrust24THRUST_300001_SM_1000_NS12placeholders2_9E:
	.zero		1
	.type		_ZN34_INTERNAL_823f61ab_4_k_cu_9efb0bfd4cuda3std3__45__cpo7crbeginE,@object
	.size		_ZN34_INTERNAL_823f61ab_4_k_cu_9efb0bfd4cuda3std3__45__cpo7crbeginE,(_ZN34_INTERNAL_823f61ab_4_k_cu_9efb0bfd6thrust24THRUST_300001_SM_1000_NS12placeholders2_1E - _ZN34_INTERNAL_823f61ab_4_k_cu_9efb0bfd4cuda3std3__45__cpo7crbeginE)
_ZN34_INTERNAL_823f61ab_4_k_cu_9efb0bfd4cuda3std3__45__cpo7crbeginE:
	.zero		1
	.type		_ZN34_INTERNAL_823f61ab_4_k_cu_9efb0bfd6thrust24THRUST_300001_SM_1000_NS12placeholders2_1E,@object
	.size		_ZN34_INTERNAL_823f61ab_4_k_cu_9efb0bfd6thrust24THRUST_300001_SM_1000_NS12placeholders2_1E,(_ZN34_INTERNAL_823f61ab_4_k_cu_9efb0bfd4cuda3std6ranges3__45__cpo4swapE - _ZN34_INTERNAL_823f61ab_4_k_cu_9efb0bfd6thrust24THRUST_300001_SM_1000_NS12placeholders2_1E)
_ZN34_INTERNAL_823f61ab_4_k_cu_9efb0bfd6thrust24THRUST_300001_SM_1000_NS12placeholders2_1E:
	.zero		1
	.type		_ZN34_INTERNAL_823f61ab_4_k_cu_9efb0bfd4cuda3std6ranges3__45__cpo4swapE,@object
	.size		_ZN34_INTERNAL_823f61ab_4_k_cu_9efb0bfd4cuda3std6ranges3__45__cpo4swapE,(_ZN34_INTERNAL_823f61ab_4_k_cu_9efb0bfd6thrust24THRUST_300001_SM_1000_NS12placeholders2_5E - _ZN34_INTERNAL_823f61ab_4_k_cu_9efb0bfd4cuda3std6ranges3__45__cpo4swapE)
_ZN34_INTERNAL_823f61ab_4_k_cu_9efb0bfd4cuda3std6ranges3__45__cpo4swapE:
	.zero		1
	.type		_ZN34_INTERNAL_823f61ab_4_k_cu_9efb0bfd6thrust24THRUST_300001_SM_1000_NS12placeholders2_5E,@object
	.size		_ZN34_INTERNAL_823f61ab_4_k_cu_9efb0bfd6thrust24THRUST_300001_SM_1000_NS12placeholders2_5E,(_ZN34_INTERNAL_823f61ab_4_k_cu_9efb0bfd4cuda3std3__45__cpo6cbeginE - _ZN34_INTERNAL_823f61ab_4_k_cu_9efb0bfd6thrust24THRUST_300001_SM_1000_NS12placeholders2_5E)
_ZN34_INTERNAL_823f61ab_4_k_cu_9efb0bfd6thrust24THRUST_300001_SM_1000_NS12placeholders2_5E:
	.zero		1
	.type		_ZN34_INTERNAL_823f61ab_4_k_cu_9efb0bfd4cuda3std3__45__cpo6cbeginE,@object
	.size		_ZN34_INTERNAL_823f61ab_4_k_cu_9efb0bfd4cuda3std3__45__cpo6cbeginE,(_ZN34_INTERNAL_823f61ab_4_k_cu_9efb0bfd4cuda3std6ranges3__45__cpo6cbeginE - _ZN34_INTERNAL_823f61ab_4_k_cu_9efb0bfd4cuda3std3__45__cpo6cbeginE)
_ZN34_INTERNAL_823f61ab_4_k_cu_9efb0bfd4cuda3std3__45__cpo6cbeginE:
	.zero		1
	.type		_ZN34_INTERNAL_823f61ab_4_k_cu_9efb0bfd4cuda3std6ranges3__45__cpo6cbeginE,@object
	.size		_ZN34_INTERNAL_823f61ab_4_k_cu_9efb0bfd4cuda3std6ranges3__45__cpo6cbeginE,(_ZN34_INTERNAL_823f61ab_4_k_cu_9efb0bfd4cuda3std6ranges3__45__cpo4sizeE - _ZN34_INTERNAL_823f61ab_4_k_cu_9efb0bfd4cuda3std6ranges3__45__cpo6cbeginE)
_ZN34_INTERNAL_823f61ab_4_k_cu_9efb0bfd4cuda3std6ranges3__45__cpo6cbeginE:
	.zero		1
	.type		_ZN34_INTERNAL_823f61ab_4_k_cu_9efb0bfd4cuda3std6ranges3__45__cpo4sizeE,@object
	.size		_ZN34_INTERNAL_823f61ab_4_k_cu_9efb0bfd4cuda3std6ranges3__45__cpo4sizeE,(_ZN34_INTERNAL_823f61ab_4_k_cu_9efb0bfd4cuda3std3__48in_placeE - _ZN34_INTERNAL_823f61ab_4_k_cu_9efb0bfd4cuda3std6ranges3__45__cpo4sizeE)
_ZN34_INTERNAL_823f61ab_4_k_cu_9efb0bfd4cuda3std6ranges3__45__cpo4sizeE:
	.zero		1
	.type		_ZN34_INTERNAL_823f61ab_4_k_cu_9efb0bfd4cuda3std3__48in_placeE,@object
	.size		_ZN34_INTERNAL_823f61ab_4_k_cu_9efb0bfd4cuda3std3__48in_placeE,(_ZN34_INTERNAL_823f61ab_4_k_cu_9efb0bfd4cuda3std6ranges3__45__cpo7advanceE - _ZN34_INTERNAL_823f61ab_4_k_cu_9efb0bfd4cuda3std3__48in_placeE)
_ZN34_INTERNAL_823f61ab_4_k_cu_9efb0bfd4cuda3std3__48in_placeE:
	.zero		1
	.type		_ZN34_INTERNAL_823f61ab_4_k_cu_9efb0bfd4cuda3std6ranges3__45__cpo7advanceE,@object
	.size		_ZN34_INTERNAL_823f61ab_4_k_cu_9efb0bfd4cuda3std6ranges3__45__cpo7advanceE,(_ZN34_INTERNAL_823f61ab_4_k_cu_9efb0bfd6thrust24THRUST_300001_SM_1000_NS12placeholders2_7E - _ZN34_INTERNAL_823f61ab_4_k_cu_9efb0bfd4cuda3std6ranges3__45__cpo7advanceE)
_ZN34_INTERNAL_823f61ab_4_k_cu_9efb0bfd4cuda3std6ranges3__45__cpo7advanceE:
	.zero		1
	.type		_ZN34_INTERNAL_823f61ab_4_k_cu_9efb0bfd6thrust24THRUST_300001_SM_1000_NS12placeholders2_7E,@object
	.size		_ZN34_INTERNAL_823f61ab_4_k_cu_9efb0bfd6thrust24THRUST_300001_SM_1000_NS12placeholders2_7E,(_ZN34_INTERNAL_823f61ab_4_k_cu_9efb0bfd4cuda3std3__45__cpo6rbeginE - _ZN34_INTERNAL_823f61ab_4_k_cu_9efb0bfd6thrust24THRUST_300001_SM_1000_NS12placeholders2_7E)
_ZN34_INTERNAL_823f61ab_4_k_cu_9efb0bfd6thrust24THRUST_300001_SM_1000_NS12placeholders2_7E:
	.zero		1
	.type		_ZN34_INTERNAL_823f61ab_4_k_cu_9efb0bfd4cuda3std3__45__cpo6rbeginE,@object
	.size		_ZN34_INTERNAL_823f61ab_4_k_cu_9efb0bfd4cuda3std3__45__cpo6rbeginE,(_ZN34_INTERNAL_823f61ab_4_k_cu_9efb0bfd4cuda3std6ranges3__45__cpo8distanceE - _ZN34_INTERNAL_823f61ab_4_k_cu_9efb0bfd4cuda3std3__45__cpo6rbeginE)
_ZN34_INTERNAL_823f61ab_4_k_cu_9efb0bfd4cuda3std3__45__cpo6rbeginE:
	.zero		1
	.type		_ZN34_INTERNAL_823f61ab_4_k_cu_9efb0bfd4cuda3std6ranges3__45__cpo8distanceE,@object
	.size		_ZN34_INTERNAL_823f61ab_4_k_cu_9efb0bfd4cuda3std6ranges3__45__cpo8distanceE,(_ZN34_INTERNAL_823f61ab_4_k_cu_9efb0bfd4cuda3std3__47nulloptE - _ZN34_INTERNAL_823f61ab_4_k_cu_9efb0bfd4cuda3std6ranges3__45__cpo8distanceE)
_ZN34_INTERNAL_823f61ab_4_k_cu_9efb0bfd4cuda3std6ranges3__45__cpo8distanceE:
	.zero		1
	.type		_ZN34_INTERNAL_823f61ab_4_k_cu_9efb0bfd4cuda3std3__47nulloptE,@object
	.size		_ZN34_INTERNAL_823f61ab_4_k_cu_9efb0bfd4cuda3std3__47nulloptE,(_ZN34_INTERNAL_823f61ab_4_k_cu_9efb0bfd6thrust24THRUST_300001_SM_1000_NS12placeholders2_3E - _ZN34_INTERNAL_823f61ab_4_k_cu_9efb0bfd4cuda3std3__47nulloptE)
_ZN34_INTERNAL_823f61ab_4_k_cu_9efb0bfd4cuda3std3__47nulloptE:
	.zero		1
	.type		_ZN34_INTERNAL_823f61ab_4_k_cu_9efb0bfd6thrust24THRUST_300001_SM_1000_NS12placeholders2_3E,@object
	.size		_ZN34_INTERNAL_823f61ab_4_k_cu_9efb0bfd6thrust24THRUST_300001_SM_1000_NS12placeholders2_3E,(_ZN34_INTERNAL_823f61ab_4_k_cu_9efb0bfd4cuda3std3__45__cpo5beginE - _ZN34_INTERNAL_823f61ab_4_k_cu_9efb0bfd6thrust24THRUST_300001_SM_1000_NS12placeholders2_3E)
_ZN34_INTERNAL_823f61ab_4_k_cu_9efb0bfd6thrust24THRUST_300001_SM_1000_NS12placeholders2_3E:
	.zero		1
	.type		_ZN34_INTERNAL_823f61ab_4_k_cu_9efb0bfd4cuda3std3__45__cpo5beginE,@object
	.size		_ZN34_INTERNAL_823f61ab_4_k_cu_9efb0bfd4cuda3std3__45__cpo5beginE,(_ZN34_INTERNAL_823f61ab_4_k_cu_9efb0bfd4cuda3std6ranges3__45__cpo5beginE - _ZN34_INTERNAL_823f61ab_4_k_cu_9efb0bfd4cuda3std3__45__cpo5beginE)
_ZN34_INTERNAL_823f61ab_4_k_cu_9efb0bfd4cuda3std3__45__cpo5beginE:
	.zero		1
	.type		_ZN34_INTERNAL_823f61ab_4_k_cu_9efb0bfd4cuda3std6ranges3__45__cpo5beginE,@object
	.size		_ZN34_INTERNAL_823f61ab_4_k_cu_9efb0bfd4cuda3std6ranges3__45__cpo5beginE,(_ZN34_INTERNAL_823f61ab_4_k_cu_9efb0bfd4cuda3std6ranges3__45__cpo4dataE - _ZN34_INTERNAL_823f61ab_4_k_cu_9efb0bfd4cuda3std6ranges3__45__cpo5beginE)
_ZN34_INTERNAL_823f61ab_4_k_cu_9efb0bfd4cuda3std6ranges3__45__cpo5beginE:
	.zero		1
	.type		_ZN34_INTERNAL_823f61ab_4_k_cu_9efb0bfd4cuda3std6ranges3__45__cpo4dataE,@object
	.size		_ZN34_INTERNAL_823f61ab_4_k_cu_9efb0bfd4cuda3std6ranges3__45__cpo4dataE,(_ZN34_INTERNAL_823f61ab_4_k_cu_9efb0bfd4cuda3std3__436_GLOBAL__N__823f61ab_4_k_cu_9efb0bfd6ignoreE - _ZN34_INTERNAL_823f61ab_4_k_cu_9efb0bfd4cuda3std6ranges3__45__cpo4dataE)
_ZN34_INTERNAL_823f61ab_4_k_cu_9efb0bfd4cuda3std6ranges3__45__cpo4dataE:
	.zero		1
	.type		_ZN34_INTERNAL_823f61ab_4_k_cu_9efb0bfd4cuda3std3__436_GLOBAL__N__823f61ab_4_k_cu_9efb0bfd6ignoreE,@object
	.size		_ZN34_INTERNAL_823f61ab_4_k_cu_9efb0bfd4cuda3std3__436_GLOBAL__N__823f61ab_4_k_cu_9efb0bfd6ignoreE,(.L_21 - _ZN34_INTERNAL_823f61ab_4_k_cu_9efb0bfd4cuda3std3__436_GLOBAL__N__823f61ab_4_k_cu_9efb0bfd6ignoreE)
_ZN34_INTERNAL_823f61ab_4_k_cu_9efb0bfd4cuda3std3__436_GLOBAL__N__823f61ab_4_k_cu_9efb0bfd6ignoreE:
	.zero		1
.L_21:


//--------------------- .nv.shared._Z21check_slack_conditionPKfS0_S0_Pii --------------------------
	.section	.nv.shared._Z21check_slack_conditionPKfS0_S0_Pii,"aw",@nobits
	.sectionflags	@""
	.align	16
	.zero		1024


//--------------------- .nv.shared._Z24check_feasible_conditionPKfPKiS0_S0_Pii --------------------------
	.section	.nv.shared._Z24check_feasible_conditionPKfPKiS0_S0_Pii,"aw",@nobits
	.sectionflags	@""
	.align	16
	.zero		1024


//--------------------- .nv.shared._Z29solve_1bc_sparse_single_blockiPKiS0_S0_PiS1_PKfS1_S1_ --------------------------
	.section	.nv.shared._Z29solve_1bc_sparse_single_blockiPKiS0_S0_PiS1_PKfS1_S1_,"aw",@nobits
	.sectionflags	@""
	.align	16
.nv.shared._Z29solve_1bc_sparse_single_blockiPKiS0_S0_PiS1_PKfS1_S1_:
	.zero		1040


//--------------------- .nv.shared._Z27solve_1bc_sparse_indices_1DiPKiS0_S0_PiS1_PKfS1_S1_ --------------------------
	.section	.nv.shared._Z27solve_1bc_sparse_indices_1DiPKiS0_S0_PiS1_PKfS1_S1_,"aw",@nobits
	.sectionflags	@""
	.align	16
.nv.shared._Z27solve_1bc_sparse_indices_1DiPKiS0_S0_PiS1_PKfS1_S1_:
	.zero		1040


//--------------------- .nv.shared._Z12select_zerosPKfiPiS1_ --------------------------
	.section	.nv.shared._Z12select_zerosPKfiPiS1_,"aw",@nobits
	.sectionflags	@""
	.align	16
.nv.shared._Z12select_zerosPKfiPiS1_:
	.zero		1040


//--------------------- .nv.shared._Z27solve_1bc_persistent_3xslowiPKiPiS1_PKfS1_S1_S1_S1_ --------------------------
	.section	.nv.shared._Z27solve_1bc_persistent_3xslowiPKiPiS1_PKfS1_S1_S1_S1_,"aw",@nobits
	.sectionflags	@""
	.align	16
.nv.shared._Z27solve_1bc_persistent_3xslowiPKiPiS1_PKfS1_S1_S1_S1_:
	.zero		1040


//--------------------- .nv.shared._Z27solve_1bc_persistent_globaliPKiPiS1_PKfS1_S1_ --------------------------
	.section	.nv.shared._Z27solve_1bc_persistent_globaliPKiPiS1_PKfS1_S1_,"aw",@nobits
	.sectionflags	@""
	.align	16
.nv.shared._Z27solve_1bc_persistent_globaliPKiPiS1_PKfS1_S1_:
	.zero		1040


//--------------------- .nv.shared._Z29identify_and_flip_singleblockPKiS0_PiiS0_S0_S1_S1_PhS2_S2_S2_ --------------------------
	.section	.nv.shared._Z29identify_and_flip_singleblockPKiS0_PiiS0_S0_S1_S1_PhS2_S2_S2_,"aw",@nobits
	.sectionflags	@""
	.align	16
.nv.shared._Z29identify_and_flip_singleblockPKiS0_PiiS0_S0_S1_S1_PhS2_S2_S2_:
	.zero		1040


//--------------------- .nv.shared._Z27collectZeroIndicesSharedMemPKfiPiS1_S1_ --------------------------
	.section	.nv.shared._Z27collectZeroIndicesSharedMemPKfiPiS1_S1_,"aw",@nobits
	.sectionflags	@""
	.align	16
.nv.shared._Z27collectZeroIndicesSharedMemPKfiPiS1_S1_:
	.zero		1040


//--------------------- .nv.shared._Z34solve_1bc_rowseq_async_parallel_cgiPKiS0_S0_S0_S0_PiS1_ --------------------------
	.section	.nv.shared._Z34solve_1bc_rowseq_async_parallel_cgiPKiS0_S0_S0_S0_PiS1_,"aw",@nobits
	.sectionflags	@""
	.align	16
	.zero		1024


//--------------------- .nv.shared._Z35solve_1bc_rowseq_async_parallel_sbaiPKiS0_S0_S0_S0_PiS1_ --------------------------
	.section	.nv.shared._Z35solve_1bc_rowseq_async_parallel_sbaiPKiS0_S0_S0_S0_PiS1_,"aw",@nobits
	.sectionflags	@""
	.align	16
.nv.shared._Z35solve_1bc_rowseq_async_parallel_sbaiPKiS0_S0_S0_S0_PiS1_:
	.zero		1040


//--------------------- .nv.shared._Z34solve_1bc_rowseq_async_parallel_sbiPKiS0_S0_S0_S0_PiS1_ --------------------------
	.section	.nv.shared._Z34solve_1bc_rowseq_async_parallel_sbiPKiS0_S0_S0_S0_PiS1_,"aw",@nobits
	.sectionflags	@""
	.align	16
.nv.shared._Z34solve_1bc_rowseq_async_parallel_sbiPKiS0_S0_S0_S0_PiS1_:
	.zero		1040


//--------------------- .nv.shared._Z34solve_1bc_rowseq_async_parallel_nbiPKiS0_S0_S0_S0_PiS1_S1_ --------------------------
	.section	.nv.shared._Z34solve_1bc_rowseq_async_parallel_nbiPKiS0_S0_S0_S0_PiS1_S1_,"aw",@nobits
	.sectionflags	@""
	.align	16
.nv.shared._Z34solve_1bc_rowseq_async_parallel_nbiPKiS0_S0_S0_S0_PiS1_S1_:
	.zero		1040


//--------------------- .nv.shared._Z18compute_col_to_rowiPKiPi --------------------------
	.section	.nv.shared._Z18compute_col_to_rowiPKiPi,"aw",@nobits
	.sectionflags	@""
	.align	16
	.zero		1024


//--------------------- .nv.shared._Z30collectZeroIndicesSingleKernelPKfiPiS1_S1_S1_ --------------------------
	.section	.nv.shared._Z30collectZeroIndicesSingleKernelPKfiPiS1_S1_S1_,"aw",@nobits
	.sectionflags	@""
	.align	16
	.zero		1024


//--------------------- .nv.shared._Z21solve_1bc_kernel_fulliPKiS0_PKfPiS3_ --------------------------
	.section	.nv.shared._Z21solve_1bc_kernel_fulliPKiS0_PKfPiS3_,"aw",@nobits
	.sectionflags	@""
	.align	16
	.zero		1024


//--------------------- .nv.shared._Z18count_done_entriesiPKf --------------------------
	.section	.nv.shared._Z18count_done_entriesiPKf,"aw",@nobits
	.sectionflags	@""
	.align	16
	.zero		1024


//--------------------- .nv.shared._Z18reset_device_flagsv --------------------------
	.section	.nv.shared._Z18reset_device_flagsv,"aw",@nobits
	.sectionflags	@""
	.align	16
	.zero		1024


//--------------------- .nv.shared._Z13reset_d_foundv --------------------------
	.section	.nv.shared._Z13reset_d_foundv,"aw",@nobits
	.sectionflags	@""
	.align	16
	.zero		1024


//--------------------- .nv.shared._Z9check_bklPKfPKiS2_i --------------------------
	.section	.nv.shared._Z9check_bklPKfPKiS2_i,"aw",@nobits
	.sectionflags	@""
	.align	16
	.zero		1024


//--------------------- .nv.shared._Z8check_RkPKiS0_S0_i --------------------------
	.section	.nv.shared._Z8check_RkPKiS0_S0_i,"aw",@nobits
	.sectionflags	@""
	.align	16
	.zero		1024


//--------------------- .nv.shared._Z15reset_d_changedv --------------------------
	.section	.nv.shared._Z15reset_d_changedv,"aw",@nobits
	.sectionflags	@""
	.align	16
	.zero		1024


//--------------------- .nv.shared._Z9update_RQPiS_PKiS1_S_ --------------------------
	.section	.nv.shared._Z9update_RQPiS_PKiS1_S_,"aw",@nobits
	.sectionflags	@""
	.align	16
	.zero		1024


//--------------------- .nv.shared._Z8update_QPiPKiS1_ --------------------------
	.section	.nv.shared._Z8update_QPiPKiS1_,"aw",@nobits
	.sectionflags	@""
	.align	16
	.zero		1024


//--------------------- .nv.shared._Z16finalize_epsilonPKfiPiS1_ --------------------------
	.section	.nv.shared._Z16finalize_epsilonPKfiPiS1_,"aw",@nobits
	.sectionflags	@""
	.align	16
	.zero		1024


//--------------------- .nv.shared._Z9update_dXPKiS0_S0_Pii --------------------------
	.section	.nv.shared._Z9update_dXPKiS0_S0_Pii,"aw",@nobits
	.sectionflags	@""
	.align	16
	.zero		1024


//--------------------- .nv.shared._Z18pointer_jump_cyclePiS_S_i --------------------------
	.section	.nv.shared._Z18pointer_jump_cyclePiS_S_i,"aw",@nobits
	.sectionflags	@""
	.align	16
	.zero		1024


//--------------------- .nv.shared._Z12init_mappingPKiS0_PiS1_S1_i --------------------------
	.section	.nv.shared._Z12init_mappingPKiS0_PiS1_S1_i,"aw",@nobits
	.sectionflags	@""
	.align	16
	.zero		1024


//--------------------- .nv.shared._Z8update_VPfS_PiPKiS2_iS0_S0_ --------------------------
	.section	.nv.shared._Z8update_VPfS_PiPKiS2_iS0_S0_,"aw",@nobits
	.sectionflags	@""
	.align	16
	.zero		1024


//--------------------- .nv.shared._Z13process_cyclePfS_PiPKiS2_iS0_S0_ --------------------------
	.section	.nv.shared._Z13process_cyclePfS_PiPKiS2_iS0_S0_,"aw",@nobits
	.sectionflags	@""
	.align	16
	.zero		1024


//--------------------- .nv.shared._Z23find_min_valid_atomic2dPKfPKiS2_i --------------------------
	.section	.nv.shared._Z23find_min_valid_atomic2dPKfPKiS2_i,"aw",@nobits
	.sectionflags	@""
	.align	16
	.zero		1024


//--------------------- .nv.shared._Z18find_most_negativePKfiPiS1_ --------------------------
	.section	.nv.shared._Z18find_most_negativePKfiPiS1_,"aw",@nobits
	.sectionflags	@""
	.align	16
.nv.shared._Z18find_most_negativePKfiPiS1_:
	.zero		3072


//--------------------- .nv.shared._Z11init_minvalv --------------------------
	.section	.nv.shared._Z11init_minvalv,"aw",@nobits
	.sectionflags	@""
	.align	16
	.zero		1024


//--------------------- .nv.shared._Z12update_dualsPiS_PfS0_i --------------------------
	.section	.nv.shared._Z12update_dualsPiS_PfS0_i,"aw",@nobits
	.sectionflags	@""
	.align	16
	.zero		1024


//--------------------- .nv.shared._Z15set_array_valuePiii --------------------------
	.section	.nv.shared._Z15set_array_valuePiii,"aw",@nobits
	.sectionflags	@""
	.align	16
	.zero		1024


//--------------------- .nv.shared._Z16solve_1bc_kerneliPKiPiS1_PKfS1_S1_ --------------------------
	.section	.nv.shared._Z16solve_1bc_kerneliPKiPiS1_PKfS1_S1_,"aw",@nobits
	.sectionflags	@""
	.align	16
	.zero		1024


//--------------------- .nv.shared._Z11find_argminPKfPiPfi --------------------------
	.section	.nv.shared._Z11find_argminPKfPiPfi,"aw",@nobits
	.sectionflags	@""
	.align	16
.nv.shared._Z11find_argminPKfPiPfi:
	.zero		3072


//--------------------- .nv.shared._Z9compute_BPKfS0_S0_Pfi --------------------------
	.section	.nv.shared._Z9compute_BPKfS0_S0_Pfi,"aw",@nobits
	.sectionflags	@""
	.align	16
	.zero		1024


//--------------------- .nv.shared._Z20selectZerosEfficientPKfPiS1_i --------------------------
	.section	.nv.shared._Z20selectZerosEfficientPKfPiS1_i,"aw",@nobits
	.sectionflags	@""
	.align	16
.nv.shared._Z20selectZerosEfficientPKfPiS1_i:
	.zero		1040


//--------------------- .nv.constant0._ZN3cub18CUB_300001_SM_10006detail11EmptyKernelIvEEvv --------------------------
	.section	.nv.constant0._ZN3cub18CUB_300001_SM_10006detail11EmptyKernelIvEEvv,"a",@progbits
	.sectionflags	@""
	.align	4
.nv.constant0._ZN3cub18CUB_300001_SM_10006detail11EmptyKernelIvEEvv:
	.zero		896


//--------------------- .nv.constant0._Z21check_slack_conditionPKfS0_S0_Pii --------------------------
	.section	.nv.constant0._Z21check_slack_conditionPKfS0_S0_Pii,"a",@progbits
	.sectionflags	@""
	.align	4
.nv.constant0._Z21check_slack_conditionPKfS0_S0_Pii:
	.zero		932


//--------------------- .nv.constant0._Z24check_feasible_conditionPKfPKiS0_S0_Pii --------------------------
	.section	.nv.constant0._Z24check_feasible_conditionPKfPKiS0_S0_Pii,"a",@progbits
	.sectionflags	@""
	.align	4
.nv.constant0._Z24check_feasible_conditionPKfPKiS0_S0_Pii:
	.zero		940


//--------------------- .nv.constant0._Z29solve_1bc_sparse_single_blockiPKiS0_S0_PiS1_PKfS1_S1_ --------------------------
	.section	.nv.constant0._Z29solve_1bc_sparse_single_blockiPKiS0_S0_PiS1_PKfS1_S1_,"a",@progbits
	.sectionflags	@""
	.align	4
.nv.constant0._Z29solve_1bc_sparse_single_blockiPKiS0_S0_PiS1_PKfS1_S1_:
	.zero		968


//--------------------- .nv.constant0._Z27solve_1bc_sparse_indices_1DiPKiS0_S0_PiS1_PKfS1_S1_ --------------------------
	.section	.nv.constant0._Z27solve_1bc_sparse_indices_1DiPKiS0_S0_PiS1_PKfS1_S1_,"a",@progbits
	.sectionflags	@""
	.align	4
.nv.constant0._Z27solve_1bc_sparse_indices_1DiPKiS0_S0_PiS1_PKfS1_S1_:
	.zero		968


//--------------------- .nv.constant0._Z12select_zerosPKfiPiS1_ --------------------------
	.section	.nv.constant0._Z12select_zerosPKfiPiS1_,"a",@progbits
	.sectionflags	@""
	.align	4
.nv.constant0._Z12select_zerosPKfiPiS1_:
	.zero		928


//--------------------- .nv.constant0._Z27solve_1bc_persistent_3xslowiPKiPiS1_PKfS1_S1_S1_S1_ --------------------------
	.section	.nv.constant0._Z27solve_1bc_persistent_3xslowiPKiPiS1_PKfS1_S1_S1_S1_,"a",@progbits
	.sectionflags	@""
	.align	4
.nv.constant0._Z27solve_1bc_persistent_3xslowiPKiPiS1_PKfS1_S1_S1_S1_:
	.zero		968


//--------------------- .nv.constant0._Z27solve_1bc_persistent_globaliPKiPiS1_PKfS1_S1_ --------------------------
	.section	.nv.constant0._Z27solve_1bc_persistent_globaliPKiPiS1_PKfS1_S1_,"a",@progbits
	.sectionflags	@""
	.align	4
.nv.constant0._Z27solve_1bc_persistent_globaliPKiPiS1_PKfS1_S1_:
	.zero		952


//--------------------- .nv.constant0._Z29identify_and_flip_singleblockPKiS0_PiiS0_S0_S1_S1_PhS2_S2_S2_ --------------------------
	.section	.nv.constant0._Z29identify_and_flip_singleblockPKiS0_PiiS0_S0_S1_S1_PhS2_S2_S2_,"a",@progbits
	.sectionflags	@""
	.align	4
.nv.constant0._Z29identify_and_flip_singleblockPKiS0_PiiS0_S0_S1_S1_PhS2_S2_S2_:
	.zero		992


//--------------------- .nv.constant0._Z27collectZeroIndicesSharedMemPKfiPiS1_S1_ --------------------------
	.section	.nv.constant0._Z27collectZeroIndicesSharedMemPKfiPiS1_S1_,"a",@progbits
	.sectionflags	@""
	.align	4
.nv.constant0._Z27collectZeroIndicesSharedMemPKfiPiS1_S1_:
	.zero		936


//--------------------- .nv.constant0._Z34solve_1bc_rowseq_async_parallel_cgiPKiS0_S0_S0_S0_PiS1_ --------------------------
	.section	.nv.constant0._Z34solve_1bc_rowseq_async_parallel_cgiPKiS0_S0_S0_S0_PiS1_,"a",@progbits
	.sectionflags	@""
	.align	4
.nv.constant0._Z34solve_1bc_rowseq_async_parallel_cgiPKiS0_S0_S0_S0_PiS1_:
	.zero		960


//--------------------- .nv.constant0._Z35solve_1bc_rowseq_async_parallel_sbaiPKiS0_S0_S0_S0_PiS1_ --------------------------
	.section	.nv.constant0._Z35solve_1bc_rowseq_async_parallel_sbaiPKiS0_S0_S0_S0_PiS1_,"a",@progbits
	.sectionflags	@""
	.align	4
.nv.constant0._Z35solve_1bc_rowseq_async_parallel_sbaiPKiS0_S0_S0_S0_PiS1_:
	.zero		960


//--------------------- .nv.constant0._Z34solve_1bc_rowseq_async_parallel_sbiPKiS0_S0_S0_S0_PiS1_ --------------------------
	.section	.nv.constant0._Z34solve_1bc_rowseq_async_parallel_sbiPKiS0_S0_S0_S0_PiS1_,"a",@progbits
	.sectionflags	@""
	.align	4
.nv.constant0._Z34solve_1bc_rowseq_async_parallel_sbiPKiS0_S0_S0_S0_PiS1_:
	.zero		960


//--------------------- .nv.constant0._Z34solve_1bc_rowseq_async_parallel_nbiPKiS0_S0_S0_S0_PiS1_S1_ --------------------------
	.section	.nv.constant0._Z34solve_1bc_rowseq_async_parallel_nbiPKiS0_S0_S0_S0_PiS1_S1_,"a",@progbits
	.sectionflags	@""
	.align	4
.nv.constant0._Z34solve_1bc_rowseq_async_parallel_nbiPKiS0_S0_S0_S0_PiS1_S1_:
	.zero		968


//--------------------- .nv.constant0._Z18compute_col_to_rowiPKiPi --------------------------
	.section	.nv.constant0._Z18compute_col_to_rowiPKiPi,"a",@progbits
	.sectionflags	@""
	.align	4
.nv.constant0._Z18compute_col_to_rowiPKiPi:
	.zero		920


//--------------------- .nv.constant0._Z30collectZeroIndicesSingleKernelPKfiPiS1_S1_S1_ --------------------------
	.section	.nv.constant0._Z30collectZeroIndicesSingleKernelPKfiPiS1_S1_S1_,"a",@progbits
	.sectionflags	@""
	.align	4
.nv.constant0._Z30collectZeroIndicesSingleKernelPKfiPiS1_S1_S1_:
	.zero		944


//--------------------- .nv.constant0._Z21solve_1bc_kernel_fulliPKiS0_PKfPiS3_ --------------------------
	.section	.nv.constant0._Z21solve_1bc_kernel_fulliPKiS0_PKfPiS3_,"a",@progbits
	.sectionflags	@""
	.align	4
.nv.constant0._Z21solve_1bc_kernel_fulliPKiS0_PKfPiS3_:
	.zero		944


//--------------------- .nv.constant0._Z18count_done_entriesiPKf --------------------------
	.section	.nv.constant0._Z18count_done_entriesiPKf,"a",@progbits
	.sectionflags	@""
	.align	4
.nv.constant0._Z18count_done_entriesiPKf:
	.zero		912


//--------------------- .nv.constant0._Z18reset_device_flagsv --------------------------
	.section	.nv.constant0._Z18reset_device_flagsv,"a",@progbits
	.sectionflags	@""
	.align	4
.nv.constant0._Z18reset_device_flagsv:
	.zero		896


//--------------------- .nv.constant0._Z13reset_d_foundv --------------------------
	.section	.nv.constant0._Z13reset_d_foundv,"a",@progbits
	.sectionflags	@""
	.align	4
.nv.constant0._Z13reset_d_foundv:
	.zero		896


//--------------------- .nv.constant0._Z9check_bklPKfPKiS2_i --------------------------
	.section	.nv.constant0._Z9check_bklPKfPKiS2_i,"a",@progbits
	.sectionflags	@""
	.align	4
.nv.constant0._Z9check_bklPKfPKiS2_i:
	.zero		924


//--------------------- .nv.constant0._Z8check_RkPKiS0_S0_i --------------------------
	.section	.nv.constant0._Z8check_RkPKiS0_S0_i,"a",@progbits
	.sectionflags	@""
	.align	4
.nv.constant0._Z8check_RkPKiS0_S0_i:
	.zero		924


//--------------------- .nv.constant0._Z15reset_d_changedv --------------------------
	.section	.nv.constant0._Z15reset_d_changedv,"a",@progbits
	.sectionflags	@""
	.align	4
.nv.constant0._Z15reset_d_changedv:
	.zero		896


//--------------------- .nv.constant0._Z9update_RQPiS_PKiS1_S_ --------------------------
	.section	.nv.constant0._Z9update_RQPiS_PKiS1_S_,"a",@progbits
	.sectionflags	@""
	.align	4
.nv.constant0._Z9update_RQPiS_PKiS1_S_:
	.zero		936


//--------------------- .nv.constant0._Z8update_QPiPKiS1_ --------------------------
	.section	.nv.constant0._Z8update_QPiPKiS1_,"a",@progbits
	.sectionflags	@""
	.align	4
.nv.constant0._Z8update_QPiPKiS1_:
	.zero		920


//--------------------- .nv.constant0._Z16finalize_epsilonPKfiPiS1_ --------------------------
	.section	.nv.constant0._Z16finalize_epsilonPKfiPiS1_,"a",@progbits
	.sectionflags	@""
	.align	4
.nv.constant0._Z16finalize_epsilonPKfiPiS1_:
	.zero		928


//--------------------- .nv.constant0._Z9update_dXPKiS0_S0_Pii --------------------------
	.section	.nv.constant0._Z9update_dXPKiS0_S0_Pii,"a",@progbits
	.sectionflags	@""
	.align	4
.nv.constant0._Z9update_dXPKiS0_S0_Pii:
	.zero		932


//--------------------- .nv.constant0._Z18pointer_jump_cyclePiS_S_i --------------------------
	.section	.nv.constant0._Z18pointer_jump_cyclePiS_S_i,"a",@progbits
	.sectionflags	@""
	.align	4
.nv.constant0._Z18pointer_jump_cyclePiS_S_i:
	.zero		924


//--------------------- .nv.constant0._Z12init_mappingPKiS0_PiS1_S1_i --------------------------
	.section	.nv.constant0._Z12init_mappingPKiS0_PiS1_S1_i,"a",@progbits
	.sectionflags	@""
	.align	4
.nv.constant0._Z12init_mappingPKiS0_PiS1_S1_i:
	.zero		940


//--------------------- .nv.constant0._Z8update_VPfS_PiPKiS2_iS0_S0_ --------------------------
	.section	.nv.constant0._Z8update_VPfS_PiPKiS2_iS0_S0_,"a",@progbits
	.sectionflags	@""
	.align	4
.nv.constant0._Z8update_VPfS_PiPKiS2_iS0_S0_:
	.zero		960


//--------------------- .nv.constant0._Z13process_cyclePfS_PiPKiS2_iS0_S0_ --------------------------
	.section	.nv.constant0._Z13process_cyclePfS_PiPKiS2_iS0_S0_,"a",@progbits
	.sectionflags	@""
	.align	4
.nv.constant0._Z13process_cyclePfS_PiPKiS2_iS0_S0_:
	.zero		960


//--------------------- .nv.constant0._Z23find_min_valid_atomic2dPKfPKiS2_i --------------------------
	.section	.nv.constant0._Z23find_min_valid_atomic2dPKfPKiS2_i,"a",@progbits
	.sectionflags	@""
	.align	4
.nv.constant0._Z23find_min_valid_atomic2dPKfPKiS2_i:
	.zero		924


//--------------------- .nv.constant0._Z18find_most_negativePKfiPiS1_ --------------------------
	.section	.nv.constant0._Z18find_most_negativePKfiPiS1_,"a",@progbits
	.sectionflags	@""
	.align	4
.nv.constant0._Z18find_most_negativePKfiPiS1_:
	.zero		928


//--------------------- .nv.constant0._Z11init_minvalv --------------------------
	.section	.nv.constant0._Z11init_minvalv,"a",@progbits
	.sectionflags	@""
	.align	4
.nv.constant0._Z11init_minvalv:
	.zero		896


//--------------------- .nv.constant0._Z12update_dualsPiS_PfS0_i --------------------------
	.section	.nv.constant0._Z12update_dualsPiS_PfS0_i,"a",@progbits
	.sectionflags	@""
	.align	4
.nv.constant0._Z12update_dualsPiS_PfS0_i:
	.zero		932


//--------------------- .nv.constant0._Z15set_array_valuePiii --------------------------
	.section	.nv.constant0._Z15set_array_valuePiii,"a",@progbits
	.sectionflags	@""
	.align	4
.nv.constant0._Z15set_array_valuePiii:
	.zero		912


//--------------------- .nv.constant0._Z16solve_1bc_kerneliPKiPiS1_PKfS1_S1_ --------------------------
	.section	.nv.constant0._Z16solve_1bc_kerneliPKiPiS1_PKfS1_S1_,"a",@progbits
	.sectionflags	@""
	.align	4
.nv.constant0._Z16solve_1bc_kerneliPKiPiS1_PKfS1_S1_:
	.zero		952


//--------------------- .nv.constant0._Z11find_argminPKfPiPfi --------------------------
	.section	.nv.constant0._Z11find_argminPKfPiPfi,"a",@progbits
	.sectionflags	@""
	.align	4
.nv.constant0._Z11find_argminPKfPiPfi:
	.zero		924


//--------------------- .nv.constant0._Z9compute_BPKfS0_S0_Pfi --------------------------
	.section	.nv.constant0._Z9compute_BPKfS0_S0_Pfi,"a",@progbits
	.sectionflags	@""
	.align	4
.nv.constant0._Z9compute_BPKfS0_S0_Pfi:
	.zero		932


//--------------------- .nv.constant0._Z20selectZerosEfficientPKfPiS1_i --------------------------
	.section	.nv.constant0._Z20selectZerosEfficientPKfPiS1_i,"a",@progbits
	.sectionflags	@""
	.align	4
.nv.constant0._Z20selectZerosEfficientPKfPiS1_i:
	.zero		924


//--------------------- SYMBOLS --------------------------

	.type		.nv.reservedSmem.offset0,@object
	.size		.nv.reservedSmem.offset0,0x4
	.type		.nv.reservedSmem.cap,@object
	.size		.nv.reservedSmem.cap,0x4
